	.target	sm_90

	.elftype	@"ET_EXEC"


//--------------------- .note.nv.tkinfo           --------------------------
	.section	.note.nv.tkinfo,"",@"SHT_NOTE"
	.sectionflags	@"SHF_NOTE_NV_TKINFO"
	.tkinfo
        /*0018*/ 	.word	0x00000002
        /*0030*/ 	.string	""
        /*0030*/ 	.string	"ptxas"
        /*0030*/ 	.string	"Cuda compilation tools, release 13.0, V13.0.88"
        /*0030*/ 	.string	"Build cuda_13.0.r13.0/compiler.36424714_0"
        /*0030*/ 	.string	"-arch sm_90 -m 64 "



//--------------------- .note.nv.cuinfo           --------------------------
	.section	.note.nv.cuinfo,"",@"SHT_NOTE"
	.sectionflags	@"SHF_NOTE_NV_CUINFO"
        /*0018*/ 	.short	0x0002
        /*001a*/ 	.short	0x005a
        /*001c*/ 	.short	0x0082
	.zero		2


//--------------------- .nv.info                  --------------------------
	.section	.nv.info,"",@"SHT_CUDA_INFO"
	.align	4


	//----- nvinfo : EIATTR_REGCOUNT
	.align		4
        /*0000*/ 	.byte	0x04, 0x2f
        /*0002*/ 	.short	(.L_41 - .L_40)
	.align		4
.L_40:
        /*0004*/ 	.word	index@(_Z35group_norm_nhwc_fwd_one_pass_kernelI11Fp32IOFp16WLi512ELi40ELi640EEv26Group_norm_nhwc_fwd_params)
        /*0008*/ 	.word	0x00000060


	//----- nvinfo : EIATTR_FRAME_SIZE
	.align		4
.L_41:
        /*000c*/ 	.byte	0x04, 0x11
        /*000e*/ 	.short	(.L_43 - .L_42)
	.align		4
.L_42:
        /*0010*/ 	.word	index@(_Z35group_norm_nhwc_fwd_one_pass_kernelI11Fp32IOFp16WLi512ELi40ELi640EEv26Group_norm_nhwc_fwd_params)
        /*0014*/ 	.word	0x00000000


	//----- nvinfo : EIATTR_REGCOUNT
	.align		4
.L_43:
        /*0018*/ 	.byte	0x04, 0x2f
        /*001a*/ 	.short	(.L_45 - .L_44)
	.align		4
.L_44:
        /*001c*/ 	.word	index@(_Z35group_norm_nhwc_fwd_one_pass_kernelI11Fp32IOFp16WLi256ELi40ELi640EEv26Group_norm_nhwc_fwd_params)
        /*0020*/ 	.word	0x00000030


	//----- nvinfo : EIATTR_FRAME_SIZE
	.align		4
.L_45:
        /*0024*/ 	.byte	0x04, 0x11
        /*0026*/ 	.short	(.L_47 - .L_46)
	.align		4
.L_46:
        /*0028*/ 	.word	index@(_Z35group_norm_nhwc_fwd_one_pass_kernelI11Fp32IOFp16WLi256ELi40ELi640EEv26Group_norm_nhwc_fwd_params)
        /*002c*/ 	.word	0x00000000


	//----- nvinfo : EIATTR_REGCOUNT
	.align		4
.L_47:
        /*0030*/ 	.byte	0x04, 0x2f
        /*0032*/ 	.short	(.L_49 - .L_48)
	.align		4
.L_48:
        /*0034*/ 	.word	index@(_Z35group_norm_nhwc_fwd_one_pass_kernelI11Fp32IOFp16WLi128ELi40ELi640EEv26Group_norm_nhwc_fwd_params)
        /*0038*/ 	.word	0x00000030


	//----- nvinfo : EIATTR_FRAME_SIZE
	.align		4
.L_49:
        /*003c*/ 	.byte	0x04, 0x11
        /*003e*/ 	.short	(.L_51 - .L_50)
	.align		4
.L_50:
        /*0040*/ 	.word	index@(_Z35group_norm_nhwc_fwd_one_pass_kernelI11Fp32IOFp16WLi128ELi40ELi640EEv26Group_norm_nhwc_fwd_params)
        /*0044*/ 	.word	0x00000000


	//----- nvinfo : EIATTR_REGCOUNT
	.align		4
.L_51:
        /*0048*/ 	.byte	0x04, 0x2f
        /*004a*/ 	.short	(.L_53 - .L_52)
	.align		4
.L_52:
        /*004c*/ 	.word	index@(_Z35group_norm_nhwc_fwd_one_pass_kernelI11Fp32IOFp16WLi64ELi40ELi640EEv26Group_norm_nhwc_fwd_params)
        /*0050*/ 	.word	0x00000020


	//----- nvinfo : EIATTR_FRAME_SIZE
	.align		4
.L_53:
        /*0054*/ 	.byte	0x04, 0x11
        /*0056*/ 	.short	(.L_55 - .L_54)
	.align		4
.L_54:
        /*0058*/ 	.word	index@(_Z35group_norm_nhwc_fwd_one_pass_kernelI11Fp32IOFp16WLi64ELi40ELi640EEv26Group_norm_nhwc_fwd_params)
        /*005c*/ 	.word	0x00000000


	//----- nvinfo : EIATTR_REGCOUNT
	.align		4
.L_55:
        /*0060*/ 	.byte	0x04, 0x2f
        /*0062*/ 	.short	(.L_57 - .L_56)
	.align		4
.L_56:
        /*0064*/ 	.word	index@(_Z35group_norm_nhwc_fwd_one_pass_kernelI11Fp32IOBf16WLi512ELi40ELi640EEv26Group_norm_nhwc_fwd_params)
        /*0068*/ 	.word	0x00000060


	//----- nvinfo : EIATTR_FRAME_SIZE
	.align		4
.L_57:
        /*006c*/ 	.byte	0x04, 0x11
        /*006e*/ 	.short	(.L_59 - .L_58)
	.align		4
.L_58:
        /*0070*/ 	.word	index@(_Z35group_norm_nhwc_fwd_one_pass_kernelI11Fp32IOBf16WLi512ELi40ELi640EEv26Group_norm_nhwc_fwd_params)
        /*0074*/ 	.word	0x00000000


	//----- nvinfo : EIATTR_REGCOUNT
	.align		4
.L_59:
        /*0078*/ 	.byte	0x04, 0x2f
        /*007a*/ 	.short	(.L_61 - .L_60)
	.align		4
.L_60:
        /*007c*/ 	.word	index@(_Z35group_norm_nhwc_fwd_one_pass_kernelI11Fp32IOBf16WLi256ELi40ELi640EEv26Group_norm_nhwc_fwd_params)
        /*0080*/ 	.word	0x00000030


	//----- nvinfo : EIATTR_FRAME_SIZE
	.align		4
.L_61:
        /*0084*/ 	.byte	0x04, 0x11
        /*0086*/ 	.short	(.L_63 - .L_62)
	.align		4
.L_62:
        /*0088*/ 	.word	index@(_Z35group_norm_nhwc_fwd_one_pass_kernelI11Fp32IOBf16WLi256ELi40ELi640EEv26Group_norm_nhwc_fwd_params)
        /*008c*/ 	.word	0x00000000


	//----- nvinfo : EIATTR_REGCOUNT
	.align		4
.L_63:
        /*0090*/ 	.byte	0x04, 0x2f
        /*0092*/ 	.short	(.L_65 - .L_64)
	.align		4
.L_64:
        /*0094*/ 	.word	index@(_Z35group_norm_nhwc_fwd_one_pass_kernelI11Fp32IOBf16WLi128ELi40ELi640EEv26Group_norm_nhwc_fwd_params)
        /*0098*/ 	.word	0x00000030


	//----- nvinfo : EIATTR_FRAME_SIZE
	.align		4
.L_65:
        /*009c*/ 	.byte	0x04, 0x11
        /*009e*/ 	.short	(.L_67 - .L_66)
	.align		4
.L_66:
        /*00a0*/ 	.word	index@(_Z35group_norm_nhwc_fwd_one_pass_kernelI11Fp32IOBf16WLi128ELi40ELi640EEv26Group_norm_nhwc_fwd_params)
        /*00a4*/ 	.word	0x00000000


	//----- nvinfo : EIATTR_REGCOUNT
	.align		4
.L_67:
        /*00a8*/ 	.byte	0x04, 0x2f
        /*00aa*/ 	.short	(.L_69 - .L_68)
	.align		4
.L_68:
        /*00ac*/ 	.word	index@(_Z35group_norm_nhwc_fwd_one_pass_kernelI11Fp32IOBf16WLi64ELi40ELi640EEv26Group_norm_nhwc_fwd_params)
        /*00b0*/ 	.word	0x00000020


	//----- nvinfo : EIATTR_FRAME_SIZE
	.align		4
.L_69:
        /*00b4*/ 	.byte	0x04, 0x11
        /*00b6*/ 	.short	(.L_71 - .L_70)
	.align		4
.L_70:
        /*00b8*/ 	.word	index@(_Z35group_norm_nhwc_fwd_one_pass_kernelI11Fp32IOBf16WLi64ELi40ELi640EEv26Group_norm_nhwc_fwd_params)
        /*00bc*/ 	.word	0x00000000


	//----- nvinfo : EIATTR_REGCOUNT
	.align		4
.L_71:
        /*00c0*/ 	.byte	0x04, 0x2f
        /*00c2*/ 	.short	(.L_73 - .L_72)
	.align		4
.L_72:
        /*00c4*/ 	.word	index@(_Z35group_norm_nhwc_fwd_one_pass_kernelI11Fp32IOFp32WLi512ELi40ELi640EEv26Group_norm_nhwc_fwd_params)
        /*00c8*/ 	.word	0x00000060


	//----- nvinfo : EIATTR_FRAME_SIZE
	.align		4
.L_73:
        /*00cc*/ 	.byte	0x04, 0x11
        /*00ce*/ 	.short	(.L_75 - .L_74)
	.align		4
.L_74:
        /*00d0*/ 	.word	index@(_Z35group_norm_nhwc_fwd_one_pass_kernelI11Fp32IOFp32WLi512ELi40ELi640EEv26Group_norm_nhwc_fwd_params)
        /*00d4*/ 	.word	0x00000000


	//----- nvinfo : EIATTR_REGCOUNT
	.align		4
.L_75:
        /*00d8*/ 	.byte	0x04, 0x2f
        /*00da*/ 	.short	(.L_77 - .L_76)
	.align		4
.L_76:
        /*00dc*/ 	.word	index@(_Z35group_norm_nhwc_fwd_one_pass_kernelI11Fp32IOFp32WLi256ELi40ELi640EEv26Group_norm_nhwc_fwd_params)
        /*00e0*/ 	.word	0x00000030


	//----- nvinfo : EIATTR_FRAME_SIZE
	.align		4
.L_77:
        /*00e4*/ 	.byte	0x04, 0x11
        /*00e6*/ 	.short	(.L_79 - .L_78)
	.align		4
.L_78:
        /*00e8*/ 	.word	index@(_Z35group_norm_nhwc_fwd_one_pass_kernelI11Fp32IOFp32WLi256ELi40ELi640EEv26Group_norm_nhwc_fwd_params)
        /*00ec*/ 	.word	0x00000000


	//----- nvinfo : EIATTR_REGCOUNT
	.align		4
.L_79:
        /*00f0*/ 	.byte	0x04, 0x2f
        /*00f2*/ 	.short	(.L_81 - .L_80)
	.align		4
.L_80:
        /*00f4*/ 	.word	index@(_Z35group_norm_nhwc_fwd_one_pass_kernelI11Fp32IOFp32WLi128ELi40ELi640EEv26Group_norm_nhwc_fwd_params)
        /*00f8*/ 	.word	0x00000030


	//----- nvinfo : EIATTR_FRAME_SIZE
	.align		4
.L_81:
        /*00fc*/ 	.byte	0x04, 0x11
        /*00fe*/ 	.short	(.L_83 - .L_82)
	.align		4
.L_82:
        /*0100*/ 	.word	index@(_Z35group_norm_nhwc_fwd_one_pass_kernelI11Fp32IOFp32WLi128ELi40ELi640EEv26Group_norm_nhwc_fwd_params)
        /*0104*/ 	.word	0x00000000


	//----- nvinfo : EIATTR_REGCOUNT
	.align		4
.L_83:
        /*0108*/ 	.byte	0x04, 0x2f
        /*010a*/ 	.short	(.L_85 - .L_84)
	.align		4
.L_84:
        /*010c*/ 	.word	index@(_Z35group_norm_nhwc_fwd_one_pass_kernelI11Fp32IOFp32WLi64ELi40ELi640EEv26Group_norm_nhwc_fwd_params)
        /*0110*/ 	.word	0x00000020


	//----- nvinfo : EIATTR_FRAME_SIZE
	.align		4
.L_85:
        /*0114*/ 	.byte	0x04, 0x11
        /*0116*/ 	.short	(.L_87 - .L_86)
	.align		4
.L_86:
        /*0118*/ 	.word	index@(_Z35group_norm_nhwc_fwd_one_pass_kernelI11Fp32IOFp32WLi64ELi40ELi640EEv26Group_norm_nhwc_fwd_params)
        /*011c*/ 	.word	0x00000000


	//----- nvinfo : EIATTR_REGCOUNT
	.align		4
.L_87:
        /*0120*/ 	.byte	0x04, 0x2f
        /*0122*/ 	.short	(.L_89 - .L_88)
	.align		4
.L_88:
        /*0124*/ 	.word	index@(_Z35group_norm_nhwc_fwd_one_pass_kernelI11Fp16IOFp16WLi512ELi40ELi640EEv26Group_norm_nhwc_fwd_params)
        /*0128*/ 	.word	0x00000060


	//----- nvinfo : EIATTR_FRAME_SIZE
	.align		4
.L_89:
        /*012c*/ 	.byte	0x04, 0x11
        /*012e*/ 	.short	(.L_91 - .L_90)
	.align		4
.L_90:
        /*0130*/ 	.word	index@(_Z35group_norm_nhwc_fwd_one_pass_kernelI11Fp16IOFp16WLi512ELi40ELi640EEv26Group_norm_nhwc_fwd_params)
        /*0134*/ 	.word	0x00000000


	//----- nvinfo : EIATTR_REGCOUNT
	.align		4
.L_91:
        /*0138*/ 	.byte	0x04, 0x2f
        /*013a*/ 	.short	(.L_93 - .L_92)
	.align		4
.L_92:
        /*013c*/ 	.word	index@(_Z35group_norm_nhwc_fwd_one_pass_kernelI11Fp16IOFp16WLi256ELi40ELi640EEv26Group_norm_nhwc_fwd_params)
        /*0140*/ 	.word	0x00000030


	//----- nvinfo : EIATTR_FRAME_SIZE
	.align		4
.L_93:
        /*0144*/ 	.byte	0x04, 0x11
        /*0146*/ 	.short	(.L_95 - .L_94)
	.align		4
.L_94:
        /*0148*/ 	.word	index@(_Z35group_norm_nhwc_fwd_one_pass_kernelI11Fp16IOFp16WLi256ELi40ELi640EEv26Group_norm_nhwc_fwd_params)
        /*014c*/ 	.word	0x00000000


	//----- nvinfo : EIATTR_REGCOUNT
	.align		4
.L_95:
        /*0150*/ 	.byte	0x04, 0x2f
        /*0152*/ 	.short	(.L_97 - .L_96)
	.align		4
.L_96:
        /*0154*/ 	.word	index@(_Z35group_norm_nhwc_fwd_one_pass_kernelI11Fp16IOFp16WLi128ELi40ELi640EEv26Group_norm_nhwc_fwd_params)
        /*0158*/ 	.word	0x0000002e


	//----- nvinfo : EIATTR_FRAME_SIZE
	.align		4
.L_97:
        /*015c*/ 	.byte	0x04, 0x11
        /*015e*/ 	.short	(.L_99 - .L_98)
	.align		4
.L_98:
        /*0160*/ 	.word	index@(_Z35group_norm_nhwc_fwd_one_pass_kernelI11Fp16IOFp16WLi128ELi40ELi640EEv26Group_norm_nhwc_fwd_params)
        /*0164*/ 	.word	0x00000000


	//----- nvinfo : EIATTR_REGCOUNT
	.align		4
.L_99:
        /*0168*/ 	.byte	0x04, 0x2f
        /*016a*/ 	.short	(.L_101 - .L_100)
	.align		4
.L_100:
        /*016c*/ 	.word	index@(_Z35group_norm_nhwc_fwd_one_pass_kernelI11Fp16IOFp16WLi64ELi40ELi640EEv26Group_norm_nhwc_fwd_params)
        /*0170*/ 	.word	0x00000020


	//----- nvinfo : EIATTR_FRAME_SIZE
	.align		4
.L_101:
        /*0174*/ 	.byte	0x04, 0x11
        /*0176*/ 	.short	(.L_103 - .L_102)
	.align		4
.L_102:
        /*0178*/ 	.word	index@(_Z35group_norm_nhwc_fwd_one_pass_kernelI11Fp16IOFp16WLi64ELi40ELi640EEv26Group_norm_nhwc_fwd_params)
        /*017c*/ 	.word	0x00000000


	//----- nvinfo : EIATTR_REGCOUNT
	.align		4
.L_103:
        /*0180*/ 	.byte	0x04, 0x2f
        /*0182*/ 	.short	(.L_105 - .L_104)
	.align		4
.L_104:
        /*0184*/ 	.word	index@(_Z35group_norm_nhwc_fwd_one_pass_kernelI11Fp16IOBf16WLi512ELi40ELi640EEv26Group_norm_nhwc_fwd_params)
        /*0188*/ 	.word	0x00000060


	//----- nvinfo : EIATTR_FRAME_SIZE
	.align		4
.L_105:
        /*018c*/ 	.byte	0x04, 0x11
        /*018e*/ 	.short	(.L_107 - .L_106)
	.align		4
.L_106:
        /*0190*/ 	.word	index@(_Z35group_norm_nhwc_fwd_one_pass_kernelI11Fp16IOBf16WLi512ELi40ELi640EEv26Group_norm_nhwc_fwd_params)
        /*0194*/ 	.word	0x00000000


	//----- nvinfo : EIATTR_REGCOUNT
	.align		4
.L_107:
        /*0198*/ 	.byte	0x04, 0x2f
        /*019a*/ 	.short	(.L_109 - .L_108)
	.align		4
.L_108:
        /*019c*/ 	.word	index@(_Z35group_norm_nhwc_fwd_one_pass_kernelI11Fp16IOBf16WLi256ELi40ELi640EEv26Group_norm_nhwc_fwd_params)
        /*01a0*/ 	.word	0x00000030


	//----- nvinfo : EIATTR_FRAME_SIZE
	.align		4
.L_109:
        /*01a4*/ 	.byte	0x04, 0x11
        /*01a6*/ 	.short	(.L_111 - .L_110)
	.align		4
.L_110:
        /*01a8*/ 	.word	index@(_Z35group_norm_nhwc_fwd_one_pass_kernelI11Fp16IOBf16WLi256ELi40ELi640EEv26Group_norm_nhwc_fwd_params)
        /*01ac*/ 	.word	0x00000000


	//----- nvinfo : EIATTR_REGCOUNT
	.align		4
.L_111:
        /*01b0*/ 	.byte	0x04, 0x2f
        /*01b2*/ 	.short	(.L_113 - .L_112)
	.align		4
.L_112:
        /*01b4*/ 	.word	index@(_Z35group_norm_nhwc_fwd_one_pass_kernelI11Fp16IOBf16WLi128ELi40ELi640EEv26Group_norm_nhwc_fwd_params)
        /*01b8*/ 	.word	0x0000002e


	//----- nvinfo : EIATTR_FRAME_SIZE
	.align		4
.L_113:
        /*01bc*/ 	.byte	0x04, 0x11
        /*01be*/ 	.short	(.L_115 - .L_114)
	.align		4
.L_114:
        /*01c0*/ 	.word	index@(_Z35group_norm_nhwc_fwd_one_pass_kernelI11Fp16IOBf16WLi128ELi40ELi640EEv26Group_norm_nhwc_fwd_params)
        /*01c4*/ 	.word	0x00000000


	//----- nvinfo : EIATTR_REGCOUNT
	.align		4
.L_115:
        /*01c8*/ 	.byte	0x04, 0x2f
        /*01ca*/ 	.short	(.L_117 - .L_116)
	.align		4
.L_116:
        /*01cc*/ 	.word	index@(_Z35group_norm_nhwc_fwd_one_pass_kernelI11Fp16IOBf16WLi64ELi40ELi640EEv26Group_norm_nhwc_fwd_params)
        /*01d0*/ 	.word	0x00000020


	//----- nvinfo : EIATTR_FRAME_SIZE
	.align		4
.L_117:
        /*01d4*/ 	.byte	0x04, 0x11
        /*01d6*/ 	.short	(.L_119 - .L_118)
	.align		4
.L_118:
        /*01d8*/ 	.word	index@(_Z35group_norm_nhwc_fwd_one_pass_kernelI11Fp16IOBf16WLi64ELi40ELi640EEv26Group_norm_nhwc_fwd_params)
        /*01dc*/ 	.word	0x00000000


	//----- nvinfo : EIATTR_REGCOUNT
	.align		4
.L_119:
        /*01e0*/ 	.byte	0x04, 0x2f
        /*01e2*/ 	.short	(.L_121 - .L_120)
	.align		4
.L_120:
        /*01e4*/ 	.word	index@(_Z35group_norm_nhwc_fwd_one_pass_kernelI11Fp16IOFp32WLi512ELi40ELi640EEv26Group_norm_nhwc_fwd_params)
        /*01e8*/ 	.word	0x00000060


	//----- nvinfo : EIATTR_FRAME_SIZE
	.align		4
.L_121:
        /*01ec*/ 	.byte	0x04, 0x11
        /*01ee*/ 	.short	(.L_123 - .L_122)
	.align		4
.L_122:
        /*01f0*/ 	.word	index@(_Z35group_norm_nhwc_fwd_one_pass_kernelI11Fp16IOFp32WLi512ELi40ELi640EEv26Group_norm_nhwc_fwd_params)
        /*01f4*/ 	.word	0x00000000


	//----- nvinfo : EIATTR_REGCOUNT
	.align		4
.L_123:
        /*01f8*/ 	.byte	0x04, 0x2f
        /*01fa*/ 	.short	(.L_125 - .L_124)
	.align		4
.L_124:
        /*01fc*/ 	.word	index@(_Z35group_norm_nhwc_fwd_one_pass_kernelI11Fp16IOFp32WLi256ELi40ELi640EEv26Group_norm_nhwc_fwd_params)
        /*0200*/ 	.word	0x00000030


	//----- nvinfo : EIATTR_FRAME_SIZE
	.align		4
.L_125:
        /*0204*/ 	.byte	0x04, 0x11
        /*0206*/ 	.short	(.L_127 - .L_126)
	.align		4
.L_126:
        /*0208*/ 	.word	index@(_Z35group_norm_nhwc_fwd_one_pass_kernelI11Fp16IOFp32WLi256ELi40ELi640EEv26Group_norm_nhwc_fwd_params)
        /*020c*/ 	.word	0x00000000


	//----- nvinfo : EIATTR_REGCOUNT
	.align		4
.L_127:
        /*0210*/ 	.byte	0x04, 0x2f
        /*0212*/ 	.short	(.L_129 - .L_128)
	.align		4
.L_128:
        /*0214*/ 	.word	index@(_Z35group_norm_nhwc_fwd_one_pass_kernelI11Fp16IOFp32WLi128ELi40ELi640EEv26Group_norm_nhwc_fwd_params)
        /*0218*/ 	.word	0x00000030


	//----- nvinfo : EIATTR_FRAME_SIZE
	.align		4
.L_129:
        /*021c*/ 	.byte	0x04, 0x11
        /*021e*/ 	.short	(.L_131 - .L_130)
	.align		4
.L_130:
        /*0220*/ 	.word	index@(_Z35group_norm_nhwc_fwd_one_pass_kernelI11Fp16IOFp32WLi128ELi40ELi640EEv26Group_norm_nhwc_fwd_params)
        /*0224*/ 	.word	0x00000000


	//----- nvinfo : EIATTR_REGCOUNT
	.align		4
.L_131:
        /*0228*/ 	.byte	0x04, 0x2f
        /*022a*/ 	.short	(.L_133 - .L_132)
	.align		4
.L_132:
        /*022c*/ 	.word	index@(_Z35group_norm_nhwc_fwd_one_pass_kernelI11Fp16IOFp32WLi64ELi40ELi640EEv26Group_norm_nhwc_fwd_params)
        /*0230*/ 	.word	0x00000020


	//----- nvinfo : EIATTR_FRAME_SIZE
	.align		4
.L_133:
        /*0234*/ 	.byte	0x04, 0x11
        /*0236*/ 	.short	(.L_135 - .L_134)
	.align		4
.L_134:
        /*0238*/ 	.word	index@(_Z35group_norm_nhwc_fwd_one_pass_kernelI11Fp16IOFp32WLi64ELi40ELi640EEv26Group_norm_nhwc_fwd_params)
        /*023c*/ 	.word	0x00000000


	//----- nvinfo : EIATTR_REGCOUNT
	.align		4
.L_135:
        /*0240*/ 	.byte	0x04, 0x2f
        /*0242*/ 	.short	(.L_137 - .L_136)
	.align		4
.L_136:
        /*0244*/ 	.word	index@(_Z35group_norm_nhwc_fwd_one_pass_kernelI11Bf16IOFp16WLi512ELi40ELi640EEv26Group_norm_nhwc_fwd_params)
        /*0248*/ 	.word	0x00000060


	//----- nvinfo : EIATTR_FRAME_SIZE
	.align		4
.L_137:
        /*024c*/ 	.byte	0x04, 0x11
        /*024e*/ 	.short	(.L_139 - .L_138)
	.align		4
.L_138:
        /*0250*/ 	.word	index@(_Z35group_norm_nhwc_fwd_one_pass_kernelI11Bf16IOFp16WLi512ELi40ELi640EEv26Group_norm_nhwc_fwd_params)
        /*0254*/ 	.word	0x00000000


	//----- nvinfo : EIATTR_REGCOUNT
	.align		4
.L_139:
        /*0258*/ 	.byte	0x04, 0x2f
        /*025a*/ 	.short	(.L_141 - .L_140)
	.align		4
.L_140:
        /*025c*/ 	.word	index@(_Z35group_norm_nhwc_fwd_one_pass_kernelI11Bf16IOFp16WLi256ELi40ELi640EEv26Group_norm_nhwc_fwd_params)
        /*0260*/ 	.word	0x00000030


	//----- nvinfo : EIATTR_FRAME_SIZE
	.align		4
.L_141:
        /*0264*/ 	.byte	0x04, 0x11
        /*0266*/ 	.short	(.L_143 - .L_142)
	.align		4
.L_142:
        /*0268*/ 	.word	index@(_Z35group_norm_nhwc_fwd_one_pass_kernelI11Bf16IOFp16WLi256ELi40ELi640EEv26Group_norm_nhwc_fwd_params)
        /*026c*/ 	.word	0x00000000


	//----- nvinfo : EIATTR_REGCOUNT
	.align		4
.L_143:
        /*0270*/ 	.byte	0x04, 0x2f
        /*0272*/ 	.short	(.L_145 - .L_144)
	.align		4
.L_144:
        /*0274*/ 	.word	index@(_Z35group_norm_nhwc_fwd_one_pass_kernelI11Bf16IOFp16WLi128ELi40ELi640EEv26Group_norm_nhwc_fwd_params)
        /*0278*/ 	.word	0x00000030


	//----- nvinfo : EIATTR_FRAME_SIZE
	.align		4
.L_145:
        /*027c*/ 	.byte	0x04, 0x11
        /*027e*/ 	.short	(.L_147 - .L_146)
	.align		4
.L_146:
        /*0280*/ 	.word	index@(_Z35group_norm_nhwc_fwd_one_pass_kernelI11Bf16IOFp16WLi128ELi40ELi640EEv26Group_norm_nhwc_fwd_params)
        /*0284*/ 	.word	0x00000000


	//----- nvinfo : EIATTR_REGCOUNT
	.align		4
.L_147:
        /*0288*/ 	.byte	0x04, 0x2f
        /*028a*/ 	.short	(.L_149 - .L_148)
	.align		4
.L_148:
        /*028c*/ 	.word	index@(_Z35group_norm_nhwc_fwd_one_pass_kernelI11Bf16IOFp16WLi64ELi40ELi640EEv26Group_norm_nhwc_fwd_params)
        /*0290*/ 	.word	0x00000020


	//----- nvinfo : EIATTR_FRAME_SIZE
	.align		4
.L_149:
        /*0294*/ 	.byte	0x04, 0x11
        /*0296*/ 	.short	(.L_151 - .L_150)
	.align		4
.L_150:
        /*0298*/ 	.word	index@(_Z35group_norm_nhwc_fwd_one_pass_kernelI11Bf16IOFp16WLi64ELi40ELi640EEv26Group_norm_nhwc_fwd_params)
        /*029c*/ 	.word	0x00000000


	//----- nvinfo : EIATTR_REGCOUNT
	.align		4
.L_151:
        /*02a0*/ 	.byte	0x04, 0x2f
        /*02a2*/ 	.short	(.L_153 - .L_152)
	.align		4
.L_152:
        /*02a4*/ 	.word	index@(_Z35group_norm_nhwc_fwd_one_pass_kernelI11Bf16IOBf16WLi512ELi40ELi640EEv26Group_norm_nhwc_fwd_params)
        /*02a8*/ 	.word	0x00000060


	//----- nvinfo : EIATTR_FRAME_SIZE
	.align		4
.L_153:
        /*02ac*/ 	.byte	0x04, 0x11
        /*02ae*/ 	.short	(.L_155 - .L_154)
	.align		4
.L_154:
        /*02b0*/ 	.word	index@(_Z35group_norm_nhwc_fwd_one_pass_kernelI11Bf16IOBf16WLi512ELi40ELi640EEv26Group_norm_nhwc_fwd_params)
        /*02b4*/ 	.word	0x00000000


	//----- nvinfo : EIATTR_REGCOUNT
	.align		4
.L_155:
        /*02b8*/ 	.byte	0x04, 0x2f
        /*02ba*/ 	.short	(.L_157 - .L_156)
	.align		4
.L_156:
        /*02bc*/ 	.word	index@(_Z35group_norm_nhwc_fwd_one_pass_kernelI11Bf16IOBf16WLi256ELi40ELi640EEv26Group_norm_nhwc_fwd_params)
        /*02c0*/ 	.word	0x00000030


	//----- nvinfo : EIATTR_FRAME_SIZE
	.align		4
.L_157:
        /*02c4*/ 	.byte	0x04, 0x11
        /*02c6*/ 	.short	(.L_159 - .L_158)
	.align		4
.L_158:
        /*02c8*/ 	.word	index@(_Z35group_norm_nhwc_fwd_one_pass_kernelI11Bf16IOBf16WLi256ELi40ELi640EEv26Group_norm_nhwc_fwd_params)
        /*02cc*/ 	.word	0x00000000


	//----- nvinfo : EIATTR_REGCOUNT
	.align		4
.L_159:
        /*02d0*/ 	.byte	0x04, 0x2f
        /*02d2*/ 	.short	(.L_161 - .L_160)
	.align		4
.L_160:
        /*02d4*/ 	.word	index@(_Z35group_norm_nhwc_fwd_one_pass_kernelI11Bf16IOBf16WLi128ELi40ELi640EEv26Group_norm_nhwc_fwd_params)
        /*02d8*/ 	.word	0x00000030


	//----- nvinfo : EIATTR_FRAME_SIZE
	.align		4
.L_161:
        /*02dc*/ 	.byte	0x04, 0x11
        /*02de*/ 	.short	(.L_163 - .L_162)
	.align		4
.L_162:
        /*02e0*/ 	.word	index@(_Z35group_norm_nhwc_fwd_one_pass_kernelI11Bf16IOBf16WLi128ELi40ELi640EEv26Group_norm_nhwc_fwd_params)
        /*02e4*/ 	.word	0x00000000


	//----- nvinfo : EIATTR_REGCOUNT
	.align		4
.L_163:
        /*02e8*/ 	.byte	0x04, 0x2f
        /*02ea*/ 	.short	(.L_165 - .L_164)
	.align		4
.L_164:
        /*02ec*/ 	.word	index@(_Z35group_norm_nhwc_fwd_one_pass_kernelI11Bf16IOBf16WLi64ELi40ELi640EEv26Group_norm_nhwc_fwd_params)
        /*02f0*/ 	.word	0x00000020


	//----- nvinfo : EIATTR_FRAME_SIZE
	.align		4
.L_165:
        /*02f4*/ 	.byte	0x04, 0x11
        /*02f6*/ 	.short	(.L_167 - .L_166)
	.align		4
.L_166:
        /*02f8*/ 	.word	index@(_Z35group_norm_nhwc_fwd_one_pass_kernelI11Bf16IOBf16WLi64ELi40ELi640EEv26Group_norm_nhwc_fwd_params)
        /*02fc*/ 	.word	0x00000000


	//----- nvinfo : EIATTR_REGCOUNT
	.align		4
.L_167:
        /*0300*/ 	.byte	0x04, 0x2f
        /*0302*/ 	.short	(.L_169 - .L_168)
	.align		4
.L_168:
        /*0304*/ 	.word	index@(_Z35group_norm_nhwc_fwd_one_pass_kernelI11Bf16IOFp32WLi512ELi40ELi640EEv26Group_norm_nhwc_fwd_params)
        /*0308*/ 	.word	0x00000060


	//----- nvinfo : EIATTR_FRAME_SIZE
	.align		4
.L_169:
        /*030c*/ 	.byte	0x04, 0x11
        /*030e*/ 	.short	(.L_171 - .L_170)
	.align		4
.L_170:
        /*0310*/ 	.word	index@(_Z35group_norm_nhwc_fwd_one_pass_kernelI11Bf16IOFp32WLi512ELi40ELi640EEv26Group_norm_nhwc_fwd_params)
        /*0314*/ 	.word	0x00000000


	//----- nvinfo : EIATTR_REGCOUNT
	.align		4
.L_171:
        /*0318*/ 	.byte	0x04, 0x2f
        /*031a*/ 	.short	(.L_173 - .L_172)
	.align		4
.L_172:
        /*031c*/ 	.word	index@(_Z35group_norm_nhwc_fwd_one_pass_kernelI11Bf16IOFp32WLi256ELi40ELi640EEv26Group_norm_nhwc_fwd_params)
        /*0320*/ 	.word	0x00000030


	//----- nvinfo : EIATTR_FRAME_SIZE
	.align		4
.L_173:
        /*0324*/ 	.byte	0x04, 0x11
        /*0326*/ 	.short	(.L_175 - .L_174)
	.align		4
.L_174:
        /*0328*/ 	.word	index@(_Z35group_norm_nhwc_fwd_one_pass_kernelI11Bf16IOFp32WLi256ELi40ELi640EEv26Group_norm_nhwc_fwd_params)
        /*032c*/ 	.word	0x00000000


	//----- nvinfo : EIATTR_REGCOUNT
	.align		4
.L_175:
        /*0330*/ 	.byte	0x04, 0x2f
        /*0332*/ 	.short	(.L_177 - .L_176)
	.align		4
.L_176:
        /*0334*/ 	.word	index@(_Z35group_norm_nhwc_fwd_one_pass_kernelI11Bf16IOFp32WLi128ELi40ELi640EEv26Group_norm_nhwc_fwd_params)
        /*0338*/ 	.word	0x00000030


	//----- nvinfo : EIATTR_FRAME_SIZE
	.align		4
.L_177:
        /*033c*/ 	.byte	0x04, 0x11
        /*033e*/ 	.short	(.L_179 - .L_178)
	.align		4
.L_178:
        /*0340*/ 	.word	index@(_Z35group_norm_nhwc_fwd_one_pass_kernelI11Bf16IOFp32WLi128ELi40ELi640EEv26Group_norm_nhwc_fwd_params)
        /*0344*/ 	.word	0x00000000


	//----- nvinfo : EIATTR_REGCOUNT
	.align		4
.L_179:
        /*0348*/ 	.byte	0x04, 0x2f
        /*034a*/ 	.short	(.L_181 - .L_180)
	.align		4
.L_180:
        /*034c*/ 	.word	index@(_Z35group_norm_nhwc_fwd_one_pass_kernelI11Bf16IOFp32WLi64ELi40ELi640EEv26Group_norm_nhwc_fwd_params)
        /*0350*/ 	.word	0x00000020


	//----- nvinfo : EIATTR_FRAME_SIZE
	.align		4
.L_181:
        /*0354*/ 	.byte	0x04, 0x11
        /*0356*/ 	.short	(.L_183 - .L_182)
	.align		4
.L_182:
        /*0358*/ 	.word	index@(_Z35group_norm_nhwc_fwd_one_pass_kernelI11Bf16IOFp32WLi64ELi40ELi640EEv26Group_norm_nhwc_fwd_params)
        /*035c*/ 	.word	0x00000000


	//----- nvinfo : EIATTR_REGCOUNT
	.align		4
.L_183:
        /*0360*/ 	.byte	0x04, 0x2f
        /*0362*/ 	.short	(.L_185 - .L_184)
	.align		4
.L_184:
        /*0364*/ 	.word	index@(_Z35group_norm_nhwc_bwd_one_pass_kernelI11Fp32IOFp16WLi512ELi40ELi640EEv26Group_norm_nhwc_bwd_params)
        /*0368*/ 	.word	0x00000060


	//----- nvinfo : EIATTR_FRAME_SIZE
	.align		4
.L_185:
        /*036c*/ 	.byte	0x04, 0x11
        /*036e*/ 	.short	(.L_187 - .L_186)
	.align		4
.L_186:
        /*0370*/ 	.word	index@(_Z35group_norm_nhwc_bwd_one_pass_kernelI11Fp32IOFp16WLi512ELi40ELi640EEv26Group_norm_nhwc_bwd_params)
        /*0374*/ 	.word	0x00000008


	//----- nvinfo : EIATTR_REGCOUNT
	.align		4
.L_187:
        /*0378*/ 	.byte	0x04, 0x2f
        /*037a*/ 	.short	(.L_189 - .L_188)
	.align		4
.L_188:
        /*037c*/ 	.word	index@(_Z35group_norm_nhwc_bwd_one_pass_kernelI11Fp32IOFp16WLi256ELi40ELi640EEv26Group_norm_nhwc_bwd_params)
        /*0380*/ 	.word	0x00000060


	//----- nvinfo : EIATTR_FRAME_SIZE
	.align		4
.L_189:
        /*0384*/ 	.byte	0x04, 0x11
        /*0386*/ 	.short	(.L_191 - .L_190)
	.align		4
.L_190:
        /*0388*/ 	.word	index@(_Z35group_norm_nhwc_bwd_one_pass_kernelI11Fp32IOFp16WLi256ELi40ELi640EEv26Group_norm_nhwc_bwd_params)
        /*038c*/ 	.word	0x00000000


	//----- nvinfo : EIATTR_REGCOUNT
	.align		4
.L_191:
        /*0390*/ 	.byte	0x04, 0x2f
        /*0392*/ 	.short	(.L_193 - .L_192)
	.align		4
.L_192:
        /*0394*/ 	.word	index@(_Z35group_norm_nhwc_bwd_one_pass_kernelI11Fp32IOFp16WLi128ELi40ELi640EEv26Group_norm_nhwc_bwd_params)
        /*0398*/ 	.word	0x00000030


	//----- nvinfo : EIATTR_FRAME_SIZE
	.align		4
.L_193:
        /*039c*/ 	.byte	0x04, 0x11
        /*039e*/ 	.short	(.L_195 - .L_194)
	.align		4
.L_194:
        /*03a0*/ 	.word	index@(_Z35group_norm_nhwc_bwd_one_pass_kernelI11Fp32IOFp16WLi128ELi40ELi640EEv26Group_norm_nhwc_bwd_params)
        /*03a4*/ 	.word	0x00000008


	//----- nvinfo : EIATTR_REGCOUNT
	.align		4
.L_195:
        /*03a8*/ 	.byte	0x04, 0x2f
        /*03aa*/ 	.short	(.L_197 - .L_196)
	.align		4
.L_196:
        /*03ac*/ 	.word	index@(_Z35group_norm_nhwc_bwd_one_pass_kernelI11Fp32IOFp16WLi64ELi40ELi640EEv26Group_norm_nhwc_bwd_params)
        /*03b0*/ 	.word	0x00000030


	//----- nvinfo : EIATTR_FRAME_SIZE
	.align		4
.L_197:
        /*03b4*/ 	.byte	0x04, 0x11
        /*03b6*/ 	.short	(.L_199 - .L_198)
	.align		4
.L_198:
        /*03b8*/ 	.word	index@(_Z35group_norm_nhwc_bwd_one_pass_kernelI11Fp32IOFp16WLi64ELi40ELi640EEv26Group_norm_nhwc_bwd_params)
        /*03bc*/ 	.word	0x00000000


	//----- nvinfo : EIATTR_REGCOUNT
	.align		4
.L_199:
        /*03c0*/ 	.byte	0x04, 0x2f
        /*03c2*/ 	.short	(.L_201 - .L_200)
	.align		4
.L_200:
        /*03c4*/ 	.word	index@(_Z35group_norm_nhwc_bwd_one_pass_kernelI11Fp32IOBf16WLi512ELi40ELi640EEv26Group_norm_nhwc_bwd_params)
        /*03c8*/ 	.word	0x00000060


	//----- nvinfo : EIATTR_FRAME_SIZE
	.align		4
.L_201:
        /*03cc*/ 	.byte	0x04, 0x11
        /*03ce*/ 	.short	(.L_203 - .L_202)
	.align		4
.L_202:
        /*03d0*/ 	.word	index@(_Z35group_norm_nhwc_bwd_one_pass_kernelI11Fp32IOBf16WLi512ELi40ELi640EEv26Group_norm_nhwc_bwd_params)
        /*03d4*/ 	.word	0x00000008


	//----- nvinfo : EIATTR_REGCOUNT
	.align		4
.L_203:
        /*03d8*/ 	.byte	0x04, 0x2f
        /*03da*/ 	.short	(.L_205 - .L_204)
	.align		4
.L_204:
        /*03dc*/ 	.word	index@(_Z35group_norm_nhwc_bwd_one_pass_kernelI11Fp32IOBf16WLi256ELi40ELi640EEv26Group_norm_nhwc_bwd_params)
        /*03e0*/ 	.word	0x00000060


	//----- nvinfo : EIATTR_FRAME_SIZE
	.align		4
.L_205:
        /*03e4*/ 	.byte	0x04, 0x11
        /*03e6*/ 	.short	(.L_207 - .L_206)
	.align		4
.L_206:
        /*03e8*/ 	.word	index@(_Z35group_norm_nhwc_bwd_one_pass_kernelI11Fp32IOBf16WLi256ELi40ELi640EEv26Group_norm_nhwc_bwd_params)
        /*03ec*/ 	.word	0x00000000


	//----- nvinfo : EIATTR_REGCOUNT
	.align		4
.L_207:
        /*03f0*/ 	.byte	0x04, 0x2f
        /*03f2*/ 	.short	(.L_209 - .L_208)
	.align		4
.L_208:
        /*03f4*/ 	.word	index@(_Z35group_norm_nhwc_bwd_one_pass_kernelI11Fp32IOBf16WLi128ELi40ELi640EEv26Group_norm_nhwc_bwd_params)
        /*03f8*/ 	.word	0x00000030


	//----- nvinfo : EIATTR_FRAME_SIZE
	.align		4
.L_209:
        /*03fc*/ 	.byte	0x04, 0x11
        /*03fe*/ 	.short	(.L_211 - .L_210)
	.align		4
.L_210:
        /*0400*/ 	.word	index@(_Z35group_norm_nhwc_bwd_one_pass_kernelI11Fp32IOBf16WLi128ELi40ELi640EEv26Group_norm_nhwc_bwd_params)
        /*0404*/ 	.word	0x00000008


	//----- nvinfo : EIATTR_REGCOUNT
	.align		4
.L_211:
        /*0408*/ 	.byte	0x04, 0x2f
        /*040a*/ 	.short	(.L_213 - .L_212)
	.align		4
.L_212:
        /*040c*/ 	.word	index@(_Z35group_norm_nhwc_bwd_one_pass_kernelI11Fp32IOBf16WLi64ELi40ELi640EEv26Group_norm_nhwc_bwd_params)
        /*0410*/ 	.word	0x00000030


	//----- nvinfo : EIATTR_FRAME_SIZE
	.align		4
.L_213:
        /*0414*/ 	.byte	0x04, 0x11
        /*0416*/ 	.short	(.L_215 - .L_214)
	.align		4
.L_214:
        /*0418*/ 	.word	index@(_Z35group_norm_nhwc_bwd_one_pass_kernelI11Fp32IOBf16WLi64ELi40ELi640EEv26Group_norm_nhwc_bwd_params)
        /*041c*/ 	.word	0x00000000


	//----- nvinfo : EIATTR_REGCOUNT
	.align		4
.L_215:
        /*0420*/ 	.byte	0x04, 0x2f
        /*0422*/ 	.short	(.L_217 - .L_216)
	.align		4
.L_216:
        /*0424*/ 	.word	index@(_Z35group_norm_nhwc_bwd_one_pass_kernelI11Fp32IOFp32WLi512ELi40ELi640EEv26Group_norm_nhwc_bwd_params)
        /*0428*/ 	.word	0x00000060


	//----- nvinfo : EIATTR_FRAME_SIZE
	.align		4
.L_217:
        /*042c*/ 	.byte	0x04, 0x11
        /*042e*/ 	.short	(.L_219 - .L_218)
	.align		4
.L_218:
        /*0430*/ 	.word	index@(_Z35group_norm_nhwc_bwd_one_pass_kernelI11Fp32IOFp32WLi512ELi40ELi640EEv26Group_norm_nhwc_bwd_params)
        /*0434*/ 	.word	0x00000008


	//----- nvinfo : EIATTR_REGCOUNT
	.align		4
.L_219:
        /*0438*/ 	.byte	0x04, 0x2f
        /*043a*/ 	.short	(.L_221 - .L_220)
	.align		4
.L_220:
        /*043c*/ 	.word	index@(_Z35group_norm_nhwc_bwd_one_pass_kernelI11Fp32IOFp32WLi256ELi40ELi640EEv26Group_norm_nhwc_bwd_params)
        /*0440*/ 	.word	0x00000060


	//----- nvinfo : EIATTR_FRAME_SIZE
	.align		4
.L_221:
        /*0444*/ 	.byte	0x04, 0x11
        /*0446*/ 	.short	(.L_223 - .L_222)
	.align		4
.L_222:
        /*0448*/ 	.word	index@(_Z35group_norm_nhwc_bwd_one_pass_kernelI11Fp32IOFp32WLi256ELi40ELi640EEv26Group_norm_nhwc_bwd_params)
        /*044c*/ 	.word	0x00000000


	//----- nvinfo : EIATTR_REGCOUNT
	.align		4
.L_223:
        /*0450*/ 	.byte	0x04, 0x2f
        /*0452*/ 	.short	(.L_225 - .L_224)
	.align		4
.L_224:
        /*0454*/ 	.word	index@(_Z35group_norm_nhwc_bwd_one_pass_kernelI11Fp32IOFp32WLi128ELi40ELi640EEv26Group_norm_nhwc_bwd_params)
        /*0458*/ 	.word	0x00000030


	//----- nvinfo : EIATTR_FRAME_SIZE
	.align		4
.L_225:
        /*045c*/ 	.byte	0x04, 0x11
        /*045e*/ 	.short	(.L_227 - .L_226)
	.align		4
.L_226:
        /*0460*/ 	.word	index@(_Z35group_norm_nhwc_bwd_one_pass_kernelI11Fp32IOFp32WLi128ELi40ELi640EEv26Group_norm_nhwc_bwd_params)
        /*0464*/ 	.word	0x00000008


	//----- nvinfo : EIATTR_REGCOUNT
	.align		4
.L_227:
        /*0468*/ 	.byte	0x04, 0x2f
        /*046a*/ 	.short	(.L_229 - .L_228)
	.align		4
.L_228:
        /*046c*/ 	.word	index@(_Z35group_norm_nhwc_bwd_one_pass_kernelI11Fp32IOFp32WLi64ELi40ELi640EEv26Group_norm_nhwc_bwd_params)
        /*0470*/ 	.word	0x00000030


	//----- nvinfo : EIATTR_FRAME_SIZE
	.align		4
.L_229:
        /*0474*/ 	.byte	0x04, 0x11
        /*0476*/ 	.short	(.L_231 - .L_230)
	.align		4
.L_230:
        /*0478*/ 	.word	index@(_Z35group_norm_nhwc_bwd_one_pass_kernelI11Fp32IOFp32WLi64ELi40ELi640EEv26Group_norm_nhwc_bwd_params)
        /*047c*/ 	.word	0x00000000


	//----- nvinfo : EIATTR_REGCOUNT
	.align		4
.L_231:
        /*0480*/ 	.byte	0x04, 0x2f
        /*0482*/ 	.short	(.L_233 - .L_232)
	.align		4
.L_232:
        /*0484*/ 	.word	index@(_Z35group_norm_nhwc_bwd_one_pass_kernelI11Fp16IOFp16WLi512ELi40ELi640EEv26Group_norm_nhwc_bwd_params)
        /*0488*/ 	.word	0x00000060


	//----- nvinfo : EIATTR_FRAME_SIZE
	.align		4
.L_233:
        /*048c*/ 	.byte	0x04, 0x11
        /*048e*/ 	.short	(.L_235 - .L_234)
	.align		4
.L_234:
        /*0490*/ 	.word	index@(_Z35group_norm_nhwc_bwd_one_pass_kernelI11Fp16IOFp16WLi512ELi40ELi640EEv26Group_norm_nhwc_bwd_params)
        /*0494*/ 	.word	0x00000000


	//----- nvinfo : EIATTR_REGCOUNT
	.align		4
.L_235:
        /*0498*/ 	.byte	0x04, 0x2f
        /*049a*/ 	.short	(.L_237 - .L_236)
	.align		4
.L_236:
        /*049c*/ 	.word	index@(_Z35group_norm_nhwc_bwd_one_pass_kernelI11Fp16IOFp16WLi256ELi40ELi640EEv26Group_norm_nhwc_bwd_params)
        /*04a0*/ 	.word	0x0000004d


	//----- nvinfo : EIATTR_FRAME_SIZE
	.align		4
.L_237:
        /*04a4*/ 	.byte	0x04, 0x11
        /*04a6*/ 	.short	(.L_239 - .L_238)
	.align		4
.L_238:
        /*04a8*/ 	.word	index@(_Z35group_norm_nhwc_bwd_one_pass_kernelI11Fp16IOFp16WLi256ELi40ELi640EEv26Group_norm_nhwc_bwd_params)
        /*04ac*/ 	.word	0x00000000


	//----- nvinfo : EIATTR_REGCOUNT
	.align		4
.L_239:
        /*04b0*/ 	.byte	0x04, 0x2f
        /*04b2*/ 	.short	(.L_241 - .L_240)
	.align		4
.L_240:
        /*04b4*/ 	.word	index@(_Z35group_norm_nhwc_bwd_one_pass_kernelI11Fp16IOFp16WLi128ELi40ELi640EEv26Group_norm_nhwc_bwd_params)
        /*04b8*/ 	.word	0x00000030


	//----- nvinfo : EIATTR_FRAME_SIZE
	.align		4
.L_241:
        /*04bc*/ 	.byte	0x04, 0x11
        /*04be*/ 	.short	(.L_243 - .L_242)
	.align		4
.L_242:
        /*04c0*/ 	.word	index@(_Z35group_norm_nhwc_bwd_one_pass_kernelI11Fp16IOFp16WLi128ELi40ELi640EEv26Group_norm_nhwc_bwd_params)
        /*04c4*/ 	.word	0x00000000


	//----- nvinfo : EIATTR_REGCOUNT
	.align		4
.L_243:
        /*04c8*/ 	.byte	0x04, 0x2f
        /*04ca*/ 	.short	(.L_245 - .L_244)
	.align		4
.L_244:
        /*04cc*/ 	.word	index@(_Z35group_norm_nhwc_bwd_one_pass_kernelI11Fp16IOFp16WLi64ELi40ELi640EEv26Group_norm_nhwc_bwd_params)
        /*04d0*/ 	.word	0x0000002a


	//----- nvinfo : EIATTR_FRAME_SIZE
	.align		4
.L_245:
        /*04d4*/ 	.byte	0x04, 0x11
        /*04d6*/ 	.short	(.L_247 - .L_246)
	.align		4
.L_246:
        /*04d8*/ 	.word	index@(_Z35group_norm_nhwc_bwd_one_pass_kernelI11Fp16IOFp16WLi64ELi40ELi640EEv26Group_norm_nhwc_bwd_params)
        /*04dc*/ 	.word	0x00000000


	//----- nvinfo : EIATTR_REGCOUNT
	.align		4
.L_247:
        /*04e0*/ 	.byte	0x04, 0x2f
        /*04e2*/ 	.short	(.L_249 - .L_248)
	.align		4
.L_248:
        /*04e4*/ 	.word	index@(_Z35group_norm_nhwc_bwd_one_pass_kernelI11Fp16IOBf16WLi512ELi40ELi640EEv26Group_norm_nhwc_bwd_params)
        /*04e8*/ 	.word	0x00000060


	//----- nvinfo : EIATTR_FRAME_SIZE
	.align		4
.L_249:
        /*04ec*/ 	.byte	0x04, 0x11
        /*04ee*/ 	.short	(.L_251 - .L_250)
	.align		4
.L_250:
        /*04f0*/ 	.word	index@(_Z35group_norm_nhwc_bwd_one_pass_kernelI11Fp16IOBf16WLi512ELi40ELi640EEv26Group_norm_nhwc_bwd_params)
        /*04f4*/ 	.word	0x00000000


	//----- nvinfo : EIATTR_REGCOUNT
	.align		4
.L_251:
        /*04f8*/ 	.byte	0x04, 0x2f
        /*04fa*/ 	.short	(.L_253 - .L_252)
	.align		4
.L_252:
        /*04fc*/ 	.word	index@(_Z35group_norm_nhwc_bwd_one_pass_kernelI11Fp16IOBf16WLi256ELi40ELi640EEv26Group_norm_nhwc_bwd_params)
        /*0500*/ 	.word	0x0000004d


	//----- nvinfo : EIATTR_FRAME_SIZE
	.align		4
.L_253:
        /*0504*/ 	.byte	0x04, 0x11
        /*0506*/ 	.short	(.L_255 - .L_254)
	.align		4
.L_254:
        /*0508*/ 	.word	index@(_Z35group_norm_nhwc_bwd_one_pass_kernelI11Fp16IOBf16WLi256ELi40ELi640EEv26Group_norm_nhwc_bwd_params)
        /*050c*/ 	.word	0x00000000


	//----- nvinfo : EIATTR_REGCOUNT
	.align		4
.L_255:
        /*0510*/ 	.byte	0x04, 0x2f
        /*0512*/ 	.short	(.L_257 - .L_256)
	.align		4
.L_256:
        /*0514*/ 	.word	index@(_Z35group_norm_nhwc_bwd_one_pass_kernelI11Fp16IOBf16WLi128ELi40ELi640EEv26Group_norm_nhwc_bwd_params)
        /*0518*/ 	.word	0x00000030


	//----- nvinfo : EIATTR_FRAME_SIZE
	.align		4
.L_257:
        /*051c*/ 	.byte	0x04, 0x11
        /*051e*/ 	.short	(.L_259 - .L_258)
	.align		4
.L_258:
        /*0520*/ 	.word	index@(_Z35group_norm_nhwc_bwd_one_pass_kernelI11Fp16IOBf16WLi128ELi40ELi640EEv26Group_norm_nhwc_bwd_params)
        /*0524*/ 	.word	0x00000000


	//----- nvinfo : EIATTR_REGCOUNT
	.align		4
.L_259:
        /*0528*/ 	.byte	0x04, 0x2f
        /*052a*/ 	.short	(.L_261 - .L_260)
	.align		4
.L_260:
        /*052c*/ 	.word	index@(_Z35group_norm_nhwc_bwd_one_pass_kernelI11Fp16IOBf16WLi64ELi40ELi640EEv26Group_norm_nhwc_bwd_params)
        /*0530*/ 	.word	0x0000002a


	//----- nvinfo : EIATTR_FRAME_SIZE
	.align		4
.L_261:
        /*0534*/ 	.byte	0x04, 0x11
        /*0536*/ 	.short	(.L_263 - .L_262)
	.align		4
.L_262:
        /*0538*/ 	.word	index@(_Z35group_norm_nhwc_bwd_one_pass_kernelI11Fp16IOBf16WLi64ELi40ELi640EEv26Group_norm_nhwc_bwd_params)
        /*053c*/ 	.word	0x00000000


	//----- nvinfo : EIATTR_REGCOUNT
	.align		4
.L_263:
        /*0540*/ 	.byte	0x04, 0x2f
        /*0542*/ 	.short	(.L_265 - .L_264)
	.align		4
.L_264:
        /*0544*/ 	.word	index@(_Z35group_norm_nhwc_bwd_one_pass_kernelI11Fp16IOFp32WLi512ELi40ELi640EEv26Group_norm_nhwc_bwd_params)
        /*0548*/ 	.word	0x00000060


	//----- nvinfo : EIATTR_FRAME_SIZE
	.align		4
.L_265:
        /*054c*/ 	.byte	0x04, 0x11
        /*054e*/ 	.short	(.L_267 - .L_266)
	.align		4
.L_266:
        /*0550*/ 	.word	index@(_Z35group_norm_nhwc_bwd_one_pass_kernelI11Fp16IOFp32WLi512ELi40ELi640EEv26Group_norm_nhwc_bwd_params)
        /*0554*/ 	.word	0x00000000


	//----- nvinfo : EIATTR_REGCOUNT
	.align		4
.L_267:
        /*0558*/ 	.byte	0x04, 0x2f
        /*055a*/ 	.short	(.L_269 - .L_268)
	.align		4
.L_268:
        /*055c*/ 	.word	index@(_Z35group_norm_nhwc_bwd_one_pass_kernelI11Fp16IOFp32WLi256ELi40ELi640EEv26Group_norm_nhwc_bwd_params)
        /*0560*/ 	.word	0x0000004d


	//----- nvinfo : EIATTR_FRAME_SIZE
	.align		4
.L_269:
        /*0564*/ 	.byte	0x04, 0x11
        /*0566*/ 	.short	(.L_271 - .L_270)
	.align		4
.L_270:
        /*0568*/ 	.word	index@(_Z35group_norm_nhwc_bwd_one_pass_kernelI11Fp16IOFp32WLi256ELi40ELi640EEv26Group_norm_nhwc_bwd_params)
        /*056c*/ 	.word	0x00000000


	//----- nvinfo : EIATTR_REGCOUNT
	.align		4
.L_271:
        /*0570*/ 	.byte	0x04, 0x2f
        /*0572*/ 	.short	(.L_273 - .L_272)
	.align		4
.L_272:
        /*0574*/ 	.word	index@(_Z35group_norm_nhwc_bwd_one_pass_kernelI11Fp16IOFp32WLi128ELi40ELi640EEv26Group_norm_nhwc_bwd_params)
        /*0578*/ 	.word	0x00000030


	//----- nvinfo : EIATTR_FRAME_SIZE
	.align		4
.L_273:
        /*057c*/ 	.byte	0x04, 0x11
        /*057e*/ 	.short	(.L_275 - .L_274)
	.align		4
.L_274:
        /*0580*/ 	.word	index@(_Z35group_norm_nhwc_bwd_one_pass_kernelI11Fp16IOFp32WLi128ELi40ELi640EEv26Group_norm_nhwc_bwd_params)
        /*0584*/ 	.word	0x00000000


	//----- nvinfo : EIATTR_REGCOUNT
	.align		4
.L_275:
        /*0588*/ 	.byte	0x04, 0x2f
        /*058a*/ 	.short	(.L_277 - .L_276)
	.align		4
.L_276:
        /*058c*/ 	.word	index@(_Z35group_norm_nhwc_bwd_one_pass_kernelI11Fp16IOFp32WLi64ELi40ELi640EEv26Group_norm_nhwc_bwd_params)
        /*0590*/ 	.word	0x0000002c


	//----- nvinfo : EIATTR_FRAME_SIZE
	.align		4
.L_277:
        /*0594*/ 	.byte	0x04, 0x11
        /*0596*/ 	.short	(.L_279 - .L_278)
	.align		4
.L_278:
        /*0598*/ 	.word	index@(_Z35group_norm_nhwc_bwd_one_pass_kernelI11Fp16IOFp32WLi64ELi40ELi640EEv26Group_norm_nhwc_bwd_params)
        /*059c*/ 	.word	0x00000000


	//----- nvinfo : EIATTR_REGCOUNT
	.align		4
.L_279:
        /*05a0*/ 	.byte	0x04, 0x2f
        /*05a2*/ 	.short	(.L_281 - .L_280)
	.align		4
.L_280:
        /*05a4*/ 	.word	index@(_Z35group_norm_nhwc_bwd_one_pass_kernelI11Bf16IOFp16WLi512ELi40ELi640EEv26Group_norm_nhwc_bwd_params)
        /*05a8*/ 	.word	0x00000060


	//----- nvinfo : EIATTR_FRAME_SIZE
	.align		4
.L_281:
        /*05ac*/ 	.byte	0x04, 0x11
        /*05ae*/ 	.short	(.L_283 - .L_282)
	.align		4
.L_282:
        /*05b0*/ 	.word	index@(_Z35group_norm_nhwc_bwd_one_pass_kernelI11Bf16IOFp16WLi512ELi40ELi640EEv26Group_norm_nhwc_bwd_params)
        /*05b4*/ 	.word	0x00000000


	//----- nvinfo : EIATTR_REGCOUNT
	.align		4
.L_283:
        /*05b8*/ 	.byte	0x04, 0x2f
        /*05ba*/ 	.short	(.L_285 - .L_284)
	.align		4
.L_284:
        /*05bc*/ 	.word	index@(_Z35group_norm_nhwc_bwd_one_pass_kernelI11Bf16IOFp16WLi256ELi40ELi640EEv26Group_norm_nhwc_bwd_params)
        /*05c0*/ 	.word	0x00000060


	//----- nvinfo : EIATTR_FRAME_SIZE
	.align		4
.L_285:
        /*05c4*/ 	.byte	0x04, 0x11
        /*05c6*/ 	.short	(.L_287 - .L_286)
	.align		4
.L_286:
        /*05c8*/ 	.word	index@(_Z35group_norm_nhwc_bwd_one_pass_kernelI11Bf16IOFp16WLi256ELi40ELi640EEv26Group_norm_nhwc_bwd_params)
        /*05cc*/ 	.word	0x00000000


	//----- nvinfo : EIATTR_REGCOUNT
	.align		4
.L_287:
        /*05d0*/ 	.byte	0x04, 0x2f
        /*05d2*/ 	.short	(.L_289 - .L_288)
	.align		4
.L_288:
        /*05d4*/ 	.word	index@(_Z35group_norm_nhwc_bwd_one_pass_kernelI11Bf16IOFp16WLi128ELi40ELi640EEv26Group_norm_nhwc_bwd_params)
        /*05d8*/ 	.word	0x00000030


	//----- nvinfo : EIATTR_FRAME_SIZE
	.align		4
.L_289:
        /*05dc*/ 	.byte	0x04, 0x11
        /*05de*/ 	.short	(.L_291 - .L_290)
	.align		4
.L_290:
        /*05e0*/ 	.word	index@(_Z35group_norm_nhwc_bwd_one_pass_kernelI11Bf16IOFp16WLi128ELi40ELi640EEv26Group_norm_nhwc_bwd_params)
        /*05e4*/ 	.word	0x00000000


	//----- nvinfo : EIATTR_REGCOUNT
	.align		4
.L_291:
        /*05e8*/ 	.byte	0x04, 0x2f
        /*05ea*/ 	.short	(.L_293 - .L_292)
	.align		4
.L_292:
        /*05ec*/ 	.word	index@(_Z35group_norm_nhwc_bwd_one_pass_kernelI11Bf16IOFp16WLi64ELi40ELi640EEv26Group_norm_nhwc_bwd_params)
        /*05f0*/ 	.word	0x0000002a


	//----- nvinfo : EIATTR_FRAME_SIZE
	.align		4
.L_293:
        /*05f4*/ 	.byte	0x04, 0x11
        /*05f6*/ 	.short	(.L_295 - .L_294)
	.align		4
.L_294:
        /*05f8*/ 	.word	index@(_Z35group_norm_nhwc_bwd_one_pass_kernelI11Bf16IOFp16WLi64ELi40ELi640EEv26Group_norm_nhwc_bwd_params)
        /*05fc*/ 	.word	0x00000000


	//----- nvinfo : EIATTR_REGCOUNT
	.align		4
.L_295:
        /*0600*/ 	.byte	0x04, 0x2f
        /*0602*/ 	.short	(.L_297 - .L_296)
	.align		4
.L_296:
        /*0604*/ 	.word	index@(_Z35group_norm_nhwc_bwd_one_pass_kernelI11Bf16IOBf16WLi512ELi40ELi640EEv26Group_norm_nhwc_bwd_params)
        /*0608*/ 	.word	0x00000060


	//----- nvinfo : EIATTR_FRAME_SIZE
	.align		4
.L_297:
        /*060c*/ 	.byte	0x04, 0x11
        /*060e*/ 	.short	(.L_299 - .L_298)
	.align		4
.L_298:
        /*0610*/ 	.word	index@(_Z35group_norm_nhwc_bwd_one_pass_kernelI11Bf16IOBf16WLi512ELi40ELi640EEv26Group_norm_nhwc_bwd_params)
        /*0614*/ 	.word	0x00000000


	//----- nvinfo : EIATTR_REGCOUNT
	.align		4
.L_299:
        /*0618*/ 	.byte	0x04, 0x2f
        /*061a*/ 	.short	(.L_301 - .L_300)
	.align		4
.L_300:
        /*061c*/ 	.word	index@(_Z35group_norm_nhwc_bwd_one_pass_kernelI11Bf16IOBf16WLi256ELi40ELi640EEv26Group_norm_nhwc_bwd_params)
        /*0620*/ 	.word	0x00000060


	//----- nvinfo : EIATTR_FRAME_SIZE
	.align		4
.L_301:
        /*0624*/ 	.byte	0x04, 0x11
        /*0626*/ 	.short	(.L_303 - .L_302)
	.align		4
.L_302:
        /*0628*/ 	.word	index@(_Z35group_norm_nhwc_bwd_one_pass_kernelI11Bf16IOBf16WLi256ELi40ELi640EEv26Group_norm_nhwc_bwd_params)
        /*062c*/ 	.word	0x00000000


	//----- nvinfo : EIATTR_REGCOUNT
	.align		4
.L_303:
        /*0630*/ 	.byte	0x04, 0x2f
        /*0632*/ 	.short	(.L_305 - .L_304)
	.align		4
.L_304:
        /*0634*/ 	.word	index@(_Z35group_norm_nhwc_bwd_one_pass_kernelI11Bf16IOBf16WLi128ELi40ELi640EEv26Group_norm_nhwc_bwd_params)
        /*0638*/ 	.word	0x00000030


	//----- nvinfo : EIATTR_FRAME_SIZE
	.align		4
.L_305:
        /*063c*/ 	.byte	0x04, 0x11
        /*063e*/ 	.short	(.L_307 - .L_306)
	.align		4
.L_306:
        /*0640*/ 	.word	index@(_Z35group_norm_nhwc_bwd_one_pass_kernelI11Bf16IOBf16WLi128ELi40ELi640EEv26Group_norm_nhwc_bwd_params)
        /*0644*/ 	.word	0x00000000


	//----- nvinfo : EIATTR_REGCOUNT
	.align		4
.L_307:
        /*0648*/ 	.byte	0x04, 0x2f
        /*064a*/ 	.short	(.L_309 - .L_308)
	.align		4
.L_308:
        /*064c*/ 	.word	index@(_Z35group_norm_nhwc_bwd_one_pass_kernelI11Bf16IOBf16WLi64ELi40ELi640EEv26Group_norm_nhwc_bwd_params)
        /*0650*/ 	.word	0x0000002a


	//----- nvinfo : EIATTR_FRAME_SIZE
	.align		4
.L_309:
        /*0654*/ 	.byte	0x04, 0x11
        /*0656*/ 	.short	(.L_311 - .L_310)
	.align		4
.L_310:
        /*0658*/ 	.word	index@(_Z35group_norm_nhwc_bwd_one_pass_kernelI11Bf16IOBf16WLi64ELi40ELi640EEv26Group_norm_nhwc_bwd_params)
        /*065c*/ 	.word	0x00000000


	//----- nvinfo : EIATTR_REGCOUNT
	.align		4
.L_311:
        /*0660*/ 	.byte	0x04, 0x2f
        /*0662*/ 	.short	(.L_313 - .L_312)
	.align		4
.L_312:
        /*0664*/ 	.word	index@(_Z35group_norm_nhwc_bwd_one_pass_kernelI11Bf16IOFp32WLi512ELi40ELi640EEv26Group_norm_nhwc_bwd_params)
        /*0668*/ 	.word	0x00000060


	//----- nvinfo : EIATTR_FRAME_SIZE
	.align		4
.L_313:
        /*066c*/ 	.byte	0x04, 0x11
        /*066e*/ 	.short	(.L_315 - .L_314)
	.align		4
.L_314:
        /*0670*/ 	.word	index@(_Z35group_norm_nhwc_bwd_one_pass_kernelI11Bf16IOFp32WLi512ELi40ELi640EEv26Group_norm_nhwc_bwd_params)
        /*0674*/ 	.word	0x00000000


	//----- nvinfo : EIATTR_REGCOUNT
	.align		4
.L_315:
        /*0678*/ 	.byte	0x04, 0x2f
        /*067a*/ 	.short	(.L_317 - .L_316)
	.align		4
.L_316:
        /*067c*/ 	.word	index@(_Z35group_norm_nhwc_bwd_one_pass_kernelI11Bf16IOFp32WLi256ELi40ELi640EEv26Group_norm_nhwc_bwd_params)
        /*0680*/ 	.word	0x00000060


	//----- nvinfo : EIATTR_FRAME_SIZE
	.align		4
.L_317:
        /*0684*/ 	.byte	0x04, 0x11
        /*0686*/ 	.short	(.L_319 - .L_318)
	.align		4
.L_318:
        /*0688*/ 	.word	index@(_Z35group_norm_nhwc_bwd_one_pass_kernelI11Bf16IOFp32WLi256ELi40ELi640EEv26Group_norm_nhwc_bwd_params)
        /*068c*/ 	.word	0x00000000


	//----- nvinfo : EIATTR_REGCOUNT
	.align		4
.L_319:
        /*0690*/ 	.byte	0x04, 0x2f
        /*0692*/ 	.short	(.L_321 - .L_320)
	.align		4
.L_320:
        /*0694*/ 	.word	index@(_Z35group_norm_nhwc_bwd_one_pass_kernelI11Bf16IOFp32WLi128ELi40ELi640EEv26Group_norm_nhwc_bwd_params)
        /*0698*/ 	.word	0x00000030


	//----- nvinfo : EIATTR_FRAME_SIZE
	.align		4
.L_321:
        /*069c*/ 	.byte	0x04, 0x11
        /*069e*/ 	.short	(.L_323 - .L_322)
	.align		4
.L_322:
        /*06a0*/ 	.word	index@(_Z35group_norm_nhwc_bwd_one_pass_kernelI11Bf16IOFp32WLi128ELi40ELi640EEv26Group_norm_nhwc_bwd_params)
        /*06a4*/ 	.word	0x00000000


	//----- nvinfo : EIATTR_REGCOUNT
	.align		4
.L_323:
        /*06a8*/ 	.byte	0x04, 0x2f
        /*06aa*/ 	.short	(.L_325 - .L_324)
	.align		4
.L_324:
        /*06ac*/ 	.word	index@(_Z35group_norm_nhwc_bwd_one_pass_kernelI11Bf16IOFp32WLi64ELi40ELi640EEv26Group_norm_nhwc_bwd_params)
        /*06b0*/ 	.word	0x0000002c


	//----- nvinfo : EIATTR_FRAME_SIZE
	.align		4
.L_325:
        /*06b4*/ 	.byte	0x04, 0x11
        /*06b6*/ 	.short	(.L_327 - .L_326)
	.align		4
.L_326:
        /*06b8*/ 	.word	index@(_Z35group_norm_nhwc_bwd_one_pass_kernelI11Bf16IOFp32WLi64ELi40ELi640EEv26Group_norm_nhwc_bwd_params)
        /*06bc*/ 	.word	0x00000000


	//----- nvinfo : EIATTR_REGCOUNT
	.align		4
.L_327:
        /*06c0*/ 	.byte	0x04, 0x2f
        /*06c2*/ 	.short	(.L_329 - .L_328)
	.align		4
.L_328:
        /*06c4*/ 	.word	index@(_ZN3cub17CUB_300001_SM_9006detail11EmptyKernelIvEEvv)
        /*06c8*/ 	.word	0x00000004


	//----- nvinfo : EIATTR_FRAME_SIZE
	.align		4
.L_329:
        /*06cc*/ 	.byte	0x04, 0x11
        /*06ce*/ 	.short	(.L_331 - .L_330)
	.align		4
.L_330:
        /*06d0*/ 	.word	index@(_ZN3cub17CUB_300001_SM_9006detail11EmptyKernelIvEEvv)
        /*06d4*/ 	.word	0x00000000


	//----- nvinfo : EIATTR_MIN_STACK_SIZE
	.align		4
.L_331:
        /*06d8*/ 	.byte	0x04, 0x12
        /*06da*/ 	.short	(.L_333 - .L_332)
	.align		4
.L_332:
        /*06dc*/ 	.word	index@(_ZN3cub17CUB_300001_SM_9006detail11EmptyKernelIvEEvv)
        /*06e0*/ 	.word	0x00000000


	//----- nvinfo : EIATTR_MIN_STACK_SIZE
	.align		4
.L_333:
        /*06e4*/ 	.byte	0x04, 0x12
        /*06e6*/ 	.short	(.L_335 - .L_334)
	.align		4
.L_334:
        /*06e8*/ 	.word	index@(_Z35group_norm_nhwc_bwd_one_pass_kernelI11Bf16IOFp32WLi64ELi40ELi640EEv26Group_norm_nhwc_bwd_params)
        /*06ec*/ 	.word	0x00000000


	//----- nvinfo : EIATTR_MIN_STACK_SIZE
	.align		4
.L_335:
        /*06f0*/ 	.byte	0x04, 0x12
        /*06f2*/ 	.short	(.L_337 - .L_336)
	.align		4
.L_336:
        /*06f4*/ 	.word	index@(_Z35group_norm_nhwc_bwd_one_pass_kernelI11Bf16IOFp32WLi128ELi40ELi640EEv26Group_norm_nhwc_bwd_params)
        /*06f8*/ 	.word	0x00000000


	//----- nvinfo : EIATTR_MIN_STACK_SIZE
	.align		4
.L_337:
        /*06fc*/ 	.byte	0x04, 0x12
        /*06fe*/ 	.short	(.L_339 - .L_338)
	.align		4
.L_338:
        /*0700*/ 	.word	index@(_Z35group_norm_nhwc_bwd_one_pass_kernelI11Bf16IOFp32WLi256ELi40ELi640EEv26Group_norm_nhwc_bwd_params)
        /*0704*/ 	.word	0x00000000


	//----- nvinfo : EIATTR_MIN_STACK_SIZE
	.align		4
.L_339:
        /*0708*/ 	.byte	0x04, 0x12
        /*070a*/ 	.short	(.L_341 - .L_340)
	.align		4
.L_340:
        /*070c*/ 	.word	index@(_Z35group_norm_nhwc_bwd_one_pass_kernelI11Bf16IOFp32WLi512ELi40ELi640EEv26Group_norm_nhwc_bwd_params)
        /*0710*/ 	.word	0x00000000


	//----- nvinfo : EIATTR_MIN_STACK_SIZE
	.align		4
.L_341:
        /*0714*/ 	.byte	0x04, 0x12
        /*0716*/ 	.short	(.L_343 - .L_342)
	.align		4
.L_342:
        /*0718*/ 	.word	index@(_Z35group_norm_nhwc_bwd_one_pass_kernelI11Bf16IOBf16WLi64ELi40ELi640EEv26Group_norm_nhwc_bwd_params)
        /*071c*/ 	.word	0x00000000


	//----- nvinfo : EIATTR_MIN_STACK_SIZE
	.align		4
.L_343:
        /*0720*/ 	.byte	0x04, 0x12
        /*0722*/ 	.short	(.L_345 - .L_344)
	.align		4
.L_344:
        /*0724*/ 	.word	index@(_Z35group_norm_nhwc_bwd_one_pass_kernelI11Bf16IOBf16WLi128ELi40ELi640EEv26Group_norm_nhwc_bwd_params)
        /*0728*/ 	.word	0x00000000


	//----- nvinfo : EIATTR_MIN_STACK_SIZE
	.align		4
.L_345:
        /*072c*/ 	.byte	0x04, 0x12
        /*072e*/ 	.short	(.L_347 - .L_346)
	.align		4
.L_346:
        /*0730*/ 	.word	index@(_Z35group_norm_nhwc_bwd_one_pass_kernelI11Bf16IOBf16WLi256ELi40ELi640EEv26Group_norm_nhwc_bwd_params)
        /*0734*/ 	.word	0x00000000


	//----- nvinfo : EIATTR_MIN_STACK_SIZE
	.align		4
.L_347:
        /*0738*/ 	.byte	0x04, 0x12
        /*073a*/ 	.short	(.L_349 - .L_348)
	.align		4
.L_348:
        /*073c*/ 	.word	index@(_Z35group_norm_nhwc_bwd_one_pass_kernelI11Bf16IOBf16WLi512ELi40ELi640EEv26Group_norm_nhwc_bwd_params)
        /*0740*/ 	.word	0x00000000


	//----- nvinfo : EIATTR_MIN_STACK_SIZE
	.align		4
.L_349:
        /*0744*/ 	.byte	0x04, 0x12
        /*0746*/ 	.short	(.L_351 - .L_350)
	.align		4
.L_350:
        /*0748*/ 	.word	index@(_Z35group_norm_nhwc_bwd_one_pass_kernelI11Bf16IOFp16WLi64ELi40ELi640EEv26Group_norm_nhwc_bwd_params)
        /*074c*/ 	.word	0x00000000


	//----- nvinfo : EIATTR_MIN_STACK_SIZE
	.align		4
.L_351:
        /*0750*/ 	.byte	0x04, 0x12
        /*0752*/ 	.short	(.L_353 - .L_352)
	.align		4
.L_352:
        /*0754*/ 	.word	index@(_Z35group_norm_nhwc_bwd_one_pass_kernelI11Bf16IOFp16WLi128ELi40ELi640EEv26Group_norm_nhwc_bwd_params)
        /*0758*/ 	.word	0x00000000


	//----- nvinfo : EIATTR_MIN_STACK_SIZE
	.align		4
.L_353:
        /*075c*/ 	.byte	0x04, 0x12
        /*075e*/ 	.short	(.L_355 - .L_354)
	.align		4
.L_354:
        /*0760*/ 	.word	index@(_Z35group_norm_nhwc_bwd_one_pass_kernelI11Bf16IOFp16WLi256ELi40ELi640EEv26Group_norm_nhwc_bwd_params)
        /*0764*/ 	.word	0x00000000


	//----- nvinfo : EIATTR_MIN_STACK_SIZE
	.align		4
.L_355:
        /*0768*/ 	.byte	0x04, 0x12
        /*076a*/ 	.short	(.L_357 - .L_356)
	.align		4
.L_356:
        /*076c*/ 	.word	index@(_Z35group_norm_nhwc_bwd_one_pass_kernelI11Bf16IOFp16WLi512ELi40ELi640EEv26Group_norm_nhwc_bwd_params)
        /*0770*/ 	.word	0x00000000


	//----- nvinfo : EIATTR_MIN_STACK_SIZE
	.align		4
.L_357:
        /*0774*/ 	.byte	0x04, 0x12
        /*0776*/ 	.short	(.L_359 - .L_358)
	.align		4
.L_358:
        /*0778*/ 	.word	index@(_Z35group_norm_nhwc_bwd_one_pass_kernelI11Fp16IOFp32WLi64ELi40ELi640EEv26Group_norm_nhwc_bwd_params)
        /*077c*/ 	.word	0x00000000


	//----- nvinfo : EIATTR_MIN_STACK_SIZE
	.align		4
.L_359:
        /*0780*/ 	.byte	0x04, 0x12
        /*0782*/ 	.short	(.L_361 - .L_360)
	.align		4
.L_360:
        /*0784*/ 	.word	index@(_Z35group_norm_nhwc_bwd_one_pass_kernelI11Fp16IOFp32WLi128ELi40ELi640EEv26Group_norm_nhwc_bwd_params)
        /*0788*/ 	.word	0x00000000


	//----- nvinfo : EIATTR_MIN_STACK_SIZE
	.align		4
.L_361:
        /*078c*/ 	.byte	0x04, 0x12
        /*078e*/ 	.short	(.L_363 - .L_362)
	.align		4
.L_362:
        /*0790*/ 	.word	index@(_Z35group_norm_nhwc_bwd_one_pass_kernelI11Fp16IOFp32WLi256ELi40ELi640EEv26Group_norm_nhwc_bwd_params)
        /*0794*/ 	.word	0x00000000


	//----- nvinfo : EIATTR_MIN_STACK_SIZE
	.align		4
.L_363:
        /*0798*/ 	.byte	0x04, 0x12
        /*079a*/ 	.short	(.L_365 - .L_364)
	.align		4
.L_364:
        /*079c*/ 	.word	index@(_Z35group_norm_nhwc_bwd_one_pass_kernelI11Fp16IOFp32WLi512ELi40ELi640EEv26Group_norm_nhwc_bwd_params)
        /*07a0*/ 	.word	0x00000000


	//----- nvinfo : EIATTR_MIN_STACK_SIZE
	.align		4
.L_365:
        /*07a4*/ 	.byte	0x04, 0x12
        /*07a6*/ 	.short	(.L_367 - .L_366)
	.align		4
.L_366:
        /*07a8*/ 	.word	index@(_Z35group_norm_nhwc_bwd_one_pass_kernelI11Fp16IOBf16WLi64ELi40ELi640EEv26Group_norm_nhwc_bwd_params)
        /*07ac*/ 	.word	0x00000000


	//----- nvinfo : EIATTR_MIN_STACK_SIZE
	.align		4
.L_367:
        /*07b0*/ 	.byte	0x04, 0x12
        /*07b2*/ 	.short	(.L_369 - .L_368)
	.align		4
.L_368:
        /*07b4*/ 	.word	index@(_Z35group_norm_nhwc_bwd_one_pass_kernelI11Fp16IOBf16WLi128ELi40ELi640EEv26Group_norm_nhwc_bwd_params)
        /*07b8*/ 	.word	0x00000000


	//----- nvinfo : EIATTR_MIN_STACK_SIZE
	.align		4
.L_369:
        /*07bc*/ 	.byte	0x04, 0x12
        /*07be*/ 	.short	(.L_371 - .L_370)
	.align		4
.L_370:
        /*07c0*/ 	.word	index@(_Z35group_norm_nhwc_bwd_one_pass_kernelI11Fp16IOBf16WLi256ELi40ELi640EEv26Group_norm_nhwc_bwd_params)
        /*07c4*/ 	.word	0x00000000


	//----- nvinfo : EIATTR_MIN_STACK_SIZE
	.align		4
.L_371:
        /*07c8*/ 	.byte	0x04, 0x12
        /*07ca*/ 	.short	(.L_373 - .L_372)
	.align		4
.L_372:
        /*07cc*/ 	.word	index@(_Z35group_norm_nhwc_bwd_one_pass_kernelI11Fp16IOBf16WLi512ELi40ELi640EEv26Group_norm_nhwc_bwd_params)
        /*07d0*/ 	.word	0x00000000


	//----- nvinfo : EIATTR_MIN_STACK_SIZE
	.align		4
.L_373:
        /*07d4*/ 	.byte	0x04, 0x12
        /*07d6*/ 	.short	(.L_375 - .L_374)
	.align		4
.L_374:
        /*07d8*/ 	.word	index@(_Z35group_norm_nhwc_bwd_one_pass_kernelI11Fp16IOFp16WLi64ELi40ELi640EEv26Group_norm_nhwc_bwd_params)
        /*07dc*/ 	.word	0x00000000


	//----- nvinfo : EIATTR_MIN_STACK_SIZE
	.align		4
.L_375:
        /*07e0*/ 	.byte	0x04, 0x12
        /*07e2*/ 	.short	(.L_377 - .L_376)
	.align		4
.L_376:
        /*07e4*/ 	.word	index@(_Z35group_norm_nhwc_bwd_one_pass_kernelI11Fp16IOFp16WLi128ELi40ELi640EEv26Group_norm_nhwc_bwd_params)
        /*07e8*/ 	.word	0x00000000


	//----- nvinfo : EIATTR_MIN_STACK_SIZE
	.align		4
.L_377:
        /*07ec*/ 	.byte	0x04, 0x12
        /*07ee*/ 	.short	(.L_379 - .L_378)
	.align		4
.L_378:
        /*07f0*/ 	.word	index@(_Z35group_norm_nhwc_bwd_one_pass_kernelI11Fp16IOFp16WLi256ELi40ELi640EEv26Group_norm_nhwc_bwd_params)
        /*07f4*/ 	.word	0x00000000


	//----- nvinfo : EIATTR_MIN_STACK_SIZE
	.align		4
.L_379:
        /*07f8*/ 	.byte	0x04, 0x12
        /*07fa*/ 	.short	(.L_381 - .L_380)
	.align		4
.L_380:
        /*07fc*/ 	.word	index@(_Z35group_norm_nhwc_bwd_one_pass_kernelI11Fp16IOFp16WLi512ELi40ELi640EEv26Group_norm_nhwc_bwd_params)
        /*0800*/ 	.word	0x00000000


	//----- nvinfo : EIATTR_MIN_STACK_SIZE
	.align		4
.L_381:
        /*0804*/ 	.byte	0x04, 0x12
        /*0806*/ 	.short	(.L_383 - .L_382)
	.align		4
.L_382:
        /*0808*/ 	.word	index@(_Z35group_norm_nhwc_bwd_one_pass_kernelI11Fp32IOFp32WLi64ELi40ELi640EEv26Group_norm_nhwc_bwd_params)
        /*080c*/ 	.word	0x00000000


	//----- nvinfo : EIATTR_MIN_STACK_SIZE
	.align		4
.L_383:
        /*0810*/ 	.byte	0x04, 0x12
        /*0812*/ 	.short	(.L_385 - .L_384)
	.align		4
.L_384:
        /*0814*/ 	.word	index@(_Z35group_norm_nhwc_bwd_one_pass_kernelI11Fp32IOFp32WLi128ELi40ELi640EEv26Group_norm_nhwc_bwd_params)
        /*0818*/ 	.word	0x00000008


	//----- nvinfo : EIATTR_MIN_STACK_SIZE
	.align		4
.L_385:
        /*081c*/ 	.byte	0x04, 0x12
        /*081e*/ 	.short	(.L_387 - .L_386)
	.align		4
.L_386:
        /*0820*/ 	.word	index@(_Z35group_norm_nhwc_bwd_one_pass_kernelI11Fp32IOFp32WLi256ELi40ELi640EEv26Group_norm_nhwc_bwd_params)
        /*0824*/ 	.word	0x00000000


	//----- nvinfo : EIATTR_MIN_STACK_SIZE
	.align		4
.L_387:
        /*0828*/ 	.byte	0x04, 0x12
        /*082a*/ 	.short	(.L_389 - .L_388)
	.align		4
.L_388:
        /*082c*/ 	.word	index@(_Z35group_norm_nhwc_bwd_one_pass_kernelI11Fp32IOFp32WLi512ELi40ELi640EEv26Group_norm_nhwc_bwd_params)
        /*0830*/ 	.word	0x00000008


	//----- nvinfo : EIATTR_MIN_STACK_SIZE
	.align		4
.L_389:
        /*0834*/ 	.byte	0x04, 0x12
        /*0836*/ 	.short	(.L_391 - .L_390)
	.align		4
.L_390:
        /*0838*/ 	.word	index@(_Z35group_norm_nhwc_bwd_one_pass_kernelI11Fp32IOBf16WLi64ELi40ELi640EEv26Group_norm_nhwc_bwd_params)
        /*083c*/ 	.word	0x00000000


	//----- nvinfo : EIATTR_MIN_STACK_SIZE
	.align		4
.L_391:
        /*0840*/ 	.byte	0x04, 0x12
        /*0842*/ 	.short	(.L_393 - .L_392)
	.align		4
.L_392:
        /*0844*/ 	.word	index@(_Z35group_norm_nhwc_bwd_one_pass_kernelI11Fp32IOBf16WLi128ELi40ELi640EEv26Group_norm_nhwc_bwd_params)
        /*0848*/ 	.word	0x00000008


	//----- nvinfo : EIATTR_MIN_STACK_SIZE
	.align		4
.L_393:
        /*084c*/ 	.byte	0x04, 0x12
        /*084e*/ 	.short	(.L_395 - .L_394)
	.align		4
.L_394:
        /*0850*/ 	.word	index@(_Z35group_norm_nhwc_bwd_one_pass_kernelI11Fp32IOBf16WLi256ELi40ELi640EEv26Group_norm_nhwc_bwd_params)
        /*0854*/ 	.word	0x00000000


	//----- nvinfo : EIATTR_MIN_STACK_SIZE
	.align		4
.L_395:
        /*0858*/ 	.byte	0x04, 0x12
        /*085a*/ 	.short	(.L_397 - .L_396)
	.align		4
.L_396:
        /*085c*/ 	.word	index@(_Z35group_norm_nhwc_bwd_one_pass_kernelI11Fp32IOBf16WLi512ELi40ELi640EEv26Group_norm_nhwc_bwd_params)
        /*0860*/ 	.word	0x00000008


	//----- nvinfo : EIATTR_MIN_STACK_SIZE
	.align		4
.L_397:
        /*0864*/ 	.byte	0x04, 0x12
        /*0866*/ 	.short	(.L_399 - .L_398)
	.align		4
.L_398:
        /*0868*/ 	.word	index@(_Z35group_norm_nhwc_bwd_one_pass_kernelI11Fp32IOFp16WLi64ELi40ELi640EEv26Group_norm_nhwc_bwd_params)
        /*086c*/ 	.word	0x00000000


	//----- nvinfo : EIATTR_MIN_STACK_SIZE
	.align		4
.L_399:
        /*0870*/ 	.byte	0x04, 0x12
        /*0872*/ 	.short	(.L_401 - .L_400)
	.align		4
.L_400:
        /*0874*/ 	.word	index@(_Z35group_norm_nhwc_bwd_one_pass_kernelI11Fp32IOFp16WLi128ELi40ELi640EEv26Group_norm_nhwc_bwd_params)
        /*0878*/ 	.word	0x00000008


	//----- nvinfo : EIATTR_MIN_STACK_SIZE
	.align		4
.L_401:
        /*087c*/ 	.byte	0x04, 0x12
        /*087e*/ 	.short	(.L_403 - .L_402)
	.align		4
.L_402:
        /*0880*/ 	.word	index@(_Z35group_norm_nhwc_bwd_one_pass_kernelI11Fp32IOFp16WLi256ELi40ELi640EEv26Group_norm_nhwc_bwd_params)
        /*0884*/ 	.word	0x00000000


	//----- nvinfo : EIATTR_MIN_STACK_SIZE
	.align		4
.L_403:
        /*0888*/ 	.byte	0x04, 0x12
        /*088a*/ 	.short	(.L_405 - .L_404)
	.align		4
.L_404:
        /*088c*/ 	.word	index@(_Z35group_norm_nhwc_bwd_one_pass_kernelI11Fp32IOFp16WLi512ELi40ELi640EEv26Group_norm_nhwc_bwd_params)
        /*0890*/ 	.word	0x00000008


	//----- nvinfo : EIATTR_MIN_STACK_SIZE
	.align		4
.L_405:
        /*0894*/ 	.byte	0x04, 0x12
        /*0896*/ 	.short	(.L_407 - .L_406)
	.align		4
.L_406:
        /*0898*/ 	.word	index@(_Z35group_norm_nhwc_fwd_one_pass_kernelI11Bf16IOFp32WLi64ELi40ELi640EEv26Group_norm_nhwc_fwd_params)
        /*089c*/ 	.word	0x00000000


	//----- nvinfo : EIATTR_MIN_STACK_SIZE
	.align		4
.L_407:
        /*08a0*/ 	.byte	0x04, 0x12
        /*08a2*/ 	.short	(.L_409 - .L_408)
	.align		4
.L_408:
        /*08a4*/ 	.word	index@(_Z35group_norm_nhwc_fwd_one_pass_kernelI11Bf16IOFp32WLi128ELi40ELi640EEv26Group_norm_nhwc_fwd_params)
        /*08a8*/ 	.word	0x00000000


	//----- nvinfo : EIATTR_MIN_STACK_SIZE
	.align		4
.L_409:
        /*08ac*/ 	.byte	0x04, 0x12
        /*08ae*/ 	.short	(.L_411 - .L_410)
	.align		4
.L_410:
        /*08b0*/ 	.word	index@(_Z35group_norm_nhwc_fwd_one_pass_kernelI11Bf16IOFp32WLi256ELi40ELi640EEv26Group_norm_nhwc_fwd_params)
        /*08b4*/ 	.word	0x00000000


	//----- nvinfo : EIATTR_MIN_STACK_SIZE
	.align		4
.L_411:
        /*08b8*/ 	.byte	0x04, 0x12
        /*08ba*/ 	.short	(.L_413 - .L_412)
	.align		4
.L_412:
        /*08bc*/ 	.word	index@(_Z35group_norm_nhwc_fwd_one_pass_kernelI11Bf16IOFp32WLi512ELi40ELi640EEv26Group_norm_nhwc_fwd_params)
        /*08c0*/ 	.word	0x00000000


	//----- nvinfo : EIATTR_MIN_STACK_SIZE
	.align		4
.L_413:
        /*08c4*/ 	.byte	0x04, 0x12
        /*08c6*/ 	.short	(.L_415 - .L_414)
	.align		4
.L_414:
        /*08c8*/ 	.word	index@(_Z35group_norm_nhwc_fwd_one_pass_kernelI11Bf16IOBf16WLi64ELi40ELi640EEv26Group_norm_nhwc_fwd_params)
        /*08cc*/ 	.word	0x00000000


	//----- nvinfo : EIATTR_MIN_STACK_SIZE
	.align		4
.L_415:
        /*08d0*/ 	.byte	0x04, 0x12
        /*08d2*/ 	.short	(.L_417 - .L_416)
	.align		4
.L_416:
        /*08d4*/ 	.word	index@(_Z35group_norm_nhwc_fwd_one_pass_kernelI11Bf16IOBf16WLi128ELi40ELi640EEv26Group_norm_nhwc_fwd_params)
        /*08d8*/ 	.word	0x00000000


	//----- nvinfo : EIATTR_MIN_STACK_SIZE
	.align		4
.L_417:
        /*08dc*/ 	.byte	0x04, 0x12
        /*08de*/ 	.short	(.L_419 - .L_418)
	.align		4
.L_418:
        /*08e0*/ 	.word	index@(_Z35group_norm_nhwc_fwd_one_pass_kernelI11Bf16IOBf16WLi256ELi40ELi640EEv26Group_norm_nhwc_fwd_params)
        /*08e4*/ 	.word	0x00000000


	//----- nvinfo : EIATTR_MIN_STACK_SIZE
	.align		4
.L_419:
        /*08e8*/ 	.byte	0x04, 0x12
        /*08ea*/ 	.short	(.L_421 - .L_420)
	.align		4
.L_420:
        /*08ec*/ 	.word	index@(_Z35group_norm_nhwc_fwd_one_pass_kernelI11Bf16IOBf16WLi512ELi40ELi640EEv26Group_norm_nhwc_fwd_params)
        /*08f0*/ 	.word	0x00000000


	//----- nvinfo : EIATTR_MIN_STACK_SIZE
	.align		4
.L_421:
        /*08f4*/ 	.byte	0x04, 0x12
        /*08f6*/ 	.short	(.L_423 - .L_422)
	.align		4
.L_422:
        /*08f8*/ 	.word	index@(_Z35group_norm_nhwc_fwd_one_pass_kernelI11Bf16IOFp16WLi64ELi40ELi640EEv26Group_norm_nhwc_fwd_params)
        /*08fc*/ 	.word	0x00000000


	//----- nvinfo : EIATTR_MIN_STACK_SIZE
	.align		4
.L_423:
        /*0900*/ 	.byte	0x04, 0x12
        /*0902*/ 	.short	(.L_425 - .L_424)
	.align		4
.L_424:
        /*0904*/ 	.word	index@(_Z35group_norm_nhwc_fwd_one_pass_kernelI11Bf16IOFp16WLi128ELi40ELi640EEv26Group_norm_nhwc_fwd_params)
        /*0908*/ 	.word	0x00000000


	//----- nvinfo : EIATTR_MIN_STACK_SIZE
	.align		4
.L_425:
        /*090c*/ 	.byte	0x04, 0x12
        /*090e*/ 	.short	(.L_427 - .L_426)
	.align		4
.L_426:
        /*0910*/ 	.word	index@(_Z35group_norm_nhwc_fwd_one_pass_kernelI11Bf16IOFp16WLi256ELi40ELi640EEv26Group_norm_nhwc_fwd_params)
        /*0914*/ 	.word	0x00000000


	//----- nvinfo : EIATTR_MIN_STACK_SIZE
	.align		4
.L_427:
        /*0918*/ 	.byte	0x04, 0x12
        /*091a*/ 	.short	(.L_429 - .L_428)
	.align		4
.L_428:
        /*091c*/ 	.word	index@(_Z35group_norm_nhwc_fwd_one_pass_kernelI11Bf16IOFp16WLi512ELi40ELi640EEv26Group_norm_nhwc_fwd_params)
        /*0920*/ 	.word	0x00000000


	//----- nvinfo : EIATTR_MIN_STACK_SIZE
	.align		4
.L_429:
        /*0924*/ 	.byte	0x04, 0x12
        /*0926*/ 	.short	(.L_431 - .L_430)
	.align		4
.L_430:
        /*0928*/ 	.word	index@(_Z35group_norm_nhwc_fwd_one_pass_kernelI11Fp16IOFp32WLi64ELi40ELi640EEv26Group_norm_nhwc_fwd_params)
        /*092c*/ 	.word	0x00000000


	//----- nvinfo : EIATTR_MIN_STACK_SIZE
	.align		4
.L_431:
        /*0930*/ 	.byte	0x04, 0x12
        /*0932*/ 	.short	(.L_433 - .L_432)
	.align		4
.L_432:
        /*0934*/ 	.word	index@(_Z35group_norm_nhwc_fwd_one_pass_kernelI11Fp16IOFp32WLi128ELi40ELi640EEv26Group_norm_nhwc_fwd_params)
        /*0938*/ 	.word	0x00000000


	//----- nvinfo : EIATTR_MIN_STACK_SIZE
	.align		4
.L_433:
        /*093c*/ 	.byte	0x04, 0x12
        /*093e*/ 	.short	(.L_435 - .L_434)
	.align		4
.L_434:
        /*0940*/ 	.word	index@(_Z35group_norm_nhwc_fwd_one_pass_kernelI11Fp16IOFp32WLi256ELi40ELi640EEv26Group_norm_nhwc_fwd_params)
        /*0944*/ 	.word	0x00000000


	//----- nvinfo : EIATTR_MIN_STACK_SIZE
	.align		4
.L_435:
        /*0948*/ 	.byte	0x04, 0x12
        /*094a*/ 	.short	(.L_437 - .L_436)
	.align		4
.L_436:
        /*094c*/ 	.word	index@(_Z35group_norm_nhwc_fwd_one_pass_kernelI11Fp16IOFp32WLi512ELi40ELi640EEv26Group_norm_nhwc_fwd_params)
        /*0950*/ 	.word	0x00000000


	//----- nvinfo : EIATTR_MIN_STACK_SIZE
	.align		4
.L_437:
        /*0954*/ 	.byte	0x04, 0x12
        /*0956*/ 	.short	(.L_439 - .L_438)
	.align		4
.L_438:
        /*0958*/ 	.word	index@(_Z35group_norm_nhwc_fwd_one_pass_kernelI11Fp16IOBf16WLi64ELi40ELi640EEv26Group_norm_nhwc_fwd_params)
        /*095c*/ 	.word	0x00000000


	//----- nvinfo : EIATTR_MIN_STACK_SIZE
	.align		4
.L_439:
        /*0960*/ 	.byte	0x04, 0x12
        /*0962*/ 	.short	(.L_441 - .L_440)
	.align		4
.L_440:
        /*0964*/ 	.word	index@(_Z35group_norm_nhwc_fwd_one_pass_kernelI11Fp16IOBf16WLi128ELi40ELi640EEv26Group_norm_nhwc_fwd_params)
        /*0968*/ 	.word	0x00000000


	//----- nvinfo : EIATTR_MIN_STACK_SIZE
	.align		4
.L_441:
        /*096c*/ 	.byte	0x04, 0x12
        /*096e*/ 	.short	(.L_443 - .L_442)
	.align		4
.L_442:
        /*0970*/ 	.word	index@(_Z35group_norm_nhwc_fwd_one_pass_kernelI11Fp16IOBf16WLi256ELi40ELi640EEv26Group_norm_nhwc_fwd_params)
        /*0974*/ 	.word	0x00000000


	//----- nvinfo : EIATTR_MIN_STACK_SIZE
	.align		4
.L_443:
        /*0978*/ 	.byte	0x04, 0x12
        /*097a*/ 	.short	(.L_445 - .L_444)
	.align		4
.L_444:
        /*097c*/ 	.word	index@(_Z35group_norm_nhwc_fwd_one_pass_kernelI11Fp16IOBf16WLi512ELi40ELi640EEv26Group_norm_nhwc_fwd_params)
        /*0980*/ 	.word	0x00000000


	//----- nvinfo : EIATTR_MIN_STACK_SIZE
	.align		4
.L_445:
        /*0984*/ 	.byte	0x04, 0x12
        /*0986*/ 	.short	(.L_447 - .L_446)
	.align		4
.L_446:
        /*0988*/ 	.word	index@(_Z35group_norm_nhwc_fwd_one_pass_kernelI11Fp16IOFp16WLi64ELi40ELi640EEv26Group_norm_nhwc_fwd_params)
        /*098c*/ 	.word	0x00000000


	//----- nvinfo : EIATTR_MIN_STACK_SIZE
	.align		4
.L_447:
        /*0990*/ 	.byte	0x04, 0x12
        /*0992*/ 	.short	(.L_449 - .L_448)
	.align		4
.L_448:
        /*0994*/ 	.word	index@(_Z35group_norm_nhwc_fwd_one_pass_kernelI11Fp16IOFp16WLi128ELi40ELi640EEv26Group_norm_nhwc_fwd_params)
        /*0998*/ 	.word	0x00000000


	//----- nvinfo : EIATTR_MIN_STACK_SIZE
	.align		4
.L_449:
        /*099c*/ 	.byte	0x04, 0x12
        /*099e*/ 	.short	(.L_451 - .L_450)
	.align		4
.L_450:
        /*09a0*/ 	.word	index@(_Z35group_norm_nhwc_fwd_one_pass_kernelI11Fp16IOFp16WLi256ELi40ELi640EEv26Group_norm_nhwc_fwd_params)
        /*09a4*/ 	.word	0x00000000


	//----- nvinfo : EIATTR_MIN_STACK_SIZE
	.align		4
.L_451:
        /*09a8*/ 	.byte	0x04, 0x12
        /*09aa*/ 	.short	(.L_453 - .L_452)
	.align		4
.L_452:
        /*09ac*/ 	.word	index@(_Z35group_norm_nhwc_fwd_one_pass_kernelI11Fp16IOFp16WLi512ELi40ELi640EEv26Group_norm_nhwc_fwd_params)
        /*09b0*/ 	.word	0x00000000


	//----- nvinfo : EIATTR_MIN_STACK_SIZE
	.align		4
.L_453:
        /*09b4*/ 	.byte	0x04, 0x12
        /*09b6*/ 	.short	(.L_455 - .L_454)
	.align		4
.L_454:
        /*09b8*/ 	.word	index@(_Z35group_norm_nhwc_fwd_one_pass_kernelI11Fp32IOFp32WLi64ELi40ELi640EEv26Group_norm_nhwc_fwd_params)
        /*09bc*/ 	.word	0x00000000


	//----- nvinfo : EIATTR_MIN_STACK_SIZE
	.align		4
.L_455:
        /*09c0*/ 	.byte	0x04, 0x12
        /*09c2*/ 	.short	(.L_457 - .L_456)
	.align		4
.L_456:
        /*09c4*/ 	.word	index@(_Z35group_norm_nhwc_fwd_one_pass_kernelI11Fp32IOFp32WLi128ELi40ELi640EEv26Group_norm_nhwc_fwd_params)
        /*09c8*/ 	.word	0x00000000


	//----- nvinfo : EIATTR_MIN_STACK_SIZE
	.align		4
.L_457:
        /*09cc*/ 	.byte	0x04, 0x12
        /*09ce*/ 	.short	(.L_459 - .L_458)
	.align		4
.L_458:
        /*09d0*/ 	.word	index@(_Z35group_norm_nhwc_fwd_one_pass_kernelI11Fp32IOFp32WLi256ELi40ELi640EEv26Group_norm_nhwc_fwd_params)
        /*09d4*/ 	.word	0x00000000


	//----- nvinfo : EIATTR_MIN_STACK_SIZE
	.align		4
.L_459:
        /*09d8*/ 	.byte	0x04, 0x12
        /*09da*/ 	.short	(.L_461 - .L_460)
	.align		4
.L_460:
        /*09dc*/ 	.word	index@(_Z35group_norm_nhwc_fwd_one_pass_kernelI11Fp32IOFp32WLi512ELi40ELi640EEv26Group_norm_nhwc_fwd_params)
        /*09e0*/ 	.word	0x00000000


	//----- nvinfo : EIATTR_MIN_STACK_SIZE
	.align		4
.L_461:
        /*09e4*/ 	.byte	0x04, 0x12
        /*09e6*/ 	.short	(.L_463 - .L_462)
	.align		4
.L_462:
        /*09e8*/ 	.word	index@(_Z35group_norm_nhwc_fwd_one_pass_kernelI11Fp32IOBf16WLi64ELi40ELi640EEv26Group_norm_nhwc_fwd_params)
        /*09ec*/ 	.word	0x00000000


	//----- nvinfo : EIATTR_MIN_STACK_SIZE
	.align		4
.L_463:
        /*09f0*/ 	.byte	0x04, 0x12
        /*09f2*/ 	.short	(.L_465 - .L_464)
	.align		4
.L_464:
        /*09f4*/ 	.word	index@(_Z35group_norm_nhwc_fwd_one_pass_kernelI11Fp32IOBf16WLi128ELi40ELi640EEv26Group_norm_nhwc_fwd_params)
        /*09f8*/ 	.word	0x00000000


	//----- nvinfo : EIATTR_MIN_STACK_SIZE
	.align		4
.L_465:
        /*09fc*/ 	.byte	0x04, 0x12
        /*09fe*/ 	.short	(.L_467 - .L_466)
	.align		4
.L_466:
        /*0a00*/ 	.word	index@(_Z35group_norm_nhwc_fwd_one_pass_kernelI11Fp32IOBf16WLi256ELi40ELi640EEv26Group_norm_nhwc_fwd_params)
        /*0a04*/ 	.word	0x00000000


	//----- nvinfo : EIATTR_MIN_STACK_SIZE
	.align		4
.L_467:
        /*0a08*/ 	.byte	0x04, 0x12
        /*0a0a*/ 	.short	(.L_469 - .L_468)
	.align		4
.L_468:
        /*0a0c*/ 	.word	index@(_Z35group_norm_nhwc_fwd_one_pass_kernelI11Fp32IOBf16WLi512ELi40ELi640EEv26Group_norm_nhwc_fwd_params)
        /*0a10*/ 	.word	0x00000000


	//----- nvinfo : EIATTR_MIN_STACK_SIZE
	.align		4
.L_469:
        /*0a14*/ 	.byte	0x04, 0x12
        /*0a16*/ 	.short	(.L_471 - .L_470)
	.align		4
.L_470:
        /*0a18*/ 	.word	index@(_Z35group_norm_nhwc_fwd_one_pass_kernelI11Fp32IOFp16WLi64ELi40ELi640EEv26Group_norm_nhwc_fwd_params)
        /*0a1c*/ 	.word	0x00000000


	//----- nvinfo : EIATTR_MIN_STACK_SIZE
	.align		4
.L_471:
        /*0a20*/ 	.byte	0x04, 0x12
        /*0a22*/ 	.short	(.L_473 - .L_472)
	.align		4
.L_472:
        /*0a24*/ 	.word	index@(_Z35group_norm_nhwc_fwd_one_pass_kernelI11Fp32IOFp16WLi128ELi40ELi640EEv26Group_norm_nhwc_fwd_params)
        /*0a28*/ 	.word	0x00000000


	//----- nvinfo : EIATTR_MIN_STACK_SIZE
	.align		4
.L_473:
        /*0a2c*/ 	.byte	0x04, 0x12
        /*0a2e*/ 	.short	(.L_475 - .L_474)
	.align		4
.L_474:
        /*0a30*/ 	.word	index@(_Z35group_norm_nhwc_fwd_one_pass_kernelI11Fp32IOFp16WLi256ELi40ELi640EEv26Group_norm_nhwc_fwd_params)
        /*0a34*/ 	.word	0x00000000


	//----- nvinfo : EIATTR_MIN_STACK_SIZE
	.align		4
.L_475:
        /*0a38*/ 	.byte	0x04, 0x12
        /*0a3a*/ 	.short	(.L_477 - .L_476)
	.align		4
.L_476:
        /*0a3c*/ 	.word	index@(_Z35group_norm_nhwc_fwd_one_pass_kernelI11Fp32IOFp16WLi512ELi40ELi640EEv26Group_norm_nhwc_fwd_params)
        /*0a40*/ 	.word	0x00000000
.L_477:


//--------------------- .nv.compat                --------------------------
	.section	.nv.compat,"",@"SHT_CUDA_COMPAT_INFO"
	.align	4
        /*0000*/ 	.byte	0x02, 0x09, 0x00, 0x00, 0x02, 0x02, 0x01, 0x00, 0x02, 0x05, 0x05, 0x00, 0x03, 0x07, 0x01, 0x01
        /*0010*/ 	.byte	0x02, 0x03, 0x00, 0x00, 0x02, 0x06, 0x01, 0x00, 0x04, 0x0b, 0x08, 0x00, 0x00, 0x00, 0x00, 0x00
        /*0020*/ 	.byte	0x00, 0x00, 0x00, 0x00


//--------------------- .nv.info._ZN3cub17CUB_300001_SM_9006detail11EmptyKernelIvEEvv --------------------------
	.section	.nv.info._ZN3cub17CUB_300001_SM_9006detail11EmptyKernelIvEEvv,"",@"SHT_CUDA_INFO"
	.sectionflags	@""
	.align	4


	//----- nvinfo : EIATTR_CUDA_API_VERSION
	.align		4
        /*0000*/ 	.byte	0x04, 0x37
        /*0002*/ 	.short	(.L_479 - .L_478)
.L_478:
        /*0004*/ 	.word	0x00000082


	//----- nvinfo : EIATTR_SPARSE_MMA_MASK
	.align		4
.L_479:
        /*0008*/ 	.byte	0x03, 0x50
        /*000a*/ 	.short	0x0000


	//----- nvinfo : EIATTR_MAXREG_COUNT
	.align		4
        /*000c*/ 	.byte	0x03, 0x1b
        /*000e*/ 	.short	0x00ff


	//----- nvinfo : EIATTR_MERCURY_ISA_VERSION
	.align		4
        /*0010*/ 	.byte	0x03, 0x5f
        /*0012*/ 	.short	0x0101


	//----- nvinfo : EIATTR_EXIT_INSTR_OFFSETS
	.align		4
        /*0014*/ 	.byte	0x04, 0x1c
        /*0016*/ 	.short	(.L_481 - .L_480)


	//   ....[0]....
.L_480:
        /*0018*/ 	.word	0x00000010


	//----- nvinfo : EIATTR_SW_WAR
	.align		4
.L_481:
        /*001c*/ 	.byte	0x04, 0x36
        /*001e*/ 	.short	(.L_483 - .L_482)
.L_482:
        /*0020*/ 	.word	0x00000008
.L_483:


//--------------------- .nv.info._Z35group_norm_nhwc_bwd_one_pass_kernelI11Bf16IOFp32WLi64ELi40ELi640EEv26Group_norm_nhwc_bwd_params --------------------------
	.section	.nv.info._Z35group_norm_nhwc_bwd_one_pass_kernelI11Bf16IOFp32WLi64ELi40ELi640EEv26Group_norm_nhwc_bwd_params,"",@"SHT_CUDA_INFO"
	.sectionflags	@""
	.align	4


	//----- nvinfo : EIATTR_CUDA_API_VERSION
	.align		4
        /*0000*/ 	.byte	0x04, 0x37
        /*0002*/ 	.short	(.L_485 - .L_484)
.L_484:
        /*0004*/ 	.word	0x00000082


	//----- nvinfo : EIATTR_KPARAM_INFO
	.align		4
.L_485:
        /*0008*/ 	.byte	0x04, 0x17
        /*000a*/ 	.short	(.L_487 - .L_486)
.L_486:
        /*000c*/ 	.word	0x00000000
        /*0010*/ 	.short	0x0000
        /*0012*/ 	.short	0x0000
        /*0014*/ 	.byte	0x00, 0xf0, 0xe1, 0x02


	//----- nvinfo : EIATTR_SPARSE_MMA_MASK
	.align		4
.L_487:
        /*0018*/ 	.byte	0x03, 0x50
        /*001a*/ 	.short	0x0000


	//----- nvinfo : EIATTR_MAXREG_COUNT
	.align		4
        /*001c*/ 	.byte	0x03, 0x1b
        /*001e*/ 	.short	0x0060


	//----- nvinfo : EIATTR_NUM_BARRIERS
	.align		4
        /*0020*/ 	.byte	0x02, 0x4c
        /*0022*/ 	.byte	0x01
	.zero		1


	//----- nvinfo : EIATTR_MERCURY_ISA_VERSION
	.align		4
        /*0024*/ 	.byte	0x03, 0x5f
        /*0026*/ 	.short	0x0101


	//----- nvinfo : EIATTR_INT_WARP_WIDE_INSTR_OFFSETS
	.align		4
        /*0028*/ 	.byte	0x04, 0x31
        /*002a*/ 	.short	(.L_489 - .L_488)


	//   ....[0]....
.L_488:
        /*002c*/ 	.word	0x000020e0


	//   ....[1]....
        /*0030*/ 	.word	0x00003a70


	//----- nvinfo : EIATTR_COOP_GROUP_MASK_REGIDS
	.align		4
.L_489:
        /*0034*/ 	.byte	0x04, 0x29
        /*0036*/ 	.short	(.L_491 - .L_490)


	//   ....[0]....
.L_490:
        /*0038*/ 	.word	0xffffffff


	//   ....[1]....
        /*003c*/ 	.word	0xffffffff


	//   ....[2]....
        /*0040*/ 	.word	0xffffffff


	//   ....[3]....
        /*0044*/ 	.word	0xffffffff


	//   ....[4]....
        /*0048*/ 	.word	0xffffffff


	//   ....[5]....
        /*004c*/ 	.word	0xffffffff


	//   ....[6]....
        /*0050*/ 	.word	0xffffffff


	//   ....[7]....
        /*0054*/ 	.word	0xffffffff


	//   ....[8]....
        /*0058*/ 	.word	0xffffffff


	//   ....[9]....
        /*005c*/ 	.word	0xffffffff


	//----- nvinfo : EIATTR_COOP_GROUP_INSTR_OFFSETS
	.align		4
.L_491:
        /*0060*/ 	.byte	0x04, 0x28
        /*0062*/ 	.short	(.L_493 - .L_492)


	//   ....[0]....
.L_492:
        /*0064*/ 	.word	0x00000f00


	//   ....[1]....
        /*0068*/ 	.word	0x00000f40


	//   ....[2]....
        /*006c*/ 	.word	0x00000f90


	//   ....[3]....
        /*0070*/ 	.word	0x00000fb0


	//   ....[4]....
        /*0074*/ 	.word	0x00000fe0


	//   ....[5]....
        /*0078*/ 	.word	0x00001000


	//   ....[6]....
        /*007c*/ 	.word	0x00001030


	//   ....[7]....
        /*0080*/ 	.word	0x00001050


	//   ....[8]....
        /*0084*/ 	.word	0x00001080


	//   ....[9]....
        /*0088*/ 	.word	0x000010a0


	//----- nvinfo : EIATTR_EXIT_INSTR_OFFSETS
	.align		4
.L_493:
        /*008c*/ 	.byte	0x04, 0x1c
        /*008e*/ 	.short	(.L_495 - .L_494)


	//   ....[0]....
.L_494:
        /*0090*/ 	.word	0x00003b60


	//   ....[1]....
        /*0094*/ 	.word	0x00003ca0


	//   ....[2]....
        /*0098*/ 	.word	0x00003ee0


	//----- nvinfo : EIATTR_MAX_THREADS
	.align		4
.L_495:
        /*009c*/ 	.byte	0x04, 0x05
        /*009e*/ 	.short	(.L_497 - .L_496)
.L_496:
        /*00a0*/ 	.word	0x00000280
        /*00a4*/ 	.word	0x00000001
        /*00a8*/ 	.word	0x00000001


	//----- nvinfo : EIATTR_CRS_STACK_SIZE
	.align		4
.L_497:
        /*00ac*/ 	.byte	0x04, 0x1e
        /*00ae*/ 	.short	(.L_499 - .L_498)
.L_498:
        /*00b0*/ 	.word	0x00000000


	//----- nvinfo : EIATTR_CBANK_PARAM_SIZE
	.align		4
.L_499:
        /*00b4*/ 	.byte	0x03, 0x19
        /*00b6*/ 	.short	0x00b8


	//----- nvinfo : EIATTR_PARAM_CBANK
	.align		4
        /*00b8*/ 	.byte	0x04, 0x0a
        /*00ba*/ 	.short	(.L_501 - .L_500)
	.align		4
.L_500:
        /*00bc*/ 	.word	index@(.nv.constant0._Z35group_norm_nhwc_bwd_one_pass_kernelI11Bf16IOFp32WLi64ELi40ELi640EEv26Group_norm_nhwc_bwd_params)
        /*00c0*/ 	.short	0x0210
        /*00c2*/ 	.short	0x00b8


	//----- nvinfo : EIATTR_SW_WAR
	.align		4
.L_501:
        /*00c4*/ 	.byte	0x04, 0x36
        /*00c6*/ 	.short	(.L_503 - .L_502)
.L_502:
        /*00c8*/ 	.word	0x00000008
.L_503:


//--------------------- .nv.info._Z35group_norm_nhwc_bwd_one_pass_kernelI11Bf16IOFp32WLi128ELi40ELi640EEv26Group_norm_nhwc_bwd_params --------------------------
	.section	.nv.info._Z35group_norm_nhwc_bwd_one_pass_kernelI11Bf16IOFp32WLi128ELi40ELi640EEv26Group_norm_nhwc_bwd_params,"",@"SHT_CUDA_INFO"
	.sectionflags	@""
	.align	4


	//----- nvinfo : EIATTR_CUDA_API_VERSION
	.align		4
        /*0000*/ 	.byte	0x04, 0x37
        /*0002*/ 	.short	(.L_505 - .L_504)
.L_504:
        /*0004*/ 	.word	0x00000082


	//----- nvinfo : EIATTR_KPARAM_INFO
	.align		4
.L_505:
        /*0008*/ 	.byte	0x04, 0x17
        /*000a*/ 	.short	(.L_507 - .L_506)
.L_506:
        /*000c*/ 	.word	0x00000000
        /*0010*/ 	.short	0x0000
        /*0012*/ 	.short	0x0000
        /*0014*/ 	.byte	0x00, 0xf0, 0xe1, 0x02


	//----- nvinfo : EIATTR_SPARSE_MMA_MASK
	.align		4
.L_507:
        /*0018*/ 	.byte	0x03, 0x50
        /*001a*/ 	.short	0x0000


	//----- nvinfo : EIATTR_MAXREG_COUNT
	.align		4
        /*001c*/ 	.byte	0x03, 0x1b
        /*001e*/ 	.short	0x0060


	//----- nvinfo : EIATTR_NUM_BARRIERS
	.align		4
        /*0020*/ 	.byte	0x02, 0x4c
        /*0022*/ 	.byte	0x01
	.zero		1


	//----- nvinfo : EIATTR_MERCURY_ISA_VERSION
	.align		4
        /*0024*/ 	.byte	0x03, 0x5f
        /*0026*/ 	.short	0x0101


	//----- nvinfo : EIATTR_INT_WARP_WIDE_INSTR_OFFSETS
	.align		4
        /*0028*/ 	.byte	0x04, 0x31
        /*002a*/ 	.short	(.L_509 - .L_508)


	//   ....[0]....
.L_508:
        /*002c*/ 	.word	0x000028d0


	//   ....[1]....
        /*0030*/ 	.word	0x00004970


	//----- nvinfo : EIATTR_COOP_GROUP_MASK_REGIDS
	.align		4
.L_509:
        /*0034*/ 	.byte	0x04, 0x29
        /*0036*/ 	.short	(.L_511 - .L_510)


	//   ....[0]....
.L_510:
        /*0038*/ 	.word	0xffffffff


	//   ....[1]....
        /*003c*/ 	.word	0xffffffff


	//   ....[2]....
        /*0040*/ 	.word	0xffffffff


	//   ....[3]....
        /*0044*/ 	.word	0xffffffff


	//   ....[4]....
        /*0048*/ 	.word	0xffffffff


	//   ....[5]....
        /*004c*/ 	.word	0xffffffff


	//   ....[6]....
        /*0050*/ 	.word	0xffffffff


	//   ....[7]....
        /*0054*/ 	.word	0xffffffff


	//   ....[8]....
        /*0058*/ 	.word	0xffffffff


	//   ....[9]....
        /*005c*/ 	.word	0xffffffff


	//----- nvinfo : EIATTR_COOP_GROUP_INSTR_OFFSETS
	.align		4
.L_511:
        /*0060*/ 	.byte	0x04, 0x28
        /*0062*/ 	.short	(.L_513 - .L_512)


	//   ....[0]....
.L_512:
        /*0064*/ 	.word	0x00001680


	//   ....[1]....
        /*0068*/ 	.word	0x000016c0


	//   ....[2]....
        /*006c*/ 	.word	0x000017f0


	//   ....[3]....
        /*0070*/ 	.word	0x00001810


	//   ....[4]....
        /*0074*/ 	.word	0x00001840


	//   ....[5]....
        /*0078*/ 	.word	0x00001860


	//   ....[6]....
        /*007c*/ 	.word	0x00001890


	//   ....[7]....
        /*0080*/ 	.word	0x000018b0


	//   ....[8]....
        /*0084*/ 	.word	0x000018e0


	//   ....[9]....
        /*0088*/ 	.word	0x00001900


	//----- nvinfo : EIATTR_EXIT_INSTR_OFFSETS
	.align		4
.L_513:
        /*008c*/ 	.byte	0x04, 0x1c
        /*008e*/ 	.short	(.L_515 - .L_514)


	//   ....[0]....
.L_514:
        /*0090*/ 	.word	0x00004a60


	//   ....[1]....
        /*0094*/ 	.word	0x00004ba0


	//   ....[2]....
        /*0098*/ 	.word	0x00004de0


	//----- nvinfo : EIATTR_MAX_THREADS
	.align		4
.L_515:
        /*009c*/ 	.byte	0x04, 0x05
        /*009e*/ 	.short	(.L_517 - .L_516)
.L_516:
        /*00a0*/ 	.word	0x00000280
        /*00a4*/ 	.word	0x00000001
        /*00a8*/ 	.word	0x00000001


	//----- nvinfo : EIATTR_CRS_STACK_SIZE
	.align		4
.L_517:
        /*00ac*/ 	.byte	0x04, 0x1e
        /*00ae*/ 	.short	(.L_519 - .L_518)
.L_518:
        /*00b0*/ 	.word	0x00000000


	//----- nvinfo : EIATTR_CBANK_PARAM_SIZE
	.align		4
.L_519:
        /*00b4*/ 	.byte	0x03, 0x19
        /*00b6*/ 	.short	0x00b8


	//----- nvinfo : EIATTR_PARAM_CBANK
	.align		4
        /*00b8*/ 	.byte	0x04, 0x0a
        /*00ba*/ 	.short	(.L_521 - .L_520)
	.align		4
.L_520:
        /*00bc*/ 	.word	index@(.nv.constant0._Z35group_norm_nhwc_bwd_one_pass_kernelI11Bf16IOFp32WLi128ELi40ELi640EEv26Group_norm_nhwc_bwd_params)
        /*00c0*/ 	.short	0x0210
        /*00c2*/ 	.short	0x00b8


	//----- nvinfo : EIATTR_SW_WAR
	.align		4
.L_521:
        /*00c4*/ 	.byte	0x04, 0x36
        /*00c6*/ 	.short	(.L_523 - .L_522)
.L_522:
        /*00c8*/ 	.word	0x00000008
.L_523:


//--------------------- .nv.info._Z35group_norm_nhwc_bwd_one_pass_kernelI11Bf16IOFp32WLi256ELi40ELi640EEv26Group_norm_nhwc_bwd_params --------------------------
	.section	.nv.info._Z35group_norm_nhwc_bwd_one_pass_kernelI11Bf16IOFp32WLi256ELi40ELi640EEv26Group_norm_nhwc_bwd_params,"",@"SHT_CUDA_INFO"
	.sectionflags	@""
	.align	4


	//----- nvinfo : EIATTR_CUDA_API_VERSION
	.align		4
        /*0000*/ 	.byte	0x04, 0x37
        /*0002*/ 	.short	(.L_525 - .L_524)
.L_524:
        /*0004*/ 	.word	0x00000082


	//----- nvinfo : EIATTR_KPARAM_INFO
	.align		4
.L_525:
        /*0008*/ 	.byte	0x04, 0x17
        /*000a*/ 	.short	(.L_527 - .L_526)
.L_526:
        /*000c*/ 	.word	0x00000000
        /*0010*/ 	.short	0x0000
        /*0012*/ 	.short	0x0000
        /*0014*/ 	.byte	0x00, 0xf0, 0xe1, 0x02


	//----- nvinfo : EIATTR_SPARSE_MMA_MASK
	.align		4
.L_527:
        /*0018*/ 	.byte	0x03, 0x50
        /*001a*/ 	.short	0x0000


	//----- nvinfo : EIATTR_MAXREG_COUNT
	.align		4
        /*001c*/ 	.byte	0x03, 0x1b
        /*001e*/ 	.short	0x0060


	//----- nvinfo : EIATTR_NUM_BARRIERS
	.align		4
        /*0020*/ 	.byte	0x02, 0x4c
        /*0022*/ 	.byte	0x01
	.zero		1


	//----- nvinfo : EIATTR_MERCURY_ISA_VERSION
	.align		4
        /*0024*/ 	.byte	0x03, 0x5f
        /*0026*/ 	.short	0x0101


	//----- nvinfo : EIATTR_INT_WARP_WIDE_INSTR_OFFSETS
	.align		4
        /*0028*/ 	.byte	0x04, 0x31
        /*002a*/ 	.short	(.L_529 - .L_528)


	//   ....[0]....
.L_528:
        /*002c*/ 	.word	0x00003880


	//   ....[1]....
        /*0030*/ 	.word	0x000064b0


	//----- nvinfo : EIATTR_COOP_GROUP_MASK_REGIDS
	.align		4
.L_529:
        /*0034*/ 	.byte	0x04, 0x29
        /*0036*/ 	.short	(.L_531 - .L_530)


	//   ....[0]....
.L_530:
        /*0038*/ 	.word	0xffffffff


	//   ....[1]....
        /*003c*/ 	.word	0xffffffff


	//   ....[2]....
        /*0040*/ 	.word	0xffffffff


	//   ....[3]....
        /*0044*/ 	.word	0xffffffff


	//   ....[4]....
        /*0048*/ 	.word	0xffffffff


	//   ....[5]....
        /*004c*/ 	.word	0xffffffff


	//   ....[6]....
        /*0050*/ 	.word	0xffffffff


	//   ....[7]....
        /*0054*/ 	.word	0xffffffff


	//   ....[8]....
        /*0058*/ 	.word	0xffffffff


	//   ....[9]....
        /*005c*/ 	.word	0xffffffff


	//----- nvinfo : EIATTR_COOP_GROUP_INSTR_OFFSETS
	.align		4
.L_531:
        /*0060*/ 	.byte	0x04, 0x28
        /*0062*/ 	.short	(.L_533 - .L_532)


	//   ....[0]....
.L_532:
        /*0064*/ 	.word	0x00002490


	//   ....[1]....
        /*0068*/ 	.word	0x000024d0


	//   ....[2]....
        /*006c*/ 	.word	0x00002660


	//   ....[3]....
        /*0070*/ 	.word	0x000026a0


	//   ....[4]....
        /*0074*/ 	.word	0x000026f0


	//   ....[5]....
        /*0078*/ 	.word	0x00002710


	//   ....[6]....
        /*007c*/ 	.word	0x00002740


	//   ....[7]....
        /*0080*/ 	.word	0x00002760


	//   ....[8]....
        /*0084*/ 	.word	0x000027a0


	//   ....[9]....
        /*0088*/ 	.word	0x000027d0


	//----- nvinfo : EIATTR_EXIT_INSTR_OFFSETS
	.align		4
.L_533:
        /*008c*/ 	.byte	0x04, 0x1c
        /*008e*/ 	.short	(.L_535 - .L_534)


	//   ....[0]....
.L_534:
        /*0090*/ 	.word	0x000065a0


	//   ....[1]....
        /*0094*/ 	.word	0x000066e0


	//   ....[2]....
        /*0098*/ 	.word	0x00006920


	//----- nvinfo : EIATTR_MAX_THREADS
	.align		4
.L_535:
        /*009c*/ 	.byte	0x04, 0x05
        /*009e*/ 	.short	(.L_537 - .L_536)
.L_536:
        /*00a0*/ 	.word	0x00000280
        /*00a4*/ 	.word	0x00000001
        /*00a8*/ 	.word	0x00000001


	//----- nvinfo : EIATTR_CRS_STACK_SIZE
	.align		4
.L_537:
        /*00ac*/ 	.byte	0x04, 0x1e
        /*00ae*/ 	.short	(.L_539 - .L_538)
.L_538:
        /*00b0*/ 	.word	0x00000000


	//----- nvinfo : EIATTR_CBANK_PARAM_SIZE
	.align		4
.L_539:
        /*00b4*/ 	.byte	0x03, 0x19
        /*00b6*/ 	.short	0x00b8


	//----- nvinfo : EIATTR_PARAM_CBANK
	.align		4
        /*00b8*/ 	.byte	0x04, 0x0a
        /*00ba*/ 	.short	(.L_541 - .L_540)
	.align		4
.L_540:
        /*00bc*/ 	.word	index@(.nv.constant0._Z35group_norm_nhwc_bwd_one_pass_kernelI11Bf16IOFp32WLi256ELi40ELi640EEv26Group_norm_nhwc_bwd_params)
        /*00c0*/ 	.short	0x0210
        /*00c2*/ 	.short	0x00b8


	//----- nvinfo : EIATTR_SW_WAR
	.align		4
.L_541:
        /*00c4*/ 	.byte	0x04, 0x36
        /*00c6*/ 	.short	(.L_543 - .L_542)
.L_542:
        /*00c8*/ 	.word	0x00000008
.L_543:


//--------------------- .nv.info._Z35group_norm_nhwc_bwd_one_pass_kernelI11Bf16IOFp32WLi512ELi40ELi640EEv26Group_norm_nhwc_bwd_params --------------------------
	.section	.nv.info._Z35group_norm_nhwc_bwd_one_pass_kernelI11Bf16IOFp32WLi512ELi40ELi640EEv26Group_norm_nhwc_bwd_params,"",@"SHT_CUDA_INFO"
	.sectionflags	@""
	.align	4


	//----- nvinfo : EIATTR_CUDA_API_VERSION
	.align		4
        /*0000*/ 	.byte	0x04, 0x37
        /*0002*/ 	.short	(.L_545 - .L_544)
.L_544:
        /*0004*/ 	.word	0x00000082


	//----- nvinfo : EIATTR_KPARAM_INFO
	.align		4
.L_545:
        /*0008*/ 	.byte	0x04, 0x17
        /*000a*/ 	.short	(.L_547 - .L_546)
.L_546:
        /*000c*/ 	.word	0x00000000
        /*0010*/ 	.short	0x0000
        /*0012*/ 	.short	0x0000
        /*0014*/ 	.byte	0x00, 0xf0, 0xe1, 0x02


	//----- nvinfo : EIATTR_SPARSE_MMA_MASK
	.align		4
.L_547:
        /*0018*/ 	.byte	0x03, 0x50
        /*001a*/ 	.short	0x0000


	//----- nvinfo : EIATTR_MAXREG_COUNT
	.align		4
        /*001c*/ 	.byte	0x03, 0x1b
        /*001e*/ 	.short	0x0060


	//----- nvinfo : EIATTR_NUM_BARRIERS
	.align		4
        /*0020*/ 	.byte	0x02, 0x4c
        /*0022*/ 	.byte	0x01
	.zero		1


	//----- nvinfo : EIATTR_MERCURY_ISA_VERSION
	.align		4
        /*0024*/ 	.byte	0x03, 0x5f
        /*0026*/ 	.short	0x0101


	//----- nvinfo : EIATTR_INT_WARP_WIDE_INSTR_OFFSETS
	.align		4
        /*0028*/ 	.byte	0x04, 0x31
        /*002a*/ 	.short	(.L_549 - .L_548)


	//   ....[0]....
.L_548:
        /*002c*/ 	.word	0x00005820


	//   ....[1]....
        /*0030*/ 	.word	0x0000a080


	//----- nvinfo : EIATTR_COOP_GROUP_MASK_REGIDS
	.align		4
.L_549:
        /*0034*/ 	.byte	0x04, 0x29
        /*0036*/ 	.short	(.L_551 - .L_550)


	//   ....[0]....
.L_550:
        /*0038*/ 	.word	0xffffffff


	//   ....[1]....
        /*003c*/ 	.word	0xffffffff


	//   ....[2]....
        /*0040*/ 	.word	0xffffffff


	//   ....[3]....
        /*0044*/ 	.word	0xffffffff


	//   ....[4]....
        /*0048*/ 	.word	0xffffffff


	//   ....[5]....
        /*004c*/ 	.word	0xffffffff


	//   ....[6]....
        /*0050*/ 	.word	0xffffffff


	//   ....[7]....
        /*0054*/ 	.word	0xffffffff


	//   ....[8]....
        /*0058*/ 	.word	0xffffffff


	//   ....[9]....
        /*005c*/ 	.word	0xffffffff


	//----- nvinfo : EIATTR_COOP_GROUP_INSTR_OFFSETS
	.align		4
.L_551:
        /*0060*/ 	.byte	0x04, 0x28
        /*0062*/ 	.short	(.L_553 - .L_552)


	//   ....[0]....
.L_552:
        /*0064*/ 	.word	0x000044b0


	//   ....[1]....
        /*0068*/ 	.word	0x000044f0


	//   ....[2]....
        /*006c*/ 	.word	0x00004680


	//   ....[3]....
        /*0070*/ 	.word	0x000046c0


	//   ....[4]....
        /*0074*/ 	.word	0x00004700


	//   ....[5]....
        /*0078*/ 	.word	0x00004720


	//   ....[6]....
        /*007c*/ 	.word	0x00004750


	//   ....[7]....
        /*0080*/ 	.word	0x00004770


	//   ....[8]....
        /*0084*/ 	.word	0x000047b0


	//   ....[9]....
        /*0088*/ 	.word	0x000047e0


	//----- nvinfo : EIATTR_EXIT_INSTR_OFFSETS
	.align		4
.L_553:
        /*008c*/ 	.byte	0x04, 0x1c
        /*008e*/ 	.short	(.L_555 - .L_554)


	//   ....[0]....
.L_554:
        /*0090*/ 	.word	0x0000a170


	//   ....[1]....
        /*0094*/ 	.word	0x0000a2b0


	//   ....[2]....
        /*0098*/ 	.word	0x0000a4f0


	//----- nvinfo : EIATTR_MAX_THREADS
	.align		4
.L_555:
        /*009c*/ 	.byte	0x04, 0x05
        /*009e*/ 	.short	(.L_557 - .L_556)
.L_556:
        /*00a0*/ 	.word	0x00000280
        /*00a4*/ 	.word	0x00000001
        /*00a8*/ 	.word	0x00000001


	//----- nvinfo : EIATTR_CRS_STACK_SIZE
	.align		4
.L_557:
        /*00ac*/ 	.byte	0x04, 0x1e
        /*00ae*/ 	.short	(.L_559 - .L_558)
.L_558:
        /*00b0*/ 	.word	0x00000000


	//----- nvinfo : EIATTR_CBANK_PARAM_SIZE
	.align		4
.L_559:
        /*00b4*/ 	.byte	0x03, 0x19
        /*00b6*/ 	.short	0x00b8


	//----- nvinfo : EIATTR_PARAM_CBANK
	.align		4
        /*00b8*/ 	.byte	0x04, 0x0a
        /*00ba*/ 	.short	(.L_561 - .L_560)
	.align		4
.L_560:
        /*00bc*/ 	.word	index@(.nv.constant0._Z35group_norm_nhwc_bwd_one_pass_kernelI11Bf16IOFp32WLi512ELi40ELi640EEv26Group_norm_nhwc_bwd_params)
        /*00c0*/ 	.short	0x0210
        /*00c2*/ 	.short	0x00b8


	//----- nvinfo : EIATTR_SW_WAR
	.align		4
.L_561:
        /*00c4*/ 	.byte	0x04, 0x36
        /*00c6*/ 	.short	(.L_563 - .L_562)
.L_562:
        /*00c8*/ 	.word	0x00000008
.L_563:


//--------------------- .nv.info._Z35group_norm_nhwc_bwd_one_pass_kernelI11Bf16IOBf16WLi64ELi40ELi640EEv26Group_norm_nhwc_bwd_params --------------------------
	.section	.nv.info._Z35group_norm_nhwc_bwd_one_pass_kernelI11Bf16IOBf16WLi64ELi40ELi640EEv26Group_norm_nhwc_bwd_params,"",@"SHT_CUDA_INFO"
	.sectionflags	@""
	.align	4


	//----- nvinfo : EIATTR_CUDA_API_VERSION
	.align		4
        /*0000*/ 	.byte	0x04, 0x37
        /*0002*/ 	.short	(.L_565 - .L_564)
.L_564:
        /*0004*/ 	.word	0x00000082


	//----- nvinfo : EIATTR_KPARAM_INFO
	.align		4
.L_565:
        /*0008*/ 	.byte	0x04, 0x17
        /*000a*/ 	.short	(.L_567 - .L_566)
.L_566:
        /*000c*/ 	.word	0x00000000
        /*0010*/ 	.short	0x0000
        /*0012*/ 	.short	0x0000
        /*0014*/ 	.byte	0x00, 0xf0, 0xe1, 0x02


	//----- nvinfo : EIATTR_SPARSE_MMA_MASK
	.align		4
.L_567:
        /*0018*/ 	.byte	0x03, 0x50
        /*001a*/ 	.short	0x0000


	//----- nvinfo : EIATTR_MAXREG_COUNT
	.align		4
        /*001c*/ 	.byte	0x03, 0x1b
        /*001e*/ 	.short	0x0060


	//----- nvinfo : EIATTR_NUM_BARRIERS
	.align		4
        /*0020*/ 	.byte	0x02, 0x4c
        /*0022*/ 	.byte	0x01
	.zero		1


	//----- nvinfo : EIATTR_MERCURY_ISA_VERSION
	.align		4
        /*0024*/ 	.byte	0x03, 0x5f
        /*0026*/ 	.short	0x0101


	//----- nvinfo : EIATTR_INT_WARP_WIDE_INSTR_OFFSETS
	.align		4
        /*0028*/ 	.byte	0x04, 0x31
        /*002a*/ 	.short	(.L_569 - .L_568)


	//   ....[0]....
.L_568:
        /*002c*/ 	.word	0x00002140


	//   ....[1]....
        /*0030*/ 	.word	0x00003ad0


	//----- nvinfo : EIATTR_COOP_GROUP_MASK_REGIDS
	.align		4
.L_569:
        /*0034*/ 	.byte	0x04, 0x29
        /*0036*/ 	.short	(.L_571 - .L_570)


	//   ....[0]....
.L_570:
        /*0038*/ 	.word	0xffffffff


	//   ....[1]....
        /*003c*/ 	.word	0xffffffff


	//   ....[2]....
        /*0040*/ 	.word	0xffffffff


	//   ....[3]....
        /*0044*/ 	.word	0xffffffff


	//   ....[4]....
        /*0048*/ 	.word	0xffffffff


	//   ....[5]....
        /*004c*/ 	.word	0xffffffff


	//   ....[6]....
        /*0050*/ 	.word	0xffffffff


	//   ....[7]....
        /*0054*/ 	.word	0xffffffff


	//   ....[8]....
        /*0058*/ 	.word	0xffffffff


	//   ....[9]....
        /*005c*/ 	.word	0xffffffff


	//----- nvinfo : EIATTR_COOP_GROUP_INSTR_OFFSETS
	.align		4
.L_571:
        /*0060*/ 	.byte	0x04, 0x28
        /*0062*/ 	.short	(.L_573 - .L_572)


	//   ....[0]....
.L_572:
        /*0064*/ 	.word	0x00000f60


	//   ....[1]....
        /*0068*/ 	.word	0x00000f90


	//   ....[2]....
        /*006c*/ 	.word	0x00000fe0


	//   ....[3]....
        /*0070*/ 	.word	0x00001000


	//   ....[4]....
        /*0074*/ 	.word	0x00001030


	//   ....[5]....
        /*0078*/ 	.word	0x00001050


	//   ....[6]....
        /*007c*/ 	.word	0x00001080


	//   ....[7]....
        /*0080*/ 	.word	0x000010a0


	//   ....[8]....
        /*0084*/ 	.word	0x000010d0


	//   ....[9]....
        /*0088*/ 	.word	0x000010f0


	//----- nvinfo : EIATTR_EXIT_INSTR_OFFSETS
	.align		4
.L_573:
        /*008c*/ 	.byte	0x04, 0x1c
        /*008e*/ 	.short	(.L_575 - .L_574)


	//   ....[0]....
.L_574:
        /*0090*/ 	.word	0x00003bc0


	//   ....[1]....
        /*0094*/ 	.word	0x00003d00


	//   ....[2]....
        /*0098*/ 	.word	0x00003f60


	//----- nvinfo : EIATTR_MAX_THREADS
	.align		4
.L_575:
        /*009c*/ 	.byte	0x04, 0x05
        /*009e*/ 	.short	(.L_577 - .L_576)
.L_576:
        /*00a0*/ 	.word	0x00000280
        /*00a4*/ 	.word	0x00000001
        /*00a8*/ 	.word	0x00000001


	//----- nvinfo : EIATTR_CRS_STACK_SIZE
	.align		4
.L_577:
        /*00ac*/ 	.byte	0x04, 0x1e
        /*00ae*/ 	.short	(.L_579 - .L_578)
.L_578:
        /*00b0*/ 	.word	0x00000000


	//----- nvinfo : EIATTR_CBANK_PARAM_SIZE
	.align		4
.L_579:
        /*00b4*/ 	.byte	0x03, 0x19
        /*00b6*/ 	.short	0x00b8


	//----- nvinfo : EIATTR_PARAM_CBANK
	.align		4
        /*00b8*/ 	.byte	0x04, 0x0a
        /*00ba*/ 	.short	(.L_581 - .L_580)
	.align		4
.L_580:
        /*00bc*/ 	.word	index@(.nv.constant0._Z35group_norm_nhwc_bwd_one_pass_kernelI11Bf16IOBf16WLi64ELi40ELi640EEv26Group_norm_nhwc_bwd_params)
        /*00c0*/ 	.short	0x0210
        /*00c2*/ 	.short	0x00b8


	//----- nvinfo : EIATTR_SW_WAR
	.align		4
.L_581:
        /*00c4*/ 	.byte	0x04, 0x36
        /*00c6*/ 	.short	(.L_583 - .L_582)
.L_582:
        /*00c8*/ 	.word	0x00000008
.L_583:


//--------------------- .nv.info._Z35group_norm_nhwc_bwd_one_pass_kernelI11Bf16IOBf16WLi128ELi40ELi640EEv26Group_norm_nhwc_bwd_params --------------------------
	.section	.nv.info._Z35group_norm_nhwc_bwd_one_pass_kernelI11Bf16IOBf16WLi128ELi40ELi640EEv26Group_norm_nhwc_bwd_params,"",@"SHT_CUDA_INFO"
	.sectionflags	@""
	.align	4


	//----- nvinfo : EIATTR_CUDA_API_VERSION
	.align		4
        /*0000*/ 	.byte	0x04, 0x37
        /*0002*/ 	.short	(.L_585 - .L_584)
.L_584:
        /*0004*/ 	.word	0x00000082


	//----- nvinfo : EIATTR_KPARAM_INFO
	.align		4
.L_585:
        /*0008*/ 	.byte	0x04, 0x17
        /*000a*/ 	.short	(.L_587 - .L_586)
.L_586:
        /*000c*/ 	.word	0x00000000
        /*0010*/ 	.short	0x0000
        /*0012*/ 	.short	0x0000
        /*0014*/ 	.byte	0x00, 0xf0, 0xe1, 0x02


	//----- nvinfo : EIATTR_SPARSE_MMA_MASK
	.align		4
.L_587:
        /*0018*/ 	.byte	0x03, 0x50
        /*001a*/ 	.short	0x0000


	//----- nvinfo : EIATTR_MAXREG_COUNT
	.align		4
        /*001c*/ 	.byte	0x03, 0x1b
        /*001e*/ 	.short	0x0060


	//----- nvinfo : EIATTR_NUM_BARRIERS
	.align		4
        /*0020*/ 	.byte	0x02, 0x4c
        /*0022*/ 	.byte	0x01
	.zero		1


	//----- nvinfo : EIATTR_MERCURY_ISA_VERSION
	.align		4
        /*0024*/ 	.byte	0x03, 0x5f
        /*0026*/ 	.short	0x0101


	//----- nvinfo : EIATTR_INT_WARP_WIDE_INSTR_OFFSETS
	.align		4
        /*0028*/ 	.byte	0x04, 0x31
        /*002a*/ 	.short	(.L_589 - .L_588)


	//   ....[0]....
.L_588:
        /*002c*/ 	.word	0x00002960


	//   ....[1]....
        /*0030*/ 	.word	0x00004a00


	//----- nvinfo : EIATTR_COOP_GROUP_MASK_REGIDS
	.align		4
.L_589:
        /*0034*/ 	.byte	0x04, 0x29
        /*0036*/ 	.short	(.L_591 - .L_590)


	//   ....[0]....
.L_590:
        /*0038*/ 	.word	0xffffffff


	//   ....[1]....
        /*003c*/ 	.word	0xffffffff


	//   ....[2]....
        /*0040*/ 	.word	0xffffffff


	//   ....[3]....
        /*0044*/ 	.word	0xffffffff


	//   ....[4]....
        /*0048*/ 	.word	0xffffffff


	//   ....[5]....
        /*004c*/ 	.word	0xffffffff


	//   ....[6]....
        /*0050*/ 	.word	0xffffffff


	//   ....[7]....
        /*0054*/ 	.word	0xffffffff


	//   ....[8]....
        /*0058*/ 	.word	0xffffffff


	//   ....[9]....
        /*005c*/ 	.word	0xffffffff


	//----- nvinfo : EIATTR_COOP_GROUP_INSTR_OFFSETS
	.align		4
.L_591:
        /*0060*/ 	.byte	0x04, 0x28
        /*0062*/ 	.short	(.L_593 - .L_592)


	//   ....[0]....
.L_592:
        /*0064*/ 	.word	0x00001710


	//   ....[1]....
        /*0068*/ 	.word	0x00001750


	//   ....[2]....
        /*006c*/ 	.word	0x00001860


	//   ....[3]....
        /*0070*/ 	.word	0x00001880


	//   ....[4]....
        /*0074*/ 	.word	0x000018b0


	//   ....[5]....
        /*0078*/ 	.word	0x000018d0


	//   ....[6]....
        /*007c*/ 	.word	0x00001900


	//   ....[7]....
        /*0080*/ 	.word	0x00001920


	//   ....[8]....
        /*0084*/ 	.word	0x00001950


	//   ....[9]....
        /*0088*/ 	.word	0x00001970


	//----- nvinfo : EIATTR_EXIT_INSTR_OFFSETS
	.align		4
.L_593:
        /*008c*/ 	.byte	0x04, 0x1c
        /*008e*/ 	.short	(.L_595 - .L_594)


	//   ....[0]....
.L_594:
        /*0090*/ 	.word	0x00004af0


	//   ....[1]....
        /*0094*/ 	.word	0x00004c30


	//   ....[2]....
        /*0098*/ 	.word	0x00004e90


	//----- nvinfo : EIATTR_MAX_THREADS
	.align		4
.L_595:
        /*009c*/ 	.byte	0x04, 0x05
        /*009e*/ 	.short	(.L_597 - .L_596)
.L_596:
        /*00a0*/ 	.word	0x00000280
        /*00a4*/ 	.word	0x00000001
        /*00a8*/ 	.word	0x00000001


	//----- nvinfo : EIATTR_CRS_STACK_SIZE
	.align		4
.L_597:
        /*00ac*/ 	.byte	0x04, 0x1e
        /*00ae*/ 	.short	(.L_599 - .L_598)
.L_598:
        /*00b0*/ 	.word	0x00000000


	//----- nvinfo : EIATTR_CBANK_PARAM_SIZE
	.align		4
.L_599:
        /*00b4*/ 	.byte	0x03, 0x19
        /*00b6*/ 	.short	0x00b8


	//----- nvinfo : EIATTR_PARAM_CBANK
	.align		4
        /*00b8*/ 	.byte	0x04, 0x0a
        /*00ba*/ 	.short	(.L_601 - .L_600)
	.align		4
.L_600:
        /*00bc*/ 	.word	index@(.nv.constant0._Z35group_norm_nhwc_bwd_one_pass_kernelI11Bf16IOBf16WLi128ELi40ELi640EEv26Group_norm_nhwc_bwd_params)
        /*00c0*/ 	.short	0x0210
        /*00c2*/ 	.short	0x00b8


	//----- nvinfo : EIATTR_SW_WAR
	.align		4
.L_601:
        /*00c4*/ 	.byte	0x04, 0x36
        /*00c6*/ 	.short	(.L_603 - .L_602)
.L_602:
        /*00c8*/ 	.word	0x00000008
.L_603:


//--------------------- .nv.info._Z35group_norm_nhwc_bwd_one_pass_kernelI11Bf16IOBf16WLi256ELi40ELi640EEv26Group_norm_nhwc_bwd_params --------------------------
	.section	.nv.info._Z35group_norm_nhwc_bwd_one_pass_kernelI11Bf16IOBf16WLi256ELi40ELi640EEv26Group_norm_nhwc_bwd_params,"",@"SHT_CUDA_INFO"
	.sectionflags	@""
	.align	4


	//----- nvinfo : EIATTR_CUDA_API_VERSION
	.align		4
        /*0000*/ 	.byte	0x04, 0x37
        /*0002*/ 	.short	(.L_605 - .L_604)
.L_604:
        /*0004*/ 	.word	0x00000082


	//----- nvinfo : EIATTR_KPARAM_INFO
	.align		4
.L_605:
        /*0008*/ 	.byte	0x04, 0x17
        /*000a*/ 	.short	(.L_607 - .L_606)
.L_606:
        /*000c*/ 	.word	0x00000000
        /*0010*/ 	.short	0x0000
        /*0012*/ 	.short	0x0000
        /*0014*/ 	.byte	0x00, 0xf0, 0xe1, 0x02


	//----- nvinfo : EIATTR_SPARSE_MMA_MASK
	.align		4
.L_607:
        /*0018*/ 	.byte	0x03, 0x50
        /*001a*/ 	.short	0x0000


	//----- nvinfo : EIATTR_MAXREG_COUNT
	.align		4
        /*001c*/ 	.byte	0x03, 0x1b
        /*001e*/ 	.short	0x0060


	//----- nvinfo : EIATTR_NUM_BARRIERS
	.align		4
        /*0020*/ 	.byte	0x02, 0x4c
        /*0022*/ 	.byte	0x01
	.zero		1


	//----- nvinfo : EIATTR_MERCURY_ISA_VERSION
	.align		4
        /*0024*/ 	.byte	0x03, 0x5f
        /*0026*/ 	.short	0x0101


	//----- nvinfo : EIATTR_INT_WARP_WIDE_INSTR_OFFSETS
	.align		4
        /*0028*/ 	.byte	0x04, 0x31
        /*002a*/ 	.short	(.L_609 - .L_608)


	//   ....[0]....
.L_608:
        /*002c*/ 	.word	0x00003910


	//   ....[1]....
        /*0030*/ 	.word	0x00006530


	//----- nvinfo : EIATTR_COOP_GROUP_MASK_REGIDS
	.align		4
.L_609:
        /*0034*/ 	.byte	0x04, 0x29
        /*0036*/ 	.short	(.L_611 - .L_610)


	//   ....[0]....
.L_610:
        /*0038*/ 	.word	0xffffffff


	//   ....[1]....
        /*003c*/ 	.word	0xffffffff


	//   ....[2]....
        /*0040*/ 	.word	0xffffffff


	//   ....[3]....
        /*0044*/ 	.word	0xffffffff


	//   ....[4]....
        /*0048*/ 	.word	0xffffffff


	//   ....[5]....
        /*004c*/ 	.word	0xffffffff


	//   ....[6]....
        /*0050*/ 	.word	0xffffffff


	//   ....[7]....
        /*0054*/ 	.word	0xffffffff


	//   ....[8]....
        /*0058*/ 	.word	0xffffffff


	//   ....[9]....
        /*005c*/ 	.word	0xffffffff


	//----- nvinfo : EIATTR_COOP_GROUP_INSTR_OFFSETS
	.align		4
.L_611:
        /*0060*/ 	.byte	0x04, 0x28
        /*0062*/ 	.short	(.L_613 - .L_612)


	//   ....[0]....
.L_612:
        /*0064*/ 	.word	0x000024e0


	//   ....[1]....
        /*0068*/ 	.word	0x00002520


	//   ....[2]....
        /*006c*/ 	.word	0x000026b0


	//   ....[3]....
        /*0070*/ 	.word	0x000026f0


	//   ....[4]....
        /*0074*/ 	.word	0x000027d0


	//   ....[5]....
        /*0078*/ 	.word	0x000027f0


	//   ....[6]....
        /*007c*/ 	.word	0x00002830


	//   ....[7]....
        /*0080*/ 	.word	0x00002840


	//   ....[8]....
        /*0084*/ 	.word	0x00002870


	//   ....[9]....
        /*0088*/ 	.word	0x000028a0


	//----- nvinfo : EIATTR_EXIT_INSTR_OFFSETS
	.align		4
.L_613:
        /*008c*/ 	.byte	0x04, 0x1c
        /*008e*/ 	.short	(.L_615 - .L_614)


	//   ....[0]....
.L_614:
        /*0090*/ 	.word	0x00006620


	//   ....[1]....
        /*0094*/ 	.word	0x00006760


	//   ....[2]....
        /*0098*/ 	.word	0x000069c0


	//----- nvinfo : EIATTR_MAX_THREADS
	.align		4
.L_615:
        /*009c*/ 	.byte	0x04, 0x05
        /*009e*/ 	.short	(.L_617 - .L_616)
.L_616:
        /*00a0*/ 	.word	0x00000280
        /*00a4*/ 	.word	0x00000001
        /*00a8*/ 	.word	0x00000001


	//----- nvinfo : EIATTR_CRS_STACK_SIZE
	.align		4
.L_617:
        /*00ac*/ 	.byte	0x04, 0x1e
        /*00ae*/ 	.short	(.L_619 - .L_618)
.L_618:
        /*00b0*/ 	.word	0x00000000


	//----- nvinfo : EIATTR_CBANK_PARAM_SIZE
	.align		4
.L_619:
        /*00b4*/ 	.byte	0x03, 0x19
        /*00b6*/ 	.short	0x00b8


	//----- nvinfo : EIATTR_PARAM_CBANK
	.align		4
        /*00b8*/ 	.byte	0x04, 0x0a
        /*00ba*/ 	.short	(.L_621 - .L_620)
	.align		4
.L_620:
        /*00bc*/ 	.word	index@(.nv.constant0._Z35group_norm_nhwc_bwd_one_pass_kernelI11Bf16IOBf16WLi256ELi40ELi640EEv26Group_norm_nhwc_bwd_params)
        /*00c0*/ 	.short	0x0210
        /*00c2*/ 	.short	0x00b8


	//----- nvinfo : EIATTR_SW_WAR
	.align		4
.L_621:
        /*00c4*/ 	.byte	0x04, 0x36
        /*00c6*/ 	.short	(.L_623 - .L_622)
.L_622:
        /*00c8*/ 	.word	0x00000008
.L_623:


//--------------------- .nv.info._Z35group_norm_nhwc_bwd_one_pass_kernelI11Bf16IOBf16WLi512ELi40ELi640EEv26Group_norm_nhwc_bwd_params --------------------------
	.section	.nv.info._Z35group_norm_nhwc_bwd_one_pass_kernelI11Bf16IOBf16WLi512ELi40ELi640EEv26Group_norm_nhwc_bwd_params,"",@"SHT_CUDA_INFO"
	.sectionflags	@""
	.align	4


	//----- nvinfo : EIATTR_CUDA_API_VERSION
	.align		4
        /*0000*/ 	.byte	0x04, 0x37
        /*0002*/ 	.short	(.L_625 - .L_624)
.L_624:
        /*0004*/ 	.word	0x00000082


	//----- nvinfo : EIATTR_KPARAM_INFO
	.align		4
.L_625:
        /*0008*/ 	.byte	0x04, 0x17
        /*000a*/ 	.short	(.L_627 - .L_626)
.L_626:
        /*000c*/ 	.word	0x00000000
        /*0010*/ 	.short	0x0000
        /*0012*/ 	.short	0x0000
        /*0014*/ 	.byte	0x00, 0xf0, 0xe1, 0x02


	//----- nvinfo : EIATTR_SPARSE_MMA_MASK
	.align		4
.L_627:
        /*0018*/ 	.byte	0x03, 0x50
        /*001a*/ 	.short	0x0000


	//----- nvinfo : EIATTR_MAXREG_COUNT
	.align		4
        /*001c*/ 	.byte	0x03, 0x1b
        /*001e*/ 	.short	0x0060


	//----- nvinfo : EIATTR_NUM_BARRIERS
	.align		4
        /*0020*/ 	.byte	0x02, 0x4c
        /*0022*/ 	.byte	0x01
	.zero		1


	//----- nvinfo : EIATTR_MERCURY_ISA_VERSION
	.align		4
        /*0024*/ 	.byte	0x03, 0x5f
        /*0026*/ 	.short	0x0101


	//----- nvinfo : EIATTR_INT_WARP_WIDE_INSTR_OFFSETS
	.align		4
        /*0028*/ 	.byte	0x04, 0x31
        /*002a*/ 	.short	(.L_629 - .L_628)


	//   ....[0]....
.L_628:
        /*002c*/ 	.word	0x00005880


	//   ....[1]....
        /*0030*/ 	.word	0x0000a0e0


	//----- nvinfo : EIATTR_COOP_GROUP_MASK_REGIDS
	.align		4
.L_629:
        /*0034*/ 	.byte	0x04, 0x29
        /*0036*/ 	.short	(.L_631 - .L_630)


	//   ....[0]....
.L_630:
        /*0038*/ 	.word	0xffffffff


	//   ....[1]....
        /*003c*/ 	.word	0xffffffff


	//   ....[2]....
        /*0040*/ 	.word	0xffffffff


	//   ....[3]....
        /*0044*/ 	.word	0xffffffff


	//   ....[4]....
        /*0048*/ 	.word	0xffffffff


	//   ....[5]....
        /*004c*/ 	.word	0xffffffff


	//   ....[6]....
        /*0050*/ 	.word	0xffffffff


	//   ....[7]....
        /*0054*/ 	.word	0xffffffff


	//   ....[8]....
        /*0058*/ 	.word	0xffffffff


	//   ....[9]....
        /*005c*/ 	.word	0xffffffff


	//----- nvinfo : EIATTR_COOP_GROUP_INSTR_OFFSETS
	.align		4
.L_631:
        /*0060*/ 	.byte	0x04, 0x28
        /*0062*/ 	.short	(.L_633 - .L_632)


	//   ....[0]....
.L_632:
        /*0064*/ 	.word	0x00004510


	//   ....[1]....
        /*0068*/ 	.word	0x00004550


	//   ....[2]....
        /*006c*/ 	.word	0x000046e0


	//   ....[3]....
        /*0070*/ 	.word	0x00004720


	//   ....[4]....
        /*0074*/ 	.word	0x00004760


	//   ....[5]....
        /*0078*/ 	.word	0x00004780


	//   ....[6]....
        /*007c*/ 	.word	0x000047b0


	//   ....[7]....
        /*0080*/ 	.word	0x000047d0


	//   ....[8]....
        /*0084*/ 	.word	0x00004810


	//   ....[9]....
        /*0088*/ 	.word	0x00004840


	//----- nvinfo : EIATTR_EXIT_INSTR_OFFSETS
	.align		4
.L_633:
        /*008c*/ 	.byte	0x04, 0x1c
        /*008e*/ 	.short	(.L_635 - .L_634)


	//   ....[0]....
.L_634:
        /*0090*/ 	.word	0x0000a1d0


	//   ....[1]....
        /*0094*/ 	.word	0x0000a310


	//   ....[2]....
        /*0098*/ 	.word	0x0000a570


	//----- nvinfo : EIATTR_MAX_THREADS
	.align		4
.L_635:
        /*009c*/ 	.byte	0x04, 0x05
        /*009e*/ 	.short	(.L_637 - .L_636)
.L_636:
        /*00a0*/ 	.word	0x00000280
        /*00a4*/ 	.word	0x00000001
        /*00a8*/ 	.word	0x00000001


	//----- nvinfo : EIATTR_CRS_STACK_SIZE
	.align		4
.L_637:
        /*00ac*/ 	.byte	0x04, 0x1e
        /*00ae*/ 	.short	(.L_639 - .L_638)
.L_638:
        /*00b0*/ 	.word	0x00000000


	//----- nvinfo : EIATTR_CBANK_PARAM_SIZE
	.align		4
.L_639:
        /*00b4*/ 	.byte	0x03, 0x19
        /*00b6*/ 	.short	0x00b8


	//----- nvinfo : EIATTR_PARAM_CBANK
	.align		4
        /*00b8*/ 	.byte	0x04, 0x0a
        /*00ba*/ 	.short	(.L_641 - .L_640)
	.align		4
.L_640:
        /*00bc*/ 	.word	index@(.nv.constant0._Z35group_norm_nhwc_bwd_one_pass_kernelI11Bf16IOBf16WLi512ELi40ELi640EEv26Group_norm_nhwc_bwd_params)
        /*00c0*/ 	.short	0x0210
        /*00c2*/ 	.short	0x00b8


	//----- nvinfo : EIATTR_SW_WAR
	.align		4
.L_641:
        /*00c4*/ 	.byte	0x04, 0x36
        /*00c6*/ 	.short	(.L_643 - .L_642)
.L_642:
        /*00c8*/ 	.word	0x00000008
.L_643:


//--------------------- .nv.info._Z35group_norm_nhwc_bwd_one_pass_kernelI11Bf16IOFp16WLi64ELi40ELi640EEv26Group_norm_nhwc_bwd_params --------------------------
	.section	.nv.info._Z35group_norm_nhwc_bwd_one_pass_kernelI11Bf16IOFp16WLi64ELi40ELi640EEv26Group_norm_nhwc_bwd_params,"",@"SHT_CUDA_INFO"
	.sectionflags	@""
	.align	4


	//----- nvinfo : EIATTR_CUDA_API_VERSION
	.align		4
        /*0000*/ 	.byte	0x04, 0x37
        /*0002*/ 	.short	(.L_645 - .L_644)
.L_644:
        /*0004*/ 	.word	0x00000082


	//----- nvinfo : EIATTR_KPARAM_INFO
	.align		4
.L_645:
        /*0008*/ 	.byte	0x04, 0x17
        /*000a*/ 	.short	(.L_647 - .L_646)
.L_646:
        /*000c*/ 	.word	0x00000000
        /*0010*/ 	.short	0x0000
        /*0012*/ 	.short	0x0000
        /*0014*/ 	.byte	0x00, 0xf0, 0xe1, 0x02


	//----- nvinfo : EIATTR_SPARSE_MMA_MASK
	.align		4
.L_647:
        /*0018*/ 	.byte	0x03, 0x50
        /*001a*/ 	.short	0x0000


	//----- nvinfo : EIATTR_MAXREG_COUNT
	.align		4
        /*001c*/ 	.byte	0x03, 0x1b
        /*001e*/ 	.short	0x0060


	//----- nvinfo : EIATTR_NUM_BARRIERS
	.align		4
        /*0020*/ 	.byte	0x02, 0x4c
        /*0022*/ 	.byte	0x01
	.zero		1


	//----- nvinfo : EIATTR_MERCURY_ISA_VERSION
	.align		4
        /*0024*/ 	.byte	0x03, 0x5f
        /*0026*/ 	.short	0x0101


	//----- nvinfo : EIATTR_INT_WARP_WIDE_INSTR_OFFSETS
	.align		4
        /*0028*/ 	.byte	0x04, 0x31
        /*002a*/ 	.short	(.L_649 - .L_648)


	//   ....[0]....
.L_648:
        /*002c*/ 	.word	0x00002140


	//   ....[1]....
        /*0030*/ 	.word	0x00003ad0


	//----- nvinfo : EIATTR_COOP_GROUP_MASK_REGIDS
	.align		4
.L_649:
        /*0034*/ 	.byte	0x04, 0x29
        /*0036*/ 	.short	(.L_651 - .L_650)


	//   ....[0]....
.L_650:
        /*0038*/ 	.word	0xffffffff


	//   ....[1]....
        /*003c*/ 	.word	0xffffffff


	//   ....[2]....
        /*0040*/ 	.word	0xffffffff


	//   ....[3]....
        /*0044*/ 	.word	0xffffffff


	//   ....[4]....
        /*0048*/ 	.word	0xffffffff


	//   ....[5]....
        /*004c*/ 	.word	0xffffffff


	//   ....[6]....
        /*0050*/ 	.word	0xffffffff


	//   ....[7]....
        /*0054*/ 	.word	0xffffffff


	//   ....[8]....
        /*0058*/ 	.word	0xffffffff


	//   ....[9]....
        /*005c*/ 	.word	0xffffffff


	//----- nvinfo : EIATTR_COOP_GROUP_INSTR_OFFSETS
	.align		4
.L_651:
        /*0060*/ 	.byte	0x04, 0x28
        /*0062*/ 	.short	(.L_653 - .L_652)


	//   ....[0]....
.L_652:
        /*0064*/ 	.word	0x00000f60


	//   ....[1]....
        /*0068*/ 	.word	0x00000f90


	//   ....[2]....
        /*006c*/ 	.word	0x00000fe0


	//   ....[3]....
        /*0070*/ 	.word	0x00001000


	//   ....[4]....
        /*0074*/ 	.word	0x00001030


	//   ....[5]....
        /*0078*/ 	.word	0x00001050


	//   ....[6]....
        /*007c*/ 	.word	0x00001080


	//   ....[7]....
        /*0080*/ 	.word	0x000010a0


	//   ....[8]....
        /*0084*/ 	.word	0x000010d0


	//   ....[9]....
        /*0088*/ 	.word	0x000010f0


	//----- nvinfo : EIATTR_EXIT_INSTR_OFFSETS
	.align		4
.L_653:
        /*008c*/ 	.byte	0x04, 0x1c
        /*008e*/ 	.short	(.L_655 - .L_654)


	//   ....[0]....
.L_654:
        /*0090*/ 	.word	0x00003bc0


	//   ....[1]....
        /*0094*/ 	.word	0x00003d00


	//   ....[2]....
        /*0098*/ 	.word	0x00003f60


	//----- nvinfo : EIATTR_MAX_THREADS
	.align		4
.L_655:
        /*009c*/ 	.byte	0x04, 0x05
        /*009e*/ 	.short	(.L_657 - .L_656)
.L_656:
        /*00a0*/ 	.word	0x00000280
        /*00a4*/ 	.word	0x00000001
        /*00a8*/ 	.word	0x00000001


	//----- nvinfo : EIATTR_CRS_STACK_SIZE
	.align		4
.L_657:
        /*00ac*/ 	.byte	0x04, 0x1e
        /*00ae*/ 	.short	(.L_659 - .L_658)
.L_658:
        /*00b0*/ 	.word	0x00000000


	//----- nvinfo : EIATTR_CBANK_PARAM_SIZE
	.align		4
.L_659:
        /*00b4*/ 	.byte	0x03, 0x19
        /*00b6*/ 	.short	0x00b8


	//----- nvinfo : EIATTR_PARAM_CBANK
	.align		4
        /*00b8*/ 	.byte	0x04, 0x0a
        /*00ba*/ 	.short	(.L_661 - .L_660)
	.align		4
.L_660:
        /*00bc*/ 	.word	index@(.nv.constant0._Z35group_norm_nhwc_bwd_one_pass_kernelI11Bf16IOFp16WLi64ELi40ELi640EEv26Group_norm_nhwc_bwd_params)
        /*00c0*/ 	.short	0x0210
        /*00c2*/ 	.short	0x00b8


	//----- nvinfo : EIATTR_SW_WAR
	.align		4
.L_661:
        /*00c4*/ 	.byte	0x04, 0x36
        /*00c6*/ 	.short	(.L_663 - .L_662)
.L_662:
        /*00c8*/ 	.word	0x00000008
.L_663:


//--------------------- .nv.info._Z35group_norm_nhwc_bwd_one_pass_kernelI11Bf16IOFp16WLi128ELi40ELi640EEv26Group_norm_nhwc_bwd_params --------------------------
	.section	.nv.info._Z35group_norm_nhwc_bwd_one_pass_kernelI11Bf16IOFp16WLi128ELi40ELi640EEv26Group_norm_nhwc_bwd_params,"",@"SHT_CUDA_INFO"
	.sectionflags	@""
	.align	4


	//----- nvinfo : EIATTR_CUDA_API_VERSION
	.align		4
        /*0000*/ 	.byte	0x04, 0x37
        /*0002*/ 	.short	(.L_665 - .L_664)
.L_664:
        /*0004*/ 	.word	0x00000082


	//----- nvinfo : EIATTR_KPARAM_INFO
	.align		4
.L_665:
        /*0008*/ 	.byte	0x04, 0x17
        /*000a*/ 	.short	(.L_667 - .L_666)
.L_666:
        /*000c*/ 	.word	0x00000000
        /*0010*/ 	.short	0x0000
        /*0012*/ 	.short	0x0000
        /*0014*/ 	.byte	0x00, 0xf0, 0xe1, 0x02


	//----- nvinfo : EIATTR_SPARSE_MMA_MASK
	.align		4
.L_667:
        /*0018*/ 	.byte	0x03, 0x50
        /*001a*/ 	.short	0x0000


	//----- nvinfo : EIATTR_MAXREG_COUNT
	.align		4
        /*001c*/ 	.byte	0x03, 0x1b
        /*001e*/ 	.short	0x0060


	//----- nvinfo : EIATTR_NUM_BARRIERS
	.align		4
        /*0020*/ 	.byte	0x02, 0x4c
        /*0022*/ 	.byte	0x01
	.zero		1


	//----- nvinfo : EIATTR_MERCURY_ISA_VERSION
	.align		4
        /*0024*/ 	.byte	0x03, 0x5f
        /*0026*/ 	.short	0x0101


	//----- nvinfo : EIATTR_INT_WARP_WIDE_INSTR_OFFSETS
	.align		4
        /*0028*/ 	.byte	0x04, 0x31
        /*002a*/ 	.short	(.L_669 - .L_668)


	//   ....[0]....
.L_668:
        /*002c*/ 	.word	0x00002960


	//   ....[1]....
        /*0030*/ 	.word	0x00004a00


	//----- nvinfo : EIATTR_COOP_GROUP_MASK_REGIDS
	.align		4
.L_669:
        /*0034*/ 	.byte	0x04, 0x29
        /*0036*/ 	.short	(.L_671 - .L_670)


	//   ....[0]....
.L_670:
        /*0038*/ 	.word	0xffffffff


	//   ....[1]....
        /*003c*/ 	.word	0xffffffff


	//   ....[2]....
        /*0040*/ 	.word	0xffffffff


	//   ....[3]....
        /*0044*/ 	.word	0xffffffff


	//   ....[4]....
        /*0048*/ 	.word	0xffffffff


	//   ....[5]....
        /*004c*/ 	.word	0xffffffff


	//   ....[6]....
        /*0050*/ 	.word	0xffffffff


	//   ....[7]....
        /*0054*/ 	.word	0xffffffff


	//   ....[8]....
        /*0058*/ 	.word	0xffffffff


	//   ....[9]....
        /*005c*/ 	.word	0xffffffff


	//----- nvinfo : EIATTR_COOP_GROUP_INSTR_OFFSETS
	.align		4
.L_671:
        /*0060*/ 	.byte	0x04, 0x28
        /*0062*/ 	.short	(.L_673 - .L_672)


	//   ....[0]....
.L_672:
        /*0064*/ 	.word	0x00001710


	//   ....[1]....
        /*0068*/ 	.word	0x00001750


	//   ....[2]....
        /*006c*/ 	.word	0x00001860


	//   ....[3]....
        /*0070*/ 	.word	0x00001880


	//   ....[4]....
        /*0074*/ 	.word	0x000018b0


	//   ....[5]....
        /*0078*/ 	.word	0x000018d0


	//   ....[6]....
        /*007c*/ 	.word	0x00001900


	//   ....[7]....
        /*0080*/ 	.word	0x00001920


	//   ....[8]....
        /*0084*/ 	.word	0x00001950


	//   ....[9]....
        /*0088*/ 	.word	0x00001970


	//----- nvinfo : EIATTR_EXIT_INSTR_OFFSETS
	.align		4
.L_673:
        /*008c*/ 	.byte	0x04, 0x1c
        /*008e*/ 	.short	(.L_675 - .L_674)


	//   ....[0]....
.L_674:
        /*0090*/ 	.word	0x00004af0


	//   ....[1]....
        /*0094*/ 	.word	0x00004c30


	//   ....[2]....
        /*0098*/ 	.word	0x00004e90


	//----- nvinfo : EIATTR_MAX_THREADS
	.align		4
.L_675:
        /*009c*/ 	.byte	0x04, 0x05
        /*009e*/ 	.short	(.L_677 - .L_676)
.L_676:
        /*00a0*/ 	.word	0x00000280
        /*00a4*/ 	.word	0x00000001
        /*00a8*/ 	.word	0x00000001


	//----- nvinfo : EIATTR_CRS_STACK_SIZE
	.align		4
.L_677:
        /*00ac*/ 	.byte	0x04, 0x1e
        /*00ae*/ 	.short	(.L_679 - .L_678)
.L_678:
        /*00b0*/ 	.word	0x00000000


	//----- nvinfo : EIATTR_CBANK_PARAM_SIZE
	.align		4
.L_679:
        /*00b4*/ 	.byte	0x03, 0x19
        /*00b6*/ 	.short	0x00b8


	//----- nvinfo : EIATTR_PARAM_CBANK
	.align		4
        /*00b8*/ 	.byte	0x04, 0x0a
        /*00ba*/ 	.short	(.L_681 - .L_680)
	.align		4
.L_680:
        /*00bc*/ 	.word	index@(.nv.constant0._Z35group_norm_nhwc_bwd_one_pass_kernelI11Bf16IOFp16WLi128ELi40ELi640EEv26Group_norm_nhwc_bwd_params)
        /*00c0*/ 	.short	0x0210
        /*00c2*/ 	.short	0x00b8


	//----- nvinfo : EIATTR_SW_WAR
	.align		4
.L_681:
        /*00c4*/ 	.byte	0x04, 0x36
        /*00c6*/ 	.short	(.L_683 - .L_682)
.L_682:
        /*00c8*/ 	.word	0x00000008
.L_683:


//--------------------- .nv.info._Z35group_norm_nhwc_bwd_one_pass_kernelI11Bf16IOFp16WLi256ELi40ELi640EEv26Group_norm_nhwc_bwd_params --------------------------
	.section	.nv.info._Z35group_norm_nhwc_bwd_one_pass_kernelI11Bf16IOFp16WLi256ELi40ELi640EEv26Group_norm_nhwc_bwd_params,"",@"SHT_CUDA_INFO"
	.sectionflags	@""
	.align	4


	//----- nvinfo : EIATTR_CUDA_API_VERSION
	.align		4
        /*0000*/ 	.byte	0x04, 0x37
        /*0002*/ 	.short	(.L_685 - .L_684)
.L_684:
        /*0004*/ 	.word	0x00000082


	//----- nvinfo : EIATTR_KPARAM_INFO
	.align		4
.L_685:
        /*0008*/ 	.byte	0x04, 0x17
        /*000a*/ 	.short	(.L_687 - .L_686)
.L_686:
        /*000c*/ 	.word	0x00000000
        /*0010*/ 	.short	0x0000
        /*0012*/ 	.short	0x0000
        /*0014*/ 	.byte	0x00, 0xf0, 0xe1, 0x02


	//----- nvinfo : EIATTR_SPARSE_MMA_MASK
	.align		4
.L_687:
        /*0018*/ 	.byte	0x03, 0x50
        /*001a*/ 	.short	0x0000


	//----- nvinfo : EIATTR_MAXREG_COUNT
	.align		4
        /*001c*/ 	.byte	0x03, 0x1b
        /*001e*/ 	.short	0x0060


	//----- nvinfo : EIATTR_NUM_BARRIERS
	.align		4
        /*0020*/ 	.byte	0x02, 0x4c
        /*0022*/ 	.byte	0x01
	.zero		1


	//----- nvinfo : EIATTR_MERCURY_ISA_VERSION
	.align		4
        /*0024*/ 	.byte	0x03, 0x5f
        /*0026*/ 	.short	0x0101


	//----- nvinfo : EIATTR_INT_WARP_WIDE_INSTR_OFFSETS
	.align		4
        /*0028*/ 	.byte	0x04, 0x31
        /*002a*/ 	.short	(.L_689 - .L_688)


	//   ....[0]....
.L_688:
        /*002c*/ 	.word	0x00003910


	//   ....[1]....
        /*0030*/ 	.word	0x00006530


	//----- nvinfo : EIATTR_COOP_GROUP_MASK_REGIDS
	.align		4
.L_689:
        /*0034*/ 	.byte	0x04, 0x29
        /*0036*/ 	.short	(.L_691 - .L_690)


	//   ....[0]....
.L_690:
        /*0038*/ 	.word	0xffffffff


	//   ....[1]....
        /*003c*/ 	.word	0xffffffff


	//   ....[2]....
        /*0040*/ 	.word	0xffffffff


	//   ....[3]....
        /*0044*/ 	.word	0xffffffff


	//   ....[4]....
        /*0048*/ 	.word	0xffffffff


	//   ....[5]....
        /*004c*/ 	.word	0xffffffff


	//   ....[6]....
        /*0050*/ 	.word	0xffffffff


	//   ....[7]....
        /*0054*/ 	.word	0xffffffff


	//   ....[8]....
        /*0058*/ 	.word	0xffffffff


	//   ....[9]....
        /*005c*/ 	.word	0xffffffff


	//----- nvinfo : EIATTR_COOP_GROUP_INSTR_OFFSETS
	.align		4
.L_691:
        /*0060*/ 	.byte	0x04, 0x28
        /*0062*/ 	.short	(.L_693 - .L_692)


	//   ....[0]....
.L_692:
        /*0064*/ 	.word	0x000024e0


	//   ....[1]....
        /*0068*/ 	.word	0x00002520


	//   ....[2]....
        /*006c*/ 	.word	0x000026b0


	//   ....[3]....
        /*0070*/ 	.word	0x000026f0


	//   ....[4]....
        /*0074*/ 	.word	0x000027d0


	//   ....[5]....
        /*0078*/ 	.word	0x000027f0


	//   ....[6]....
        /*007c*/ 	.word	0x00002830


	//   ....[7]....
        /*0080*/ 	.word	0x00002840


	//   ....[8]....
        /*0084*/ 	.word	0x00002870


	//   ....[9]....
        /*0088*/ 	.word	0x000028a0


	//----- nvinfo : EIATTR_EXIT_INSTR_OFFSETS
	.align		4
.L_693:
        /*008c*/ 	.byte	0x04, 0x1c
        /*008e*/ 	.short	(.L_695 - .L_694)


	//   ....[0]....
.L_694:
        /*0090*/ 	.word	0x00006620


	//   ....[1]....
        /*0094*/ 	.word	0x00006760


	//   ....[2]....
        /*0098*/ 	.word	0x000069c0


	//----- nvinfo : EIATTR_MAX_THREADS
	.align		4
.L_695:
        /*009c*/ 	.byte	0x04, 0x05
        /*009e*/ 	.short	(.L_697 - .L_696)
.L_696:
        /*00a0*/ 	.word	0x00000280
        /*00a4*/ 	.word	0x00000001
        /*00a8*/ 	.word	0x00000001


	//----- nvinfo : EIATTR_CRS_STACK_SIZE
	.align		4
.L_697:
        /*00ac*/ 	.byte	0x04, 0x1e
        /*00ae*/ 	.short	(.L_699 - .L_698)
.L_698:
        /*00b0*/ 	.word	0x00000000


	//----- nvinfo : EIATTR_CBANK_PARAM_SIZE
	.align		4
.L_699:
        /*00b4*/ 	.byte	0x03, 0x19
        /*00b6*/ 	.short	0x00b8


	//----- nvinfo : EIATTR_PARAM_CBANK
	.align		4
        /*00b8*/ 	.byte	0x04, 0x0a
        /*00ba*/ 	.short	(.L_701 - .L_700)
	.align		4
.L_700:
        /*00bc*/ 	.word	index@(.nv.constant0._Z35group_norm_nhwc_bwd_one_pass_kernelI11Bf16IOFp16WLi256ELi40ELi640EEv26Group_norm_nhwc_bwd_params)
        /*00c0*/ 	.short	0x0210
        /*00c2*/ 	.short	0x00b8


	//----- nvinfo : EIATTR_SW_WAR
	.align		4
.L_701:
        /*00c4*/ 	.byte	0x04, 0x36
        /*00c6*/ 	.short	(.L_703 - .L_702)
.L_702:
        /*00c8*/ 	.word	0x00000008
.L_703:


//--------------------- .nv.info._Z35group_norm_nhwc_bwd_one_pass_kernelI11Bf16IOFp16WLi512ELi40ELi640EEv26Group_norm_nhwc_bwd_params --------------------------
	.section	.nv.info._Z35group_norm_nhwc_bwd_one_pass_kernelI11Bf16IOFp16WLi512ELi40ELi640EEv26Group_norm_nhwc_bwd_params,"",@"SHT_CUDA_INFO"
	.sectionflags	@""
	.align	4


	//----- nvinfo : EIATTR_CUDA_API_VERSION
	.align		4
        /*0000*/ 	.byte	0x04, 0x37
        /*0002*/ 	.short	(.L_705 - .L_704)
.L_704:
        /*0004*/ 	.word	0x00000082


	//----- nvinfo : EIATTR_KPARAM_INFO
	.align		4
.L_705:
        /*0008*/ 	.byte	0x04, 0x17
        /*000a*/ 	.short	(.L_707 - .L_706)
.L_706:
        /*000c*/ 	.word	0x00000000
        /*0010*/ 	.short	0x0000
        /*0012*/ 	.short	0x0000
        /*0014*/ 	.byte	0x00, 0xf0, 0xe1, 0x02


	//----- nvinfo : EIATTR_SPARSE_MMA_MASK
	.align		4
.L_707:
        /*0018*/ 	.byte	0x03, 0x50
        /*001a*/ 	.short	0x0000


	//----- nvinfo : EIATTR_MAXREG_COUNT
	.align		4
        /*001c*/ 	.byte	0x03, 0x1b
        /*001e*/ 	.short	0x0060


	//----- nvinfo : EIATTR_NUM_BARRIERS
	.align		4
        /*0020*/ 	.byte	0x02, 0x4c
        /*0022*/ 	.byte	0x01
	.zero		1


	//----- nvinfo : EIATTR_MERCURY_ISA_VERSION
	.align		4
        /*0024*/ 	.byte	0x03, 0x5f
        /*0026*/ 	.short	0x0101


	//----- nvinfo : EIATTR_INT_WARP_WIDE_INSTR_OFFSETS
	.align		4
        /*0028*/ 	.byte	0x04, 0x31
        /*002a*/ 	.short	(.L_709 - .L_708)


	//   ....[0]....
.L_708:
        /*002c*/ 	.word	0x00005880


	//   ....[1]....
        /*0030*/ 	.word	0x0000a0e0


	//----- nvinfo : EIATTR_COOP_GROUP_MASK_REGIDS
	.align		4
.L_709:
        /*0034*/ 	.byte	0x04, 0x29
        /*0036*/ 	.short	(.L_711 - .L_710)


	//   ....[0]....
.L_710:
        /*0038*/ 	.word	0xffffffff


	//   ....[1]....
        /*003c*/ 	.word	0xffffffff


	//   ....[2]....
        /*0040*/ 	.word	0xffffffff


	//   ....[3]....
        /*0044*/ 	.word	0xffffffff


	//   ....[4]....
        /*0048*/ 	.word	0xffffffff


	//   ....[5]....
        /*004c*/ 	.word	0xffffffff


	//   ....[6]....
        /*0050*/ 	.word	0xffffffff


	//   ....[7]....
        /*0054*/ 	.word	0xffffffff


	//   ....[8]....
        /*0058*/ 	.word	0xffffffff


	//   ....[9]....
        /*005c*/ 	.word	0xffffffff


	//----- nvinfo : EIATTR_COOP_GROUP_INSTR_OFFSETS
	.align		4
.L_711:
        /*0060*/ 	.byte	0x04, 0x28
        /*0062*/ 	.short	(.L_713 - .L_712)


	//   ....[0]....
.L_712:
        /*0064*/ 	.word	0x00004510


	//   ....[1]....
        /*0068*/ 	.word	0x00004550


	//   ....[2]....
        /*006c*/ 	.word	0x000046e0


	//   ....[3]....
        /*0070*/ 	.word	0x00004720


	//   ....[4]....
        /*0074*/ 	.word	0x00004760


	//   ....[5]....
        /*0078*/ 	.word	0x00004780


	//   ....[6]....
        /*007c*/ 	.word	0x000047b0


	//   ....[7]....
        /*0080*/ 	.word	0x000047d0


	//   ....[8]....
        /*0084*/ 	.word	0x00004810


	//   ....[9]....
        /*0088*/ 	.word	0x00004840


	//----- nvinfo : EIATTR_EXIT_INSTR_OFFSETS
	.align		4
.L_713:
        /*008c*/ 	.byte	0x04, 0x1c
        /*008e*/ 	.short	(.L_715 - .L_714)


	//   ....[0]....
.L_714:
        /*0090*/ 	.word	0x0000a1d0


	//   ....[1]....
        /*0094*/ 	.word	0x0000a310


	//   ....[2]....
        /*0098*/ 	.word	0x0000a570


	//----- nvinfo : EIATTR_MAX_THREADS
	.align		4
.L_715:
        /*009c*/ 	.byte	0x04, 0x05
        /*009e*/ 	.short	(.L_717 - .L_716)
.L_716:
        /*00a0*/ 	.word	0x00000280
        /*00a4*/ 	.word	0x00000001
        /*00a8*/ 	.word	0x00000001


	//----- nvinfo : EIATTR_CRS_STACK_SIZE
	.align		4
.L_717:
        /*00ac*/ 	.byte	0x04, 0x1e
        /*00ae*/ 	.short	(.L_719 - .L_718)
.L_718:
        /*00b0*/ 	.word	0x00000000


	//----- nvinfo : EIATTR_CBANK_PARAM_SIZE
	.align		4
.L_719:
        /*00b4*/ 	.byte	0x03, 0x19
        /*00b6*/ 	.short	0x00b8


	//----- nvinfo : EIATTR_PARAM_CBANK
	.align		4
        /*00b8*/ 	.byte	0x04, 0x0a
        /*00ba*/ 	.short	(.L_721 - .L_720)
	.align		4
.L_720:
        /*00bc*/ 	.word	index@(.nv.constant0._Z35group_norm_nhwc_bwd_one_pass_kernelI11Bf16IOFp16WLi512ELi40ELi640EEv26Group_norm_nhwc_bwd_params)
        /*00c0*/ 	.short	0x0210
        /*00c2*/ 	.short	0x00b8


	//----- nvinfo : EIATTR_SW_WAR
	.align		4
.L_721:
        /*00c4*/ 	.byte	0x04, 0x36
        /*00c6*/ 	.short	(.L_723 - .L_722)
.L_722:
        /*00c8*/ 	.word	0x00000008
.L_723:


//--------------------- .nv.info._Z35group_norm_nhwc_bwd_one_pass_kernelI11Fp16IOFp32WLi64ELi40ELi640EEv26Group_norm_nhwc_bwd_params --------------------------
	.section	.nv.info._Z35group_norm_nhwc_bwd_one_pass_kernelI11Fp16IOFp32WLi64ELi40ELi640EEv26Group_norm_nhwc_bwd_params,"",@"SHT_CUDA_INFO"
	.sectionflags	@""
	.align	4


	//----- nvinfo : EIATTR_CUDA_API_VERSION
	.align		4
        /*0000*/ 	.byte	0x04, 0x37
        /*0002*/ 	.short	(.L_725 - .L_724)
.L_724:
        /*0004*/ 	.word	0x00000082


	//----- nvinfo : EIATTR_KPARAM_INFO
	.align		4
.L_725:
        /*0008*/ 	.byte	0x04, 0x17
        /*000a*/ 	.short	(.L_727 - .L_726)
.L_726:
        /*000c*/ 	.word	0x00000000
        /*0010*/ 	.short	0x0000
        /*0012*/ 	.short	0x0000
        /*0014*/ 	.byte	0x00, 0xf0, 0xe1, 0x02


	//----- nvinfo : EIATTR_SPARSE_MMA_MASK
	.align		4
.L_727:
        /*0018*/ 	.byte	0x03, 0x50
        /*001a*/ 	.short	0x0000


	//----- nvinfo : EIATTR_MAXREG_COUNT
	.align		4
        /*001c*/ 	.byte	0x03, 0x1b
        /*001e*/ 	.short	0x0060


	//----- nvinfo : EIATTR_NUM_BARRIERS
	.align		4
        /*0020*/ 	.byte	0x02, 0x4c
        /*0022*/ 	.byte	0x01
	.zero		1


	//----- nvinfo : EIATTR_MERCURY_ISA_VERSION
	.align		4
        /*0024*/ 	.byte	0x03, 0x5f
        /*0026*/ 	.short	0x0101


	//----- nvinfo : EIATTR_INT_WARP_WIDE_INSTR_OFFSETS
	.align		4
        /*0028*/ 	.byte	0x04, 0x31
        /*002a*/ 	.short	(.L_729 - .L_728)


	//   ....[0]....
.L_728:
        /*002c*/ 	.word	0x000020a0


	//   ....[1]....
        /*0030*/ 	.word	0x000039f0


	//----- nvinfo : EIATTR_COOP_GROUP_MASK_REGIDS
	.align		4
.L_729:
        /*0034*/ 	.byte	0x04, 0x29
        /*0036*/ 	.short	(.L_731 - .L_730)


	//   ....[0]....
.L_730:
        /*0038*/ 	.word	0xffffffff


	//   ....[1]....
        /*003c*/ 	.word	0xffffffff


	//   ....[2]....
        /*0040*/ 	.word	0xffffffff


	//   ....[3]....
        /*0044*/ 	.word	0xffffffff


	//   ....[4]....
        /*0048*/ 	.word	0xffffffff


	//   ....[5]....
        /*004c*/ 	.word	0xffffffff


	//   ....[6]....
        /*0050*/ 	.word	0xffffffff


	//   ....[7]....
        /*0054*/ 	.word	0xffffffff


	//   ....[8]....
        /*0058*/ 	.word	0xffffffff


	//   ....[9]....
        /*005c*/ 	.word	0xffffffff


	//----- nvinfo : EIATTR_COOP_GROUP_INSTR_OFFSETS
	.align		4
.L_731:
        /*0060*/ 	.byte	0x04, 0x28
        /*0062*/ 	.short	(.L_733 - .L_732)


	//   ....[0]....
.L_732:
        /*0064*/ 	.word	0x00000ec0


	//   ....[1]....
        /*0068*/ 	.word	0x00000f00


	//   ....[2]....
        /*006c*/ 	.word	0x00000f50


	//   ....[3]....
        /*0070*/ 	.word	0x00000f70


	//   ....[4]....
        /*0074*/ 	.word	0x00000fa0


	//   ....[5]....
        /*0078*/ 	.word	0x00000fc0


	//   ....[6]....
        /*007c*/ 	.word	0x00000ff0


	//   ....[7]....
        /*0080*/ 	.word	0x00001010


	//   ....[8]....
        /*0084*/ 	.word	0x00001040


	//   ....[9]....
        /*0088*/ 	.word	0x00001060


	//----- nvinfo : EIATTR_EXIT_INSTR_OFFSETS
	.align		4
.L_733:
        /*008c*/ 	.byte	0x04, 0x1c
        /*008e*/ 	.short	(.L_735 - .L_734)


	//   ....[0]....
.L_734:
        /*0090*/ 	.word	0x00003ae0


	//   ....[1]....
        /*0094*/ 	.word	0x00003c20


	//   ....[2]....
        /*0098*/ 	.word	0x00003e60


	//----- nvinfo : EIATTR_MAX_THREADS
	.align		4
.L_735:
        /*009c*/ 	.byte	0x04, 0x05
        /*009e*/ 	.short	(.L_737 - .L_736)
.L_736:
        /*00a0*/ 	.word	0x00000280
        /*00a4*/ 	.word	0x00000001
        /*00a8*/ 	.word	0x00000001


	//----- nvinfo : EIATTR_CRS_STACK_SIZE
	.align		4
.L_737:
        /*00ac*/ 	.byte	0x04, 0x1e
        /*00ae*/ 	.short	(.L_739 - .L_738)
.L_738:
        /*00b0*/ 	.word	0x00000000


	//----- nvinfo : EIATTR_CBANK_PARAM_SIZE
	.align		4
.L_739:
        /*00b4*/ 	.byte	0x03, 0x19
        /*00b6*/ 	.short	0x00b8


	//----- nvinfo : EIATTR_PARAM_CBANK
	.align		4
        /*00b8*/ 	.byte	0x04, 0x0a
        /*00ba*/ 	.short	(.L_741 - .L_740)
	.align		4
.L_740:
        /*00bc*/ 	.word	index@(.nv.constant0._Z35group_norm_nhwc_bwd_one_pass_kernelI11Fp16IOFp32WLi64ELi40ELi640EEv26Group_norm_nhwc_bwd_params)
        /*00c0*/ 	.short	0x0210
        /*00c2*/ 	.short	0x00b8


	//----- nvinfo : EIATTR_SW_WAR
	.align		4
.L_741:
        /*00c4*/ 	.byte	0x04, 0x36
        /*00c6*/ 	.short	(.L_743 - .L_742)
.L_742:
        /*00c8*/ 	.word	0x00000008
.L_743:


//--------------------- .nv.info._Z35group_norm_nhwc_bwd_one_pass_kernelI11Fp16IOFp32WLi128ELi40ELi640EEv26Group_norm_nhwc_bwd_params --------------------------
	.section	.nv.info._Z35group_norm_nhwc_bwd_one_pass_kernelI11Fp16IOFp32WLi128ELi40ELi640EEv26Group_norm_nhwc_bwd_params,"",@"SHT_CUDA_INFO"
	.sectionflags	@""
	.align	4


	//----- nvinfo : EIATTR_CUDA_API_VERSION
	.align		4
        /*0000*/ 	.byte	0x04, 0x37
        /*0002*/ 	.short	(.L_745 - .L_744)
.L_744:
        /*0004*/ 	.word	0x00000082


	//----- nvinfo : EIATTR_KPARAM_INFO
	.align		4
.L_745:
        /*0008*/ 	.byte	0x04, 0x17
        /*000a*/ 	.short	(.L_747 - .L_746)
.L_746:
        /*000c*/ 	.word	0x00000000
        /*0010*/ 	.short	0x0000
        /*0012*/ 	.short	0x0000
        /*0014*/ 	.byte	0x00, 0xf0, 0xe1, 0x02


	//----- nvinfo : EIATTR_SPARSE_MMA_MASK
	.align		4
.L_747:
        /*0018*/ 	.byte	0x03, 0x50
        /*001a*/ 	.short	0x0000


	//----- nvinfo : EIATTR_MAXREG_COUNT
	.align		4
        /*001c*/ 	.byte	0x03, 0x1b
        /*001e*/ 	.short	0x0060


	//----- nvinfo : EIATTR_NUM_BARRIERS
	.align		4
        /*0020*/ 	.byte	0x02, 0x4c
        /*0022*/ 	.byte	0x01
	.zero		1


	//----- nvinfo : EIATTR_MERCURY_ISA_VERSION
	.align		4
        /*0024*/ 	.byte	0x03, 0x5f
        /*0026*/ 	.short	0x0101


	//----- nvinfo : EIATTR_INT_WARP_WIDE_INSTR_OFFSETS
	.align		4
        /*0028*/ 	.byte	0x04, 0x31
        /*002a*/ 	.short	(.L_749 - .L_748)


	//   ....[0]....
.L_748:
        /*002c*/ 	.word	0x00002870


	//   ....[1]....
        /*0030*/ 	.word	0x000048a0


	//----- nvinfo : EIATTR_COOP_GROUP_MASK_REGIDS
	.align		4
.L_749:
        /*0034*/ 	.byte	0x04, 0x29
        /*0036*/ 	.short	(.L_751 - .L_750)


	//   ....[0]....
.L_750:
        /*0038*/ 	.word	0xffffffff


	//   ....[1]....
        /*003c*/ 	.word	0xffffffff


	//   ....[2]....
        /*0040*/ 	.word	0xffffffff


	//   ....[3]....
        /*0044*/ 	.word	0xffffffff


	//   ....[4]....
        /*0048*/ 	.word	0xffffffff


	//   ....[5]....
        /*004c*/ 	.word	0xffffffff


	//   ....[6]....
        /*0050*/ 	.word	0xffffffff


	//   ....[7]....
        /*0054*/ 	.word	0xffffffff


	//   ....[8]....
        /*0058*/ 	.word	0xffffffff


	//   ....[9]....
        /*005c*/ 	.word	0xffffffff


	//----- nvinfo : EIATTR_COOP_GROUP_INSTR_OFFSETS
	.align		4
.L_751:
        /*0060*/ 	.byte	0x04, 0x28
        /*0062*/ 	.short	(.L_753 - .L_752)


	//   ....[0]....
.L_752:
        /*0064*/ 	.word	0x00001640


	//   ....[1]....
        /*0068*/ 	.word	0x00001680


	//   ....[2]....
        /*006c*/ 	.word	0x000017b0


	//   ....[3]....
        /*0070*/ 	.word	0x000017d0


	//   ....[4]....
        /*0074*/ 	.word	0x00001800


	//   ....[5]....
        /*0078*/ 	.word	0x00001820


	//   ....[6]....
        /*007c*/ 	.word	0x00001850


	//   ....[7]....
        /*0080*/ 	.word	0x00001870


	//   ....[8]....
        /*0084*/ 	.word	0x000018a0


	//   ....[9]....
        /*0088*/ 	.word	0x000018c0


	//----- nvinfo : EIATTR_EXIT_INSTR_OFFSETS
	.align		4
.L_753:
        /*008c*/ 	.byte	0x04, 0x1c
        /*008e*/ 	.short	(.L_755 - .L_754)


	//   ....[0]....
.L_754:
        /*0090*/ 	.word	0x00004990


	//   ....[1]....
        /*0094*/ 	.word	0x00004ad0


	//   ....[2]....
        /*0098*/ 	.word	0x00004d10


	//----- nvinfo : EIATTR_MAX_THREADS
	.align		4
.L_755:
        /*009c*/ 	.byte	0x04, 0x05
        /*009e*/ 	.short	(.L_757 - .L_756)
.L_756:
        /*00a0*/ 	.word	0x00000280
        /*00a4*/ 	.word	0x00000001
        /*00a8*/ 	.word	0x00000001


	//----- nvinfo : EIATTR_CRS_STACK_SIZE
	.align		4
.L_757:
        /*00ac*/ 	.byte	0x04, 0x1e
        /*00ae*/ 	.short	(.L_759 - .L_758)
.L_758:
        /*00b0*/ 	.word	0x00000000


	//----- nvinfo : EIATTR_CBANK_PARAM_SIZE
	.align		4
.L_759:
        /*00b4*/ 	.byte	0x03, 0x19
        /*00b6*/ 	.short	0x00b8


	//----- nvinfo : EIATTR_PARAM_CBANK
	.align		4
        /*00b8*/ 	.byte	0x04, 0x0a
        /*00ba*/ 	.short	(.L_761 - .L_760)
	.align		4
.L_760:
        /*00bc*/ 	.word	index@(.nv.constant0._Z35group_norm_nhwc_bwd_one_pass_kernelI11Fp16IOFp32WLi128ELi40ELi640EEv26Group_norm_nhwc_bwd_params)
        /*00c0*/ 	.short	0x0210
        /*00c2*/ 	.short	0x00b8


	//----- nvinfo : EIATTR_SW_WAR
	.align		4
.L_761:
        /*00c4*/ 	.byte	0x04, 0x36
        /*00c6*/ 	.short	(.L_763 - .L_762)
.L_762:
        /*00c8*/ 	.word	0x00000008
.L_763:


//--------------------- .nv.info._Z35group_norm_nhwc_bwd_one_pass_kernelI11Fp16IOFp32WLi256ELi40ELi640EEv26Group_norm_nhwc_bwd_params --------------------------
	.section	.nv.info._Z35group_norm_nhwc_bwd_one_pass_kernelI11Fp16IOFp32WLi256ELi40ELi640EEv26Group_norm_nhwc_bwd_params,"",@"SHT_CUDA_INFO"
	.sectionflags	@""
	.align	4


	//----- nvinfo : EIATTR_CUDA_API_VERSION
	.align		4
        /*0000*/ 	.byte	0x04, 0x37
        /*0002*/ 	.short	(.L_765 - .L_764)
.L_764:
        /*0004*/ 	.word	0x00000082


	//----- nvinfo : EIATTR_KPARAM_INFO
	.align		4
.L_765:
        /*0008*/ 	.byte	0x04, 0x17
        /*000a*/ 	.short	(.L_767 - .L_766)
.L_766:
        /*000c*/ 	.word	0x00000000
        /*0010*/ 	.short	0x0000
        /*0012*/ 	.short	0x0000
        /*0014*/ 	.byte	0x00, 0xf0, 0xe1, 0x02


	//----- nvinfo : EIATTR_SPARSE_MMA_MASK
	.align		4
.L_767:
        /*0018*/ 	.byte	0x03, 0x50
        /*001a*/ 	.short	0x0000


	//----- nvinfo : EIATTR_MAXREG_COUNT
	.align		4
        /*001c*/ 	.byte	0x03, 0x1b
        /*001e*/ 	.short	0x0060


	//----- nvinfo : EIATTR_NUM_BARRIERS
	.align		4
        /*0020*/ 	.byte	0x02, 0x4c
        /*0022*/ 	.byte	0x01
	.zero		1


	//----- nvinfo : EIATTR_MERCURY_ISA_VERSION
	.align		4
        /*0024*/ 	.byte	0x03, 0x5f
        /*0026*/ 	.short	0x0101


	//----- nvinfo : EIATTR_INT_WARP_WIDE_INSTR_OFFSETS
	.align		4
        /*0028*/ 	.byte	0x04, 0x31
        /*002a*/ 	.short	(.L_769 - .L_768)


	//   ....[0]....
.L_768:
        /*002c*/ 	.word	0x00003670


	//   ....[1]....
        /*0030*/ 	.word	0x000062a0


	//----- nvinfo : EIATTR_COOP_GROUP_MASK_REGIDS
	.align		4
.L_769:
        /*0034*/ 	.byte	0x04, 0x29
        /*0036*/ 	.short	(.L_771 - .L_770)


	//   ....[0]....
.L_770:
        /*0038*/ 	.word	0xffffffff


	//   ....[1]....
        /*003c*/ 	.word	0xffffffff


	//   ....[2]....
        /*0040*/ 	.word	0xffffffff


	//   ....[3]....
        /*0044*/ 	.word	0xffffffff


	//   ....[4]....
        /*0048*/ 	.word	0xffffffff


	//   ....[5]....
        /*004c*/ 	.word	0xffffffff


	//   ....[6]....
        /*0050*/ 	.word	0xffffffff


	//   ....[7]....
        /*0054*/ 	.word	0xffffffff


	//   ....[8]....
        /*0058*/ 	.word	0xffffffff


	//   ....[9]....
        /*005c*/ 	.word	0xffffffff


	//----- nvinfo : EIATTR_COOP_GROUP_INSTR_OFFSETS
	.align		4
.L_771:
        /*0060*/ 	.byte	0x04, 0x28
        /*0062*/ 	.short	(.L_773 - .L_772)


	//   ....[0]....
.L_772:
        /*0064*/ 	.word	0x00002530


	//   ....[1]....
        /*0068*/ 	.word	0x00002570


	//   ....[2]....
        /*006c*/ 	.word	0x000025e0


	//   ....[3]....
        /*0070*/ 	.word	0x00002600


	//   ....[4]....
        /*0074*/ 	.word	0x00002630


	//   ....[5]....
        /*0078*/ 	.word	0x00002650


	//   ....[6]....
        /*007c*/ 	.word	0x00002680


	//   ....[7]....
        /*0080*/ 	.word	0x000026a0


	//   ....[8]....
        /*0084*/ 	.word	0x000026d0


	//   ....[9]....
        /*0088*/ 	.word	0x000026f0


	//----- nvinfo : EIATTR_EXIT_INSTR_OFFSETS
	.align		4
.L_773:
        /*008c*/ 	.byte	0x04, 0x1c
        /*008e*/ 	.short	(.L_775 - .L_774)


	//   ....[0]....
.L_774:
        /*0090*/ 	.word	0x00006390


	//   ....[1]....
        /*0094*/ 	.word	0x000064d0


	//   ....[2]....
        /*0098*/ 	.word	0x00006710


	//----- nvinfo : EIATTR_MAX_THREADS
	.align		4
.L_775:
        /*009c*/ 	.byte	0x04, 0x05
        /*009e*/ 	.short	(.L_777 - .L_776)
.L_776:
        /*00a0*/ 	.word	0x00000280
        /*00a4*/ 	.word	0x00000001
        /*00a8*/ 	.word	0x00000001


	//----- nvinfo : EIATTR_CRS_STACK_SIZE
	.align		4
.L_777:
        /*00ac*/ 	.byte	0x04, 0x1e
        /*00ae*/ 	.short	(.L_779 - .L_778)
.L_778:
        /*00b0*/ 	.word	0x00000000


	//----- nvinfo : EIATTR_CBANK_PARAM_SIZE
	.align		4
.L_779:
        /*00b4*/ 	.byte	0x03, 0x19
        /*00b6*/ 	.short	0x00b8


	//----- nvinfo : EIATTR_PARAM_CBANK
	.align		4
        /*00b8*/ 	.byte	0x04, 0x0a
        /*00ba*/ 	.short	(.L_781 - .L_780)
	.align		4
.L_780:
        /*00bc*/ 	.word	index@(.nv.constant0._Z35group_norm_nhwc_bwd_one_pass_kernelI11Fp16IOFp32WLi256ELi40ELi640EEv26Group_norm_nhwc_bwd_params)
        /*00c0*/ 	.short	0x0210
        /*00c2*/ 	.short	0x00b8


	//----- nvinfo : EIATTR_SW_WAR
	.align		4
.L_781:
        /*00c4*/ 	.byte	0x04, 0x36
        /*00c6*/ 	.short	(.L_783 - .L_782)
.L_782:
        /*00c8*/ 	.word	0x00000008
.L_783:


//--------------------- .nv.info._Z35group_norm_nhwc_bwd_one_pass_kernelI11Fp16IOFp32WLi512ELi40ELi640EEv26Group_norm_nhwc_bwd_params --------------------------
	.section	.nv.info._Z35group_norm_nhwc_bwd_one_pass_kernelI11Fp16IOFp32WLi512ELi40ELi640EEv26Group_norm_nhwc_bwd_params,"",@"SHT_CUDA_INFO"
	.sectionflags	@""
	.align	4


	//----- nvinfo : EIATTR_CUDA_API_VERSION
	.align		4
        /*0000*/ 	.byte	0x04, 0x37
        /*0002*/ 	.short	(.L_785 - .L_784)
.L_784:
        /*0004*/ 	.word	0x00000082


	//----- nvinfo : EIATTR_KPARAM_INFO
	.align		4
.L_785:
        /*0008*/ 	.byte	0x04, 0x17
        /*000a*/ 	.short	(.L_787 - .L_786)
.L_786:
        /*000c*/ 	.word	0x00000000
        /*0010*/ 	.short	0x0000
        /*0012*/ 	.short	0x0000
        /*0014*/ 	.byte	0x00, 0xf0, 0xe1, 0x02


	//----- nvinfo : EIATTR_SPARSE_MMA_MASK
	.align		4
.L_787:
        /*0018*/ 	.byte	0x03, 0x50
        /*001a*/ 	.short	0x0000


	//----- nvinfo : EIATTR_MAXREG_COUNT
	.align		4
        /*001c*/ 	.byte	0x03, 0x1b
        /*001e*/ 	.short	0x0060


	//----- nvinfo : EIATTR_NUM_BARRIERS
	.align		4
        /*0020*/ 	.byte	0x02, 0x4c
        /*0022*/ 	.byte	0x01
	.zero		1


	//----- nvinfo : EIATTR_MERCURY_ISA_VERSION
	.align		4
        /*0024*/ 	.byte	0x03, 0x5f
        /*0026*/ 	.short	0x0101


	//----- nvinfo : EIATTR_INT_WARP_WIDE_INSTR_OFFSETS
	.align		4
        /*0028*/ 	.byte	0x04, 0x31
        /*002a*/ 	.short	(.L_789 - .L_788)


	//   ....[0]....
.L_788:
        /*002c*/ 	.word	0x00005530


	//   ....[1]....
        /*0030*/ 	.word	0x00009bb0


	//----- nvinfo : EIATTR_COOP_GROUP_MASK_REGIDS
	.align		4
.L_789:
        /*0034*/ 	.byte	0x04, 0x29
        /*0036*/ 	.short	(.L_791 - .L_790)


	//   ....[0]....
.L_790:
        /*0038*/ 	.word	0xffffffff


	//   ....[1]....
        /*003c*/ 	.word	0xffffffff


	//   ....[2]....
        /*0040*/ 	.word	0xffffffff


	//   ....[3]....
        /*0044*/ 	.word	0xffffffff


	//   ....[4]....
        /*0048*/ 	.word	0xffffffff


	//   ....[5]....
        /*004c*/ 	.word	0xffffffff


	//   ....[6]....
        /*0050*/ 	.word	0xffffffff


	//   ....[7]....
        /*0054*/ 	.word	0xffffffff


	//   ....[8]....
        /*0058*/ 	.word	0xffffffff


	//   ....[9]....
        /*005c*/ 	.word	0xffffffff


	//----- nvinfo : EIATTR_COOP_GROUP_INSTR_OFFSETS
	.align		4
.L_791:
        /*0060*/ 	.byte	0x04, 0x28
        /*0062*/ 	.short	(.L_793 - .L_792)


	//   ....[0]....
.L_792:
        /*0064*/ 	.word	0x00004320


	//   ....[1]....
        /*0068*/ 	.word	0x00004360


	//   ....[2]....
        /*006c*/ 	.word	0x00004410


	//   ....[3]....
        /*0070*/ 	.word	0x00004430


	//   ....[4]....
        /*0074*/ 	.word	0x00004460


	//   ....[5]....
        /*0078*/ 	.word	0x00004480


	//   ....[6]....
        /*007c*/ 	.word	0x000044b0


	//   ....[7]....
        /*0080*/ 	.word	0x000044d0


	//   ....[8]....
        /*0084*/ 	.word	0x00004500


	//   ....[9]....
        /*0088*/ 	.word	0x00004520


	//----- nvinfo : EIATTR_EXIT_INSTR_OFFSETS
	.align		4
.L_793:
        /*008c*/ 	.byte	0x04, 0x1c
        /*008e*/ 	.short	(.L_795 - .L_794)


	//   ....[0]....
.L_794:
        /*0090*/ 	.word	0x00009ca0


	//   ....[1]....
        /*0094*/ 	.word	0x00009de0


	//   ....[2]....
        /*0098*/ 	.word	0x0000a020


	//----- nvinfo : EIATTR_MAX_THREADS
	.align		4
.L_795:
        /*009c*/ 	.byte	0x04, 0x05
        /*009e*/ 	.short	(.L_797 - .L_796)
.L_796:
        /*00a0*/ 	.word	0x00000280
        /*00a4*/ 	.word	0x00000001
        /*00a8*/ 	.word	0x00000001


	//----- nvinfo : EIATTR_CRS_STACK_SIZE
	.align		4
.L_797:
        /*00ac*/ 	.byte	0x04, 0x1e
        /*00ae*/ 	.short	(.L_799 - .L_798)
.L_798:
        /*00b0*/ 	.word	0x00000000


	//----- nvinfo : EIATTR_CBANK_PARAM_SIZE
	.align		4
.L_799:
        /*00b4*/ 	.byte	0x03, 0x19
        /*00b6*/ 	.short	0x00b8


	//----- nvinfo : EIATTR_PARAM_CBANK
	.align		4
        /*00b8*/ 	.byte	0x04, 0x0a
        /*00ba*/ 	.short	(.L_801 - .L_800)
	.align		4
.L_800:
        /*00bc*/ 	.word	index@(.nv.constant0._Z35group_norm_nhwc_bwd_one_pass_kernelI11Fp16IOFp32WLi512ELi40ELi640EEv26Group_norm_nhwc_bwd_params)
        /*00c0*/ 	.short	0x0210
        /*00c2*/ 	.short	0x00b8


	//----- nvinfo : EIATTR_SW_WAR
	.align		4
.L_801:
        /*00c4*/ 	.byte	0x04, 0x36
        /*00c6*/ 	.short	(.L_803 - .L_802)
.L_802:
        /*00c8*/ 	.word	0x00000008
.L_803:


//--------------------- .nv.info._Z35group_norm_nhwc_bwd_one_pass_kernelI11Fp16IOBf16WLi64ELi40ELi640EEv26Group_norm_nhwc_bwd_params --------------------------
	.section	.nv.info._Z35group_norm_nhwc_bwd_one_pass_kernelI11Fp16IOBf16WLi64ELi40ELi640EEv26Group_norm_nhwc_bwd_params,"",@"SHT_CUDA_INFO"
	.sectionflags	@""
	.align	4


	//----- nvinfo : EIATTR_CUDA_API_VERSION
	.align		4
        /*0000*/ 	.byte	0x04, 0x37
        /*0002*/ 	.short	(.L_805 - .L_804)
.L_804:
        /*0004*/ 	.word	0x00000082


	//----- nvinfo : EIATTR_KPARAM_INFO
	.align		4
.L_805:
        /*0008*/ 	.byte	0x04, 0x17
        /*000a*/ 	.short	(.L_807 - .L_806)
.L_806:
        /*000c*/ 	.word	0x00000000
        /*0010*/ 	.short	0x0000
        /*0012*/ 	.short	0x0000
        /*0014*/ 	.byte	0x00, 0xf0, 0xe1, 0x02


	//----- nvinfo : EIATTR_SPARSE_MMA_MASK
	.align		4
.L_807:
        /*0018*/ 	.byte	0x03, 0x50
        /*001a*/ 	.short	0x0000


	//----- nvinfo : EIATTR_MAXREG_COUNT
	.align		4
        /*001c*/ 	.byte	0x03, 0x1b
        /*001e*/ 	.short	0x0060


	//----- nvinfo : EIATTR_NUM_BARRIERS
	.align		4
        /*0020*/ 	.byte	0x02, 0x4c
        /*0022*/ 	.byte	0x01
	.zero		1


	//----- nvinfo : EIATTR_MERCURY_ISA_VERSION
	.align		4
        /*0024*/ 	.byte	0x03, 0x5f
        /*0026*/ 	.short	0x0101


	//----- nvinfo : EIATTR_INT_WARP_WIDE_INSTR_OFFSETS
	.align		4
        /*0028*/ 	.byte	0x04, 0x31
        /*002a*/ 	.short	(.L_809 - .L_808)


	//   ....[0]....
.L_808:
        /*002c*/ 	.word	0x00002100


	//   ....[1]....
        /*0030*/ 	.word	0x00003a50


	//----- nvinfo : EIATTR_COOP_GROUP_MASK_REGIDS
	.align		4
.L_809:
        /*0034*/ 	.byte	0x04, 0x29
        /*0036*/ 	.short	(.L_811 - .L_810)


	//   ....[0]....
.L_810:
        /*0038*/ 	.word	0xffffffff


	//   ....[1]....
        /*003c*/ 	.word	0xffffffff


	//   ....[2]....
        /*0040*/ 	.word	0xffffffff


	//   ....[3]....
        /*0044*/ 	.word	0xffffffff


	//   ....[4]....
        /*0048*/ 	.word	0xffffffff


	//   ....[5]....
        /*004c*/ 	.word	0xffffffff


	//   ....[6]....
        /*0050*/ 	.word	0xffffffff


	//   ....[7]....
        /*0054*/ 	.word	0xffffffff


	//   ....[8]....
        /*0058*/ 	.word	0xffffffff


	//   ....[9]....
        /*005c*/ 	.word	0xffffffff


	//----- nvinfo : EIATTR_COOP_GROUP_INSTR_OFFSETS
	.align		4
.L_811:
        /*0060*/ 	.byte	0x04, 0x28
        /*0062*/ 	.short	(.L_813 - .L_812)


	//   ....[0]....
.L_812:
        /*0064*/ 	.word	0x00000f20


	//   ....[1]....
        /*0068*/ 	.word	0x00000f50


	//   ....[2]....
        /*006c*/ 	.word	0x00000fa0


	//   ....[3]....
        /*0070*/ 	.word	0x00000fc0


	//   ....[4]....
        /*0074*/ 	.word	0x00000ff0


	//   ....[5]....
        /*0078*/ 	.word	0x00001010


	//   ....[6]....
        /*007c*/ 	.word	0x00001040


	//   ....[7]....
        /*0080*/ 	.word	0x00001060


	//   ....[8]....
        /*0084*/ 	.word	0x00001090


	//   ....[9]....
        /*0088*/ 	.word	0x000010b0


	//----- nvinfo : EIATTR_EXIT_INSTR_OFFSETS
	.align		4
.L_813:
        /*008c*/ 	.byte	0x04, 0x1c
        /*008e*/ 	.short	(.L_815 - .L_814)


	//   ....[0]....
.L_814:
        /*0090*/ 	.word	0x00003b40


	//   ....[1]....
        /*0094*/ 	.word	0x00003c80


	//   ....[2]....
        /*0098*/ 	.word	0x00003ee0


	//----- nvinfo : EIATTR_MAX_THREADS
	.align		4
.L_815:
        /*009c*/ 	.byte	0x04, 0x05
        /*009e*/ 	.short	(.L_817 - .L_816)
.L_816:
        /*00a0*/ 	.word	0x00000280
        /*00a4*/ 	.word	0x00000001
        /*00a8*/ 	.word	0x00000001


	//----- nvinfo : EIATTR_CRS_STACK_SIZE
	.align		4
.L_817:
        /*00ac*/ 	.byte	0x04, 0x1e
        /*00ae*/ 	.short	(.L_819 - .L_818)
.L_818:
        /*00b0*/ 	.word	0x00000000


	//----- nvinfo : EIATTR_CBANK_PARAM_SIZE
	.align		4
.L_819:
        /*00b4*/ 	.byte	0x03, 0x19
        /*00b6*/ 	.short	0x00b8


	//----- nvinfo : EIATTR_PARAM_CBANK
	.align		4
        /*00b8*/ 	.byte	0x04, 0x0a
        /*00ba*/ 	.short	(.L_821 - .L_820)
	.align		4
.L_820:
        /*00bc*/ 	.word	index@(.nv.constant0._Z35group_norm_nhwc_bwd_one_pass_kernelI11Fp16IOBf16WLi64ELi40ELi640EEv26Group_norm_nhwc_bwd_params)
        /*00c0*/ 	.short	0x0210
        /*00c2*/ 	.short	0x00b8


	//----- nvinfo : EIATTR_SW_WAR
	.align		4
.L_821:
        /*00c4*/ 	.byte	0x04, 0x36
        /*00c6*/ 	.short	(.L_823 - .L_822)
.L_822:
        /*00c8*/ 	.word	0x00000008
.L_823:


//--------------------- .nv.info._Z35group_norm_nhwc_bwd_one_pass_kernelI11Fp16IOBf16WLi128ELi40ELi640EEv26Group_norm_nhwc_bwd_params --------------------------
	.section	.nv.info._Z35group_norm_nhwc_bwd_one_pass_kernelI11Fp16IOBf16WLi128ELi40ELi640EEv26Group_norm_nhwc_bwd_params,"",@"SHT_CUDA_INFO"
	.sectionflags	@""
	.align	4


	//----- nvinfo : EIATTR_CUDA_API_VERSION
	.align		4
        /*0000*/ 	.byte	0x04, 0x37
        /*0002*/ 	.short	(.L_825 - .L_824)
.L_824:
        /*0004*/ 	.word	0x00000082


	//----- nvinfo : EIATTR_KPARAM_INFO
	.align		4
.L_825:
        /*0008*/ 	.byte	0x04, 0x17
        /*000a*/ 	.short	(.L_827 - .L_826)
.L_826:
        /*000c*/ 	.word	0x00000000
        /*0010*/ 	.short	0x0000
        /*0012*/ 	.short	0x0000
        /*0014*/ 	.byte	0x00, 0xf0, 0xe1, 0x02


	//----- nvinfo : EIATTR_SPARSE_MMA_MASK
	.align		4
.L_827:
        /*0018*/ 	.byte	0x03, 0x50
        /*001a*/ 	.short	0x0000


	//----- nvinfo : EIATTR_MAXREG_COUNT
	.align		4
        /*001c*/ 	.byte	0x03, 0x1b
        /*001e*/ 	.short	0x0060


	//----- nvinfo : EIATTR_NUM_BARRIERS
	.align		4
        /*0020*/ 	.byte	0x02, 0x4c
        /*0022*/ 	.byte	0x01
	.zero		1


	//----- nvinfo : EIATTR_MERCURY_ISA_VERSION
	.align		4
        /*0024*/ 	.byte	0x03, 0x5f
        /*0026*/ 	.short	0x0101


	//----- nvinfo : EIATTR_INT_WARP_WIDE_INSTR_OFFSETS
	.align		4
        /*0028*/ 	.byte	0x04, 0x31
        /*002a*/ 	.short	(.L_829 - .L_828)


	//   ....[0]....
.L_828:
        /*002c*/ 	.word	0x00002900


	//   ....[1]....
        /*0030*/ 	.word	0x00004930


	//----- nvinfo : EIATTR_COOP_GROUP_MASK_REGIDS
	.align		4
.L_829:
        /*0034*/ 	.byte	0x04, 0x29
        /*0036*/ 	.short	(.L_831 - .L_830)


	//   ....[0]....
.L_830:
        /*0038*/ 	.word	0xffffffff


	//   ....[1]....
        /*003c*/ 	.word	0xffffffff


	//   ....[2]....
        /*0040*/ 	.word	0xffffffff


	//   ....[3]....
        /*0044*/ 	.word	0xffffffff


	//   ....[4]....
        /*0048*/ 	.word	0xffffffff


	//   ....[5]....
        /*004c*/ 	.word	0xffffffff


	//   ....[6]....
        /*0050*/ 	.word	0xffffffff


	//   ....[7]....
        /*0054*/ 	.word	0xffffffff


	//   ....[8]....
        /*0058*/ 	.word	0xffffffff


	//   ....[9]....
        /*005c*/ 	.word	0xffffffff


	//----- nvinfo : EIATTR_COOP_GROUP_INSTR_OFFSETS
	.align		4
.L_831:
        /*0060*/ 	.byte	0x04, 0x28
        /*0062*/ 	.short	(.L_833 - .L_832)


	//   ....[0]....
.L_832:
        /*0064*/ 	.word	0x000016d0


	//   ....[1]....
        /*0068*/ 	.word	0x00001710


	//   ....[2]....
        /*006c*/ 	.word	0x00001820


	//   ....[3]....
        /*0070*/ 	.word	0x00001840


	//   ....[4]....
        /*0074*/ 	.word	0x00001870


	//   ....[5]....
        /*0078*/ 	.word	0x00001890


	//   ....[6]....
        /*007c*/ 	.word	0x000018c0


	//   ....[7]....
        /*0080*/ 	.word	0x000018e0


	//   ....[8]....
        /*0084*/ 	.word	0x00001910


	//   ....[9]....
        /*0088*/ 	.word	0x00001930


	//----- nvinfo : EIATTR_EXIT_INSTR_OFFSETS
	.align		4
.L_833:
        /*008c*/ 	.byte	0x04, 0x1c
        /*008e*/ 	.short	(.L_835 - .L_834)


	//   ....[0]....
.L_834:
        /*0090*/ 	.word	0x00004a20


	//   ....[1]....
        /*0094*/ 	.word	0x00004b60


	//   ....[2]....
        /*0098*/ 	.word	0x00004dc0


	//----- nvinfo : EIATTR_MAX_THREADS
	.align		4
.L_835:
        /*009c*/ 	.byte	0x04, 0x05
        /*009e*/ 	.short	(.L_837 - .L_836)
.L_836:
        /*00a0*/ 	.word	0x00000280
        /*00a4*/ 	.word	0x00000001
        /*00a8*/ 	.word	0x00000001


	//----- nvinfo : EIATTR_CRS_STACK_SIZE
	.align		4
.L_837:
        /*00ac*/ 	.byte	0x04, 0x1e
        /*00ae*/ 	.short	(.L_839 - .L_838)
.L_838:
        /*00b0*/ 	.word	0x00000000


	//----- nvinfo : EIATTR_CBANK_PARAM_SIZE
	.align		4
.L_839:
        /*00b4*/ 	.byte	0x03, 0x19
        /*00b6*/ 	.short	0x00b8


	//----- nvinfo : EIATTR_PARAM_CBANK
	.align		4
        /*00b8*/ 	.byte	0x04, 0x0a
        /*00ba*/ 	.short	(.L_841 - .L_840)
	.align		4
.L_840:
        /*00bc*/ 	.word	index@(.nv.constant0._Z35group_norm_nhwc_bwd_one_pass_kernelI11Fp16IOBf16WLi128ELi40ELi640EEv26Group_norm_nhwc_bwd_params)
        /*00c0*/ 	.short	0x0210
        /*00c2*/ 	.short	0x00b8


	//----- nvinfo : EIATTR_SW_WAR
	.align		4
.L_841:
        /*00c4*/ 	.byte	0x04, 0x36
        /*00c6*/ 	.short	(.L_843 - .L_842)
.L_842:
        /*00c8*/ 	.word	0x00000008
.L_843:


//--------------------- .nv.info._Z35group_norm_nhwc_bwd_one_pass_kernelI11Fp16IOBf16WLi256ELi40ELi640EEv26Group_norm_nhwc_bwd_params --------------------------
	.section	.nv.info._Z35group_norm_nhwc_bwd_one_pass_kernelI11Fp16IOBf16WLi256ELi40ELi640EEv26Group_norm_nhwc_bwd_params,"",@"SHT_CUDA_INFO"
	.sectionflags	@""
	.align	4


	//----- nvinfo : EIATTR_CUDA_API_VERSION
	.align		4
        /*0000*/ 	.byte	0x04, 0x37
        /*0002*/ 	.short	(.L_845 - .L_844)
.L_844:
        /*0004*/ 	.word	0x00000082


	//----- nvinfo : EIATTR_KPARAM_INFO
	.align		4
.L_845:
        /*0008*/ 	.byte	0x04, 0x17
        /*000a*/ 	.short	(.L_847 - .L_846)
.L_846:
        /*000c*/ 	.word	0x00000000
        /*0010*/ 	.short	0x0000
        /*0012*/ 	.short	0x0000
        /*0014*/ 	.byte	0x00, 0xf0, 0xe1, 0x02


	//----- nvinfo : EIATTR_SPARSE_MMA_MASK
	.align		4
.L_847:
        /*0018*/ 	.byte	0x03, 0x50
        /*001a*/ 	.short	0x0000


	//----- nvinfo : EIATTR_MAXREG_COUNT
	.align		4
        /*001c*/ 	.byte	0x03, 0x1b
        /*001e*/ 	.short	0x0060


	//----- nvinfo : EIATTR_NUM_BARRIERS
	.align		4
        /*0020*/ 	.byte	0x02, 0x4c
        /*0022*/ 	.byte	0x01
	.zero		1


	//----- nvinfo : EIATTR_MERCURY_ISA_VERSION
	.align		4
        /*0024*/ 	.byte	0x03, 0x5f
        /*0026*/ 	.short	0x0101


	//----- nvinfo : EIATTR_INT_WARP_WIDE_INSTR_OFFSETS
	.align		4
        /*0028*/ 	.byte	0x04, 0x31
        /*002a*/ 	.short	(.L_849 - .L_848)


	//   ....[0]....
.L_848:
        /*002c*/ 	.word	0x000036f0


	//   ....[1]....
        /*0030*/ 	.word	0x00006320


	//----- nvinfo : EIATTR_COOP_GROUP_MASK_REGIDS
	.align		4
.L_849:
        /*0034*/ 	.byte	0x04, 0x29
        /*0036*/ 	.short	(.L_851 - .L_850)


	//   ....[0]....
.L_850:
        /*0038*/ 	.word	0xffffffff


	//   ....[1]....
        /*003c*/ 	.word	0xffffffff


	//   ....[2]....
        /*0040*/ 	.word	0xffffffff


	//   ....[3]....
        /*0044*/ 	.word	0xffffffff


	//   ....[4]....
        /*0048*/ 	.word	0xffffffff


	//   ....[5]....
        /*004c*/ 	.word	0xffffffff


	//   ....[6]....
        /*0050*/ 	.word	0xffffffff


	//   ....[7]....
        /*0054*/ 	.word	0xffffffff


	//   ....[8]....
        /*0058*/ 	.word	0xffffffff


	//   ....[9]....
        /*005c*/ 	.word	0xffffffff


	//----- nvinfo : EIATTR_COOP_GROUP_INSTR_OFFSETS
	.align		4
.L_851:
        /*0060*/ 	.byte	0x04, 0x28
        /*0062*/ 	.short	(.L_853 - .L_852)


	//   ....[0]....
.L_852:
        /*0064*/ 	.word	0x00002590


	//   ....[1]....
        /*0068*/ 	.word	0x000025d0


	//   ....[2]....
        /*006c*/ 	.word	0x00002660


	//   ....[3]....
        /*0070*/ 	.word	0x00002680


	//   ....[4]....
        /*0074*/ 	.word	0x000026b0


	//   ....[5]....
        /*0078*/ 	.word	0x000026d0


	//   ....[6]....
        /*007c*/ 	.word	0x00002700


	//   ....[7]....
        /*0080*/ 	.word	0x00002720


	//   ....[8]....
        /*0084*/ 	.word	0x00002750


	//   ....[9]....
        /*0088*/ 	.word	0x00002770


	//----- nvinfo : EIATTR_EXIT_INSTR_OFFSETS
	.align		4
.L_853:
        /*008c*/ 	.byte	0x04, 0x1c
        /*008e*/ 	.short	(.L_855 - .L_854)


	//   ....[0]....
.L_854:
        /*0090*/ 	.word	0x00006410


	//   ....[1]....
        /*0094*/ 	.word	0x00006550


	//   ....[2]....
        /*0098*/ 	.word	0x000067b0


	//----- nvinfo : EIATTR_MAX_THREADS
	.align		4
.L_855:
        /*009c*/ 	.byte	0x04, 0x05
        /*009e*/ 	.short	(.L_857 - .L_856)
.L_856:
        /*00a0*/ 	.word	0x00000280
        /*00a4*/ 	.word	0x00000001
        /*00a8*/ 	.word	0x00000001


	//----- nvinfo : EIATTR_CRS_STACK_SIZE
	.align		4
.L_857:
        /*00ac*/ 	.byte	0x04, 0x1e
        /*00ae*/ 	.short	(.L_859 - .L_858)
.L_858:
        /*00b0*/ 	.word	0x00000000


	//----- nvinfo : EIATTR_CBANK_PARAM_SIZE
	.align		4
.L_859:
        /*00b4*/ 	.byte	0x03, 0x19
        /*00b6*/ 	.short	0x00b8


	//----- nvinfo : EIATTR_PARAM_CBANK
	.align		4
        /*00b8*/ 	.byte	0x04, 0x0a
        /*00ba*/ 	.short	(.L_861 - .L_860)
	.align		4
.L_860:
        /*00bc*/ 	.word	index@(.nv.constant0._Z35group_norm_nhwc_bwd_one_pass_kernelI11Fp16IOBf16WLi256ELi40ELi640EEv26Group_norm_nhwc_bwd_params)
        /*00c0*/ 	.short	0x0210
        /*00c2*/ 	.short	0x00b8


	//----- nvinfo : EIATTR_SW_WAR
	.align		4
.L_861:
        /*00c4*/ 	.byte	0x04, 0x36
        /*00c6*/ 	.short	(.L_863 - .L_862)
.L_862:
        /*00c8*/ 	.word	0x00000008
.L_863:


//--------------------- .nv.info._Z35group_norm_nhwc_bwd_one_pass_kernelI11Fp16IOBf16WLi512ELi40ELi640EEv26Group_norm_nhwc_bwd_params --------------------------
	.section	.nv.info._Z35group_norm_nhwc_bwd_one_pass_kernelI11Fp16IOBf16WLi512ELi40ELi640EEv26Group_norm_nhwc_bwd_params,"",@"SHT_CUDA_INFO"
	.sectionflags	@""
	.align	4


	//----- nvinfo : EIATTR_CUDA_API_VERSION
	.align		4
        /*0000*/ 	.byte	0x04, 0x37
        /*0002*/ 	.short	(.L_865 - .L_864)
.L_864:
        /*0004*/ 	.word	0x00000082


	//----- nvinfo : EIATTR_KPARAM_INFO
	.align		4
.L_865:
        /*0008*/ 	.byte	0x04, 0x17
        /*000a*/ 	.short	(.L_867 - .L_866)
.L_866:
        /*000c*/ 	.word	0x00000000
        /*0010*/ 	.short	0x0000
        /*0012*/ 	.short	0x0000
        /*0014*/ 	.byte	0x00, 0xf0, 0xe1, 0x02


	//----- nvinfo : EIATTR_SPARSE_MMA_MASK
	.align		4
.L_867:
        /*0018*/ 	.byte	0x03, 0x50
        /*001a*/ 	.short	0x0000


	//----- nvinfo : EIATTR_MAXREG_COUNT
	.align		4
        /*001c*/ 	.byte	0x03, 0x1b
        /*001e*/ 	.short	0x0060


	//----- nvinfo : EIATTR_NUM_BARRIERS
	.align		4
        /*0020*/ 	.byte	0x02, 0x4c
        /*0022*/ 	.byte	0x01
	.zero		1


	//----- nvinfo : EIATTR_MERCURY_ISA_VERSION
	.align		4
        /*0024*/ 	.byte	0x03, 0x5f
        /*0026*/ 	.short	0x0101


	//----- nvinfo : EIATTR_INT_WARP_WIDE_INSTR_OFFSETS
	.align		4
        /*0028*/ 	.byte	0x04, 0x31
        /*002a*/ 	.short	(.L_869 - .L_868)


	//   ....[0]....
.L_868:
        /*002c*/ 	.word	0x000055b0


	//   ....[1]....
        /*0030*/ 	.word	0x00009c30


	//----- nvinfo : EIATTR_COOP_GROUP_MASK_REGIDS
	.align		4
.L_869:
        /*0034*/ 	.byte	0x04, 0x29
        /*0036*/ 	.short	(.L_871 - .L_870)


	//   ....[0]....
.L_870:
        /*0038*/ 	.word	0xffffffff


	//   ....[1]....
        /*003c*/ 	.word	0xffffffff


	//   ....[2]....
        /*0040*/ 	.word	0xffffffff


	//   ....[3]....
        /*0044*/ 	.word	0xffffffff


	//   ....[4]....
        /*0048*/ 	.word	0xffffffff


	//   ....[5]....
        /*004c*/ 	.word	0xffffffff


	//   ....[6]....
        /*0050*/ 	.word	0xffffffff


	//   ....[7]....
        /*0054*/ 	.word	0xffffffff


	//   ....[8]....
        /*0058*/ 	.word	0xffffffff


	//   ....[9]....
        /*005c*/ 	.word	0xffffffff


	//----- nvinfo : EIATTR_COOP_GROUP_INSTR_OFFSETS
	.align		4
.L_871:
        /*0060*/ 	.byte	0x04, 0x28
        /*0062*/ 	.short	(.L_873 - .L_872)


	//   ....[0]....
.L_872:
        /*0064*/ 	.word	0x00004390


	//   ....[1]....
        /*0068*/ 	.word	0x000043d0


	//   ....[2]....
        /*006c*/ 	.word	0x000044a0


	//   ....[3]....
        /*0070*/ 	.word	0x000044c0


	//   ....[4]....
        /*0074*/ 	.word	0x000044f0


	//   ....[5]....
        /*0078*/ 	.word	0x00004510


	//   ....[6]....
        /*007c*/ 	.word	0x00004540


	//   ....[7]....
        /*0080*/ 	.word	0x00004560


	//   ....[8]....
        /*0084*/ 	.word	0x00004590


	//   ....[9]....
        /*0088*/ 	.word	0x000045b0


	//----- nvinfo : EIATTR_EXIT_INSTR_OFFSETS
	.align		4
.L_873:
        /*008c*/ 	.byte	0x04, 0x1c
        /*008e*/ 	.short	(.L_875 - .L_874)


	//   ....[0]....
.L_874:
        /*0090*/ 	.word	0x00009d20


	//   ....[1]....
        /*0094*/ 	.word	0x00009e60


	//   ....[2]....
        /*0098*/ 	.word	0x0000a0c0


	//----- nvinfo : EIATTR_MAX_THREADS
	.align		4
.L_875:
        /*009c*/ 	.byte	0x04, 0x05
        /*009e*/ 	.short	(.L_877 - .L_876)
.L_876:
        /*00a0*/ 	.word	0x00000280
        /*00a4*/ 	.word	0x00000001
        /*00a8*/ 	.word	0x00000001


	//----- nvinfo : EIATTR_CRS_STACK_SIZE
	.align		4
.L_877:
        /*00ac*/ 	.byte	0x04, 0x1e
        /*00ae*/ 	.short	(.L_879 - .L_878)
.L_878:
        /*00b0*/ 	.word	0x00000000


	//----- nvinfo : EIATTR_CBANK_PARAM_SIZE
	.align		4
.L_879:
        /*00b4*/ 	.byte	0x03, 0x19
        /*00b6*/ 	.short	0x00b8


	//----- nvinfo : EIATTR_PARAM_CBANK
	.align		4
        /*00b8*/ 	.byte	0x04, 0x0a
        /*00ba*/ 	.short	(.L_881 - .L_880)
	.align		4
.L_880:
        /*00bc*/ 	.word	index@(.nv.constant0._Z35group_norm_nhwc_bwd_one_pass_kernelI11Fp16IOBf16WLi512ELi40ELi640EEv26Group_norm_nhwc_bwd_params)
        /*00c0*/ 	.short	0x0210
        /*00c2*/ 	.short	0x00b8


	//----- nvinfo : EIATTR_SW_WAR
	.align		4
.L_881:
        /*00c4*/ 	.byte	0x04, 0x36
        /*00c6*/ 	.short	(.L_883 - .L_882)
.L_882:
        /*00c8*/ 	.word	0x00000008
.L_883:


//--------------------- .nv.info._Z35group_norm_nhwc_bwd_one_pass_kernelI11Fp16IOFp16WLi64ELi40ELi640EEv26Group_norm_nhwc_bwd_params --------------------------
	.section	.nv.info._Z35group_norm_nhwc_bwd_one_pass_kernelI11Fp16IOFp16WLi64ELi40ELi640EEv26Group_norm_nhwc_bwd_params,"",@"SHT_CUDA_INFO"
	.sectionflags	@""
	.align	4


	//----- nvinfo : EIATTR_CUDA_API_VERSION
	.align		4
        /*0000*/ 	.byte	0x04, 0x37
        /*0002*/ 	.short	(.L_885 - .L_884)
.L_884:
        /*0004*/ 	.word	0x00000082


	//----- nvinfo : EIATTR_KPARAM_INFO
	.align		4
.L_885:
        /*0008*/ 	.byte	0x04, 0x17
        /*000a*/ 	.short	(.L_887 - .L_886)
.L_886:
        /*000c*/ 	.word	0x00000000
        /*0010*/ 	.short	0x0000
        /*0012*/ 	.short	0x0000
        /*0014*/ 	.byte	0x00, 0xf0, 0xe1, 0x02


	//----- nvinfo : EIATTR_SPARSE_MMA_MASK
	.align		4
.L_887:
        /*0018*/ 	.byte	0x03, 0x50
        /*001a*/ 	.short	0x0000


	//----- nvinfo : EIATTR_MAXREG_COUNT
	.align		4
        /*001c*/ 	.byte	0x03, 0x1b
        /*001e*/ 	.short	0x0060


	//----- nvinfo : EIATTR_NUM_BARRIERS
	.align		4
        /*0020*/ 	.byte	0x02, 0x4c
        /*0022*/ 	.byte	0x01
	.zero		1


	//----- nvinfo : EIATTR_MERCURY_ISA_VERSION
	.align		4
        /*0024*/ 	.byte	0x03, 0x5f
        /*0026*/ 	.short	0x0101


	//----- nvinfo : EIATTR_INT_WARP_WIDE_INSTR_OFFSETS
	.align		4
        /*0028*/ 	.byte	0x04, 0x31
        /*002a*/ 	.short	(.L_889 - .L_888)


	//   ....[0]....
.L_888:
        /*002c*/ 	.word	0x00002100


	//   ....[1]....
        /*0030*/ 	.word	0x00003a50


	//----- nvinfo : EIATTR_COOP_GROUP_MASK_REGIDS
	.align		4
.L_889:
        /*0034*/ 	.byte	0x04, 0x29
        /*0036*/ 	.short	(.L_891 - .L_890)


	//   ....[0]....
.L_890:
        /*0038*/ 	.word	0xffffffff


	//   ....[1]....
        /*003c*/ 	.word	0xffffffff


	//   ....[2]....
        /*0040*/ 	.word	0xffffffff


	//   ....[3]....
        /*0044*/ 	.word	0xffffffff


	//   ....[4]....
        /*0048*/ 	.word	0xffffffff


	//   ....[5]....
        /*004c*/ 	.word	0xffffffff


	//   ....[6]....
        /*0050*/ 	.word	0xffffffff


	//   ....[7]....
        /*0054*/ 	.word	0xffffffff


	//   ....[8]....
        /*0058*/ 	.word	0xffffffff


	//   ....[9]....
        /*005c*/ 	.word	0xffffffff


	//----- nvinfo : EIATTR_COOP_GROUP_INSTR_OFFSETS
	.align		4
.L_891:
        /*0060*/ 	.byte	0x04, 0x28
        /*0062*/ 	.short	(.L_893 - .L_892)


	//   ....[0]....
.L_892:
        /*0064*/ 	.word	0x00000f20


	//   ....[1]....
        /*0068*/ 	.word	0x00000f50


	//   ....[2]....
        /*006c*/ 	.word	0x00000fa0


	//   ....[3]....
        /*0070*/ 	.word	0x00000fc0


	//   ....[4]....
        /*0074*/ 	.word	0x00000ff0


	//   ....[5]....
        /*0078*/ 	.word	0x00001010


	//   ....[6]....
        /*007c*/ 	.word	0x00001040


	//   ....[7]....
        /*0080*/ 	.word	0x00001060


	//   ....[8]....
        /*0084*/ 	.word	0x00001090


	//   ....[9]....
        /*0088*/ 	.word	0x000010b0


	//----- nvinfo : EIATTR_EXIT_INSTR_OFFSETS
	.align		4
.L_893:
        /*008c*/ 	.byte	0x04, 0x1c
        /*008e*/ 	.short	(.L_895 - .L_894)


	//   ....[0]....
.L_894:
        /*0090*/ 	.word	0x00003b40


	//   ....[1]....
        /*0094*/ 	.word	0x00003c80


	//   ....[2]....
        /*0098*/ 	.word	0x00003ee0


	//----- nvinfo : EIATTR_MAX_THREADS
	.align		4
.L_895:
        /*009c*/ 	.byte	0x04, 0x05
        /*009e*/ 	.short	(.L_897 - .L_896)
.L_896:
        /*00a0*/ 	.word	0x00000280
        /*00a4*/ 	.word	0x00000001
        /*00a8*/ 	.word	0x00000001


	//----- nvinfo : EIATTR_CRS_STACK_SIZE
	.align		4
.L_897:
        /*00ac*/ 	.byte	0x04, 0x1e
        /*00ae*/ 	.short	(.L_899 - .L_898)
.L_898:
        /*00b0*/ 	.word	0x00000000


	//----- nvinfo : EIATTR_CBANK_PARAM_SIZE
	.align		4
.L_899:
        /*00b4*/ 	.byte	0x03, 0x19
        /*00b6*/ 	.short	0x00b8


	//----- nvinfo : EIATTR_PARAM_CBANK
	.align		4
        /*00b8*/ 	.byte	0x04, 0x0a
        /*00ba*/ 	.short	(.L_901 - .L_900)
	.align		4
.L_900:
        /*00bc*/ 	.word	index@(.nv.constant0._Z35group_norm_nhwc_bwd_one_pass_kernelI11Fp16IOFp16WLi64ELi40ELi640EEv26Group_norm_nhwc_bwd_params)
        /*00c0*/ 	.short	0x0210
        /*00c2*/ 	.short	0x00b8


	//----- nvinfo : EIATTR_SW_WAR
	.align		4
.L_901:
        /*00c4*/ 	.byte	0x04, 0x36
        /*00c6*/ 	.short	(.L_903 - .L_902)
.L_902:
        /*00c8*/ 	.word	0x00000008
.L_903:


//--------------------- .nv.info._Z35group_norm_nhwc_bwd_one_pass_kernelI11Fp16IOFp16WLi128ELi40ELi640EEv26Group_norm_nhwc_bwd_params --------------------------
	.section	.nv.info._Z35group_norm_nhwc_bwd_one_pass_kernelI11Fp16IOFp16WLi128ELi40ELi640EEv26Group_norm_nhwc_bwd_params,"",@"SHT_CUDA_INFO"
	.sectionflags	@""
	.align	4


	//----- nvinfo : EIATTR_CUDA_API_VERSION
	.align		4
        /*0000*/ 	.byte	0x04, 0x37
        /*0002*/ 	.short	(.L_905 - .L_904)
.L_904:
        /*0004*/ 	.word	0x00000082


	//----- nvinfo : EIATTR_KPARAM_INFO
	.align		4
.L_905:
        /*0008*/ 	.byte	0x04, 0x17
        /*000a*/ 	.short	(.L_907 - .L_906)
.L_906:
        /*000c*/ 	.word	0x00000000
        /*0010*/ 	.short	0x0000
        /*0012*/ 	.short	0x0000
        /*0014*/ 	.byte	0x00, 0xf0, 0xe1, 0x02


	//----- nvinfo : EIATTR_SPARSE_MMA_MASK
	.align		4
.L_907:
        /*0018*/ 	.byte	0x03, 0x50
        /*001a*/ 	.short	0x0000


	//----- nvinfo : EIATTR_MAXREG_COUNT
	.align		4
        /*001c*/ 	.byte	0x03, 0x1b
        /*001e*/ 	.short	0x0060


	//----- nvinfo : EIATTR_NUM_BARRIERS
	.align		4
        /*0020*/ 	.byte	0x02, 0x4c
        /*0022*/ 	.byte	0x01
	.zero		1


	//----- nvinfo : EIATTR_MERCURY_ISA_VERSION
	.align		4
        /*0024*/ 	.byte	0x03, 0x5f
        /*0026*/ 	.short	0x0101


	//----- nvinfo : EIATTR_INT_WARP_WIDE_INSTR_OFFSETS
	.align		4
        /*0028*/ 	.byte	0x04, 0x31
        /*002a*/ 	.short	(.L_909 - .L_908)


	//   ....[0]....
.L_908:
        /*002c*/ 	.word	0x00002900


	//   ....[1]....
        /*0030*/ 	.word	0x00004930


	//----- nvinfo : EIATTR_COOP_GROUP_MASK_REGIDS
	.align		4
.L_909:
        /*0034*/ 	.byte	0x04, 0x29
        /*0036*/ 	.short	(.L_911 - .L_910)


	//   ....[0]....
.L_910:
        /*0038*/ 	.word	0xffffffff


	//   ....[1]....
        /*003c*/ 	.word	0xffffffff


	//   ....[2]....
        /*0040*/ 	.word	0xffffffff


	//   ....[3]....
        /*0044*/ 	.word	0xffffffff


	//   ....[4]....
        /*0048*/ 	.word	0xffffffff


	//   ....[5]....
        /*004c*/ 	.word	0xffffffff


	//   ....[6]....
        /*0050*/ 	.word	0xffffffff


	//   ....[7]....
        /*0054*/ 	.word	0xffffffff


	//   ....[8]....
        /*0058*/ 	.word	0xffffffff


	//   ....[9]....
        /*005c*/ 	.word	0xffffffff


	//----- nvinfo : EIATTR_COOP_GROUP_INSTR_OFFSETS
	.align		4
.L_911:
        /*0060*/ 	.byte	0x04, 0x28
        /*0062*/ 	.short	(.L_913 - .L_912)


	//   ....[0]....
.L_912:
        /*0064*/ 	.word	0x000016d0


	//   ....[1]....
        /*0068*/ 	.word	0x00001710


	//   ....[2]....
        /*006c*/ 	.word	0x00001820


	//   ....[3]....
        /*0070*/ 	.word	0x00001840


	//   ....[4]....
        /*0074*/ 	.word	0x00001870


	//   ....[5]....
        /*0078*/ 	.word	0x00001890


	//   ....[6]....
        /*007c*/ 	.word	0x000018c0


	//   ....[7]....
        /*0080*/ 	.word	0x000018e0


	//   ....[8]....
        /*0084*/ 	.word	0x00001910


	//   ....[9]....
        /*0088*/ 	.word	0x00001930


	//----- nvinfo : EIATTR_EXIT_INSTR_OFFSETS
	.align		4
.L_913:
        /*008c*/ 	.byte	0x04, 0x1c
        /*008e*/ 	.short	(.L_915 - .L_914)


	//   ....[0]....
.L_914:
        /*0090*/ 	.word	0x00004a20


	//   ....[1]....
        /*0094*/ 	.word	0x00004b60


	//   ....[2]....
        /*0098*/ 	.word	0x00004dc0


	//----- nvinfo : EIATTR_MAX_THREADS
	.align		4
.L_915:
        /*009c*/ 	.byte	0x04, 0x05
        /*009e*/ 	.short	(.L_917 - .L_916)
.L_916:
        /*00a0*/ 	.word	0x00000280
        /*00a4*/ 	.word	0x00000001
        /*00a8*/ 	.word	0x00000001


	//----- nvinfo : EIATTR_CRS_STACK_SIZE
	.align		4
.L_917:
        /*00ac*/ 	.byte	0x04, 0x1e
        /*00ae*/ 	.short	(.L_919 - .L_918)
.L_918:
        /*00b0*/ 	.word	0x00000000


	//----- nvinfo : EIATTR_CBANK_PARAM_SIZE
	.align		4
.L_919:
        /*00b4*/ 	.byte	0x03, 0x19
        /*00b6*/ 	.short	0x00b8


	//----- nvinfo : EIATTR_PARAM_CBANK
	.align		4
        /*00b8*/ 	.byte	0x04, 0x0a
        /*00ba*/ 	.short	(.L_921 - .L_920)
	.align		4
.L_920:
        /*00bc*/ 	.word	index@(.nv.constant0._Z35group_norm_nhwc_bwd_one_pass_kernelI11Fp16IOFp16WLi128ELi40ELi640EEv26Group_norm_nhwc_bwd_params)
        /*00c0*/ 	.short	0x0210
        /*00c2*/ 	.short	0x00b8


	//----- nvinfo : EIATTR_SW_WAR
	.align		4
.L_921:
        /*00c4*/ 	.byte	0x04, 0x36
        /*00c6*/ 	.short	(.L_923 - .L_922)
.L_922:
        /*00c8*/ 	.word	0x00000008
.L_923:


//--------------------- .nv.info._Z35group_norm_nhwc_bwd_one_pass_kernelI11Fp16IOFp16WLi256ELi40ELi640EEv26Group_norm_nhwc_bwd_params --------------------------
	.section	.nv.info._Z35group_norm_nhwc_bwd_one_pass_kernelI11Fp16IOFp16WLi256ELi40ELi640EEv26Group_norm_nhwc_bwd_params,"",@"SHT_CUDA_INFO"
	.sectionflags	@""
	.align	4


	//----- nvinfo : EIATTR_CUDA_API_VERSION
	.align		4
        /*0000*/ 	.byte	0x04, 0x37
        /*0002*/ 	.short	(.L_925 - .L_924)
.L_924:
        /*0004*/ 	.word	0x00000082


	//----- nvinfo : EIATTR_KPARAM_INFO
	.align		4
.L_925:
        /*0008*/ 	.byte	0x04, 0x17
        /*000a*/ 	.short	(.L_927 - .L_926)
.L_926:
        /*000c*/ 	.word	0x00000000
        /*0010*/ 	.short	0x0000
        /*0012*/ 	.short	0x0000
        /*0014*/ 	.byte	0x00, 0xf0, 0xe1, 0x02


	//----- nvinfo : EIATTR_SPARSE_MMA_MASK
	.align		4
.L_927:
        /*0018*/ 	.byte	0x03, 0x50
        /*001a*/ 	.short	0x0000


	//----- nvinfo : EIATTR_MAXREG_COUNT
	.align		4
        /*001c*/ 	.byte	0x03, 0x1b
        /*001e*/ 	.short	0x0060


	//----- nvinfo : EIATTR_NUM_BARRIERS
	.align		4
        /*0020*/ 	.byte	0x02, 0x4c
        /*0022*/ 	.byte	0x01
	.zero		1


	//----- nvinfo : EIATTR_MERCURY_ISA_VERSION
	.align		4
        /*0024*/ 	.byte	0x03, 0x5f
        /*0026*/ 	.short	0x0101


	//----- nvinfo : EIATTR_INT_WARP_WIDE_INSTR_OFFSETS
	.align		4
        /*0028*/ 	.byte	0x04, 0x31
        /*002a*/ 	.short	(.L_929 - .L_928)


	//   ....[0]....
.L_928:
        /*002c*/ 	.word	0x000036f0


	//   ....[1]....
        /*0030*/ 	.word	0x00006320


	//----- nvinfo : EIATTR_COOP_GROUP_MASK_REGIDS
	.align		4
.L_929:
        /*0034*/ 	.byte	0x04, 0x29
        /*0036*/ 	.short	(.L_931 - .L_930)


	//   ....[0]....
.L_930:
        /*0038*/ 	.word	0xffffffff


	//   ....[1]....
        /*003c*/ 	.word	0xffffffff


	//   ....[2]....
        /*0040*/ 	.word	0xffffffff


	//   ....[3]....
        /*0044*/ 	.word	0xffffffff


	//   ....[4]....
        /*0048*/ 	.word	0xffffffff


	//   ....[5]....
        /*004c*/ 	.word	0xffffffff


	//   ....[6]....
        /*0050*/ 	.word	0xffffffff


	//   ....[7]....
        /*0054*/ 	.word	0xffffffff


	//   ....[8]....
        /*0058*/ 	.word	0xffffffff


	//   ....[9]....
        /*005c*/ 	.word	0xffffffff


	//----- nvinfo : EIATTR_COOP_GROUP_INSTR_OFFSETS
	.align		4
.L_931:
        /*0060*/ 	.byte	0x04, 0x28
        /*0062*/ 	.short	(.L_933 - .L_932)


	//   ....[0]....
.L_932:
        /*0064*/ 	.word	0x00002590


	//   ....[1]....
        /*0068*/ 	.word	0x000025d0


	//   ....[2]....
        /*006c*/ 	.word	0x00002660


	//   ....[3]....
        /*0070*/ 	.word	0x00002680


	//   ....[4]....
        /*0074*/ 	.word	0x000026b0


	//   ....[5]....
        /*0078*/ 	.word	0x000026d0


	//   ....[6]....
        /*007c*/ 	.word	0x00002700


	//   ....[7]....
        /*0080*/ 	.word	0x00002720


	//   ....[8]....
        /*0084*/ 	.word	0x00002750


	//   ....[9]....
        /*0088*/ 	.word	0x00002770


	//----- nvinfo : EIATTR_EXIT_INSTR_OFFSETS
	.align		4
.L_933:
        /*008c*/ 	.byte	0x04, 0x1c
        /*008e*/ 	.short	(.L_935 - .L_934)


	//   ....[0]....
.L_934:
        /*0090*/ 	.word	0x00006410


	//   ....[1]....
        /*0094*/ 	.word	0x00006550


	//   ....[2]....
        /*0098*/ 	.word	0x000067b0


	//----- nvinfo : EIATTR_MAX_THREADS
	.align		4
.L_935:
        /*009c*/ 	.byte	0x04, 0x05
        /*009e*/ 	.short	(.L_937 - .L_936)
.L_936:
        /*00a0*/ 	.word	0x00000280
        /*00a4*/ 	.word	0x00000001
        /*00a8*/ 	.word	0x00000001


	//----- nvinfo : EIATTR_CRS_STACK_SIZE
	.align		4
.L_937:
        /*00ac*/ 	.byte	0x04, 0x1e
        /*00ae*/ 	.short	(.L_939 - .L_938)
.L_938:
        /*00b0*/ 	.word	0x00000000


	//----- nvinfo : EIATTR_CBANK_PARAM_SIZE
	.align		4
.L_939:
        /*00b4*/ 	.byte	0x03, 0x19
        /*00b6*/ 	.short	0x00b8


	//----- nvinfo : EIATTR_PARAM_CBANK
	.align		4
        /*00b8*/ 	.byte	0x04, 0x0a
        /*00ba*/ 	.short	(.L_941 - .L_940)
	.align		4
.L_940:
        /*00bc*/ 	.word	index@(.nv.constant0._Z35group_norm_nhwc_bwd_one_pass_kernelI11Fp16IOFp16WLi256ELi40ELi640EEv26Group_norm_nhwc_bwd_params)
        /*00c0*/ 	.short	0x0210
        /*00c2*/ 	.short	0x00b8


	//----- nvinfo : EIATTR_SW_WAR
	.align		4
.L_941:
        /*00c4*/ 	.byte	0x04, 0x36
        /*00c6*/ 	.short	(.L_943 - .L_942)
.L_942:
        /*00c8*/ 	.word	0x00000008
.L_943:


//--------------------- .nv.info._Z35group_norm_nhwc_bwd_one_pass_kernelI11Fp16IOFp16WLi512ELi40ELi640EEv26Group_norm_nhwc_bwd_params --------------------------
	.section	.nv.info._Z35group_norm_nhwc_bwd_one_pass_kernelI11Fp16IOFp16WLi512ELi40ELi640EEv26Group_norm_nhwc_bwd_params,"",@"SHT_CUDA_INFO"
	.sectionflags	@""
	.align	4


	//----- nvinfo : EIATTR_CUDA_API_VERSION
	.align		4
        /*0000*/ 	.byte	0x04, 0x37
        /*0002*/ 	.short	(.L_945 - .L_944)
.L_944:
        /*0004*/ 	.word	0x00000082


	//----- nvinfo : EIATTR_KPARAM_INFO
	.align		4
.L_945:
        /*0008*/ 	.byte	0x04, 0x17
        /*000a*/ 	.short	(.L_947 - .L_946)
.L_946:
        /*000c*/ 	.word	0x00000000
        /*0010*/ 	.short	0x0000
        /*0012*/ 	.short	0x0000
        /*0014*/ 	.byte	0x00, 0xf0, 0xe1, 0x02


	//----- nvinfo : EIATTR_SPARSE_MMA_MASK
	.align		4
.L_947:
        /*0018*/ 	.byte	0x03, 0x50
        /*001a*/ 	.short	0x0000


	//----- nvinfo : EIATTR_MAXREG_COUNT
	.align		4
        /*001c*/ 	.byte	0x03, 0x1b
        /*001e*/ 	.short	0x0060


	//----- nvinfo : EIATTR_NUM_BARRIERS
	.align		4
        /*0020*/ 	.byte	0x02, 0x4c
        /*0022*/ 	.byte	0x01
	.zero		1


	//----- nvinfo : EIATTR_MERCURY_ISA_VERSION
	.align		4
        /*0024*/ 	.byte	0x03, 0x5f
        /*0026*/ 	.short	0x0101


	//----- nvinfo : EIATTR_INT_WARP_WIDE_INSTR_OFFSETS
	.align		4
        /*0028*/ 	.byte	0x04, 0x31
        /*002a*/ 	.short	(.L_949 - .L_948)


	//   ....[0]....
.L_948:
        /*002c*/ 	.word	0x000055b0


	//   ....[1]....
        /*0030*/ 	.word	0x00009c30


	//----- nvinfo : EIATTR_COOP_GROUP_MASK_REGIDS
	.align		4
.L_949:
        /*0034*/ 	.byte	0x04, 0x29
        /*0036*/ 	.short	(.L_951 - .L_950)


	//   ....[0]....
.L_950:
        /*0038*/ 	.word	0xffffffff


	//   ....[1]....
        /*003c*/ 	.word	0xffffffff


	//   ....[2]....
        /*0040*/ 	.word	0xffffffff


	//   ....[3]....
        /*0044*/ 	.word	0xffffffff


	//   ....[4]....
        /*0048*/ 	.word	0xffffffff


	//   ....[5]....
        /*004c*/ 	.word	0xffffffff


	//   ....[6]....
        /*0050*/ 	.word	0xffffffff


	//   ....[7]....
        /*0054*/ 	.word	0xffffffff


	//   ....[8]....
        /*0058*/ 	.word	0xffffffff


	//   ....[9]....
        /*005c*/ 	.word	0xffffffff


	//----- nvinfo : EIATTR_COOP_GROUP_INSTR_OFFSETS
	.align		4
.L_951:
        /*0060*/ 	.byte	0x04, 0x28
        /*0062*/ 	.short	(.L_953 - .L_952)


	//   ....[0]....
.L_952:
        /*0064*/ 	.word	0x00004390


	//   ....[1]....
        /*0068*/ 	.word	0x000043d0


	//   ....[2]....
        /*006c*/ 	.word	0x000044a0


	//   ....[3]....
        /*0070*/ 	.word	0x000044c0


	//   ....[4]....
        /*0074*/ 	.word	0x000044f0


	//   ....[5]....
        /*0078*/ 	.word	0x00004510


	//   ....[6]....
        /*007c*/ 	.word	0x00004540


	//   ....[7]....
        /*0080*/ 	.word	0x00004560


	//   ....[8]....
        /*0084*/ 	.word	0x00004590


	//   ....[9]....
        /*0088*/ 	.word	0x000045b0


	//----- nvinfo : EIATTR_EXIT_INSTR_OFFSETS
	.align		4
.L_953:
        /*008c*/ 	.byte	0x04, 0x1c
        /*008e*/ 	.short	(.L_955 - .L_954)


	//   ....[0]....
.L_954:
        /*0090*/ 	.word	0x00009d20


	//   ....[1]....
        /*0094*/ 	.word	0x00009e60


	//   ....[2]....
        /*0098*/ 	.word	0x0000a0c0


	//----- nvinfo : EIATTR_MAX_THREADS
	.align		4
.L_955:
        /*009c*/ 	.byte	0x04, 0x05
        /*009e*/ 	.short	(.L_957 - .L_956)
.L_956:
        /*00a0*/ 	.word	0x00000280
        /*00a4*/ 	.word	0x00000001
        /*00a8*/ 	.word	0x00000001


	//----- nvinfo : EIATTR_CRS_STACK_SIZE
	.align		4
.L_957:
        /*00ac*/ 	.byte	0x04, 0x1e
        /*00ae*/ 	.short	(.L_959 - .L_958)
.L_958:
        /*00b0*/ 	.word	0x00000000


	//----- nvinfo : EIATTR_CBANK_PARAM_SIZE
	.align		4
.L_959:
        /*00b4*/ 	.byte	0x03, 0x19
        /*00b6*/ 	.short	0x00b8


	//----- nvinfo : EIATTR_PARAM_CBANK
	.align		4
        /*00b8*/ 	.byte	0x04, 0x0a
        /*00ba*/ 	.short	(.L_961 - .L_960)
	.align		4
.L_960:
        /*00bc*/ 	.word	index@(.nv.constant0._Z35group_norm_nhwc_bwd_one_pass_kernelI11Fp16IOFp16WLi512ELi40ELi640EEv26Group_norm_nhwc_bwd_params)
        /*00c0*/ 	.short	0x0210
        /*00c2*/ 	.short	0x00b8


	//----- nvinfo : EIATTR_SW_WAR
	.align		4
.L_961:
        /*00c4*/ 	.byte	0x04, 0x36
        /*00c6*/ 	.short	(.L_963 - .L_962)
.L_962:
        /*00c8*/ 	.word	0x00000008
.L_963:


//--------------------- .nv.info._Z35group_norm_nhwc_bwd_one_pass_kernelI11Fp32IOFp32WLi64ELi40ELi640EEv26Group_norm_nhwc_bwd_params --------------------------
	.section	.nv.info._Z35group_norm_nhwc_bwd_one_pass_kernelI11Fp32IOFp32WLi64ELi40ELi640EEv26Group_norm_nhwc_bwd_params,"",@"SHT_CUDA_INFO"
	.sectionflags	@""
	.align	4


	//----- nvinfo : EIATTR_CUDA_API_VERSION
	.align		4
        /*0000*/ 	.byte	0x04, 0x37
        /*0002*/ 	.short	(.L_965 - .L_964)
.L_964:
        /*0004*/ 	.word	0x00000082


	//----- nvinfo : EIATTR_KPARAM_INFO
	.align		4
.L_965:
        /*0008*/ 	.byte	0x04, 0x17
        /*000a*/ 	.short	(.L_967 - .L_966)
.L_966:
        /*000c*/ 	.word	0x00000000
        /*0010*/ 	.short	0x0000
        /*0012*/ 	.short	0x0000
        /*0014*/ 	.byte	0x00, 0xf0, 0xe1, 0x02


	//----- nvinfo : EIATTR_SPARSE_MMA_MASK
	.align		4
.L_967:
        /*0018*/ 	.byte	0x03, 0x50
        /*001a*/ 	.short	0x0000


	//----- nvinfo : EIATTR_MAXREG_COUNT
	.align		4
        /*001c*/ 	.byte	0x03, 0x1b
        /*001e*/ 	.short	0x0060


	//----- nvinfo : EIATTR_NUM_BARRIERS
	.align		4
        /*0020*/ 	.byte	0x02, 0x4c
        /*0022*/ 	.byte	0x01
	.zero		1


	//----- nvinfo : EIATTR_MERCURY_ISA_VERSION
	.align		4
        /*0024*/ 	.byte	0x03, 0x5f
        /*0026*/ 	.short	0x0101


	//----- nvinfo : EIATTR_INT_WARP_WIDE_INSTR_OFFSETS
	.align		4
        /*0028*/ 	.byte	0x04, 0x31
        /*002a*/ 	.short	(.L_969 - .L_968)


	//   ....[0]....
.L_968:
        /*002c*/ 	.word	0x00002080


	//   ....[1]....
        /*0030*/ 	.word	0x000038d0


	//----- nvinfo : EIATTR_COOP_GROUP_MASK_REGIDS
	.align		4
.L_969:
        /*0034*/ 	.byte	0x04, 0x29
        /*0036*/ 	.short	(.L_971 - .L_970)


	//   ....[0]....
.L_970:
        /*0038*/ 	.word	0xffffffff


	//   ....[1]....
        /*003c*/ 	.word	0xffffffff


	//   ....[2]....
        /*0040*/ 	.word	0xffffffff


	//   ....[3]....
        /*0044*/ 	.word	0xffffffff


	//   ....[4]....
        /*0048*/ 	.word	0xffffffff


	//   ....[5]....
        /*004c*/ 	.word	0xffffffff


	//   ....[6]....
        /*0050*/ 	.word	0xffffffff


	//   ....[7]....
        /*0054*/ 	.word	0xffffffff


	//   ....[8]....
        /*0058*/ 	.word	0xffffffff


	//   ....[9]....
        /*005c*/ 	.word	0xffffffff


	//----- nvinfo : EIATTR_COOP_GROUP_INSTR_OFFSETS
	.align		4
.L_971:
        /*0060*/ 	.byte	0x04, 0x28
        /*0062*/ 	.short	(.L_973 - .L_972)


	//   ....[0]....
.L_972:
        /*0064*/ 	.word	0x00000e90


	//   ....[1]....
        /*0068*/ 	.word	0x00000ed0


	//   ....[2]....
        /*006c*/ 	.word	0x00000f30


	//   ....[3]....
        /*0070*/ 	.word	0x00000f50


	//   ....[4]....
        /*0074*/ 	.word	0x00000f80


	//   ....[5]....
        /*0078*/ 	.word	0x00000fa0


	//   ....[6]....
        /*007c*/ 	.word	0x00000fd0


	//   ....[7]....
        /*0080*/ 	.word	0x00000ff0


	//   ....[8]....
        /*0084*/ 	.word	0x00001020


	//   ....[9]....
        /*0088*/ 	.word	0x00001040


	//----- nvinfo : EIATTR_EXIT_INSTR_OFFSETS
	.align		4
.L_973:
        /*008c*/ 	.byte	0x04, 0x1c
        /*008e*/ 	.short	(.L_975 - .L_974)


	//   ....[0]....
.L_974:
        /*0090*/ 	.word	0x000039c0


	//   ....[1]....
        /*0094*/ 	.word	0x00003b00


	//   ....[2]....
        /*0098*/ 	.word	0x00003d40


	//----- nvinfo : EIATTR_MAX_THREADS
	.align		4
.L_975:
        /*009c*/ 	.byte	0x04, 0x05
        /*009e*/ 	.short	(.L_977 - .L_976)
.L_976:
        /*00a0*/ 	.word	0x00000280
        /*00a4*/ 	.word	0x00000001
        /*00a8*/ 	.word	0x00000001


	//----- nvinfo : EIATTR_CRS_STACK_SIZE
	.align		4
.L_977:
        /*00ac*/ 	.byte	0x04, 0x1e
        /*00ae*/ 	.short	(.L_979 - .L_978)
.L_978:
        /*00b0*/ 	.word	0x00000000


	//----- nvinfo : EIATTR_CBANK_PARAM_SIZE
	.align		4
.L_979:
        /*00b4*/ 	.byte	0x03, 0x19
        /*00b6*/ 	.short	0x00b8


	//----- nvinfo : EIATTR_PARAM_CBANK
	.align		4
        /*00b8*/ 	.byte	0x04, 0x0a
        /*00ba*/ 	.short	(.L_981 - .L_980)
	.align		4
.L_980:
        /*00bc*/ 	.word	index@(.nv.constant0._Z35group_norm_nhwc_bwd_one_pass_kernelI11Fp32IOFp32WLi64ELi40ELi640EEv26Group_norm_nhwc_bwd_params)
        /*00c0*/ 	.short	0x0210
        /*00c2*/ 	.short	0x00b8


	//----- nvinfo : EIATTR_SW_WAR
	.align		4
.L_981:
        /*00c4*/ 	.byte	0x04, 0x36
        /*00c6*/ 	.short	(.L_983 - .L_982)
.L_982:
        /*00c8*/ 	.word	0x00000008
.L_983:


//--------------------- .nv.info._Z35group_norm_nhwc_bwd_one_pass_kernelI11Fp32IOFp32WLi128ELi40ELi640EEv26Group_norm_nhwc_bwd_params --------------------------
	.section	.nv.info._Z35group_norm_nhwc_bwd_one_pass_kernelI11Fp32IOFp32WLi128ELi40ELi640EEv26Group_norm_nhwc_bwd_params,"",@"SHT_CUDA_INFO"
	.sectionflags	@""
	.align	4


	//----- nvinfo : EIATTR_CUDA_API_VERSION
	.align		4
        /*0000*/ 	.byte	0x04, 0x37
        /*0002*/ 	.short	(.L_985 - .L_984)
.L_984:
        /*0004*/ 	.word	0x00000082


	//----- nvinfo : EIATTR_KPARAM_INFO
	.align		4
.L_985:
        /*0008*/ 	.byte	0x04, 0x17
        /*000a*/ 	.short	(.L_987 - .L_986)
.L_986:
        /*000c*/ 	.word	0x00000000
        /*0010*/ 	.short	0x0000
        /*0012*/ 	.short	0x0000
        /*0014*/ 	.byte	0x00, 0xf0, 0xe1, 0x02


	//----- nvinfo : EIATTR_SPARSE_MMA_MASK
	.align		4
.L_987:
        /*0018*/ 	.byte	0x03, 0x50
        /*001a*/ 	.short	0x0000


	//----- nvinfo : EIATTR_MAXREG_COUNT
	.align		4
        /*001c*/ 	.byte	0x03, 0x1b
        /*001e*/ 	.short	0x0060


	//----- nvinfo : EIATTR_NUM_BARRIERS
	.align		4
        /*0020*/ 	.byte	0x02, 0x4c
        /*0022*/ 	.byte	0x01
	.zero		1


	//----- nvinfo : EIATTR_ANNOTATIONS
	.align		4
        /*0024*/ 	.byte	0x04, 0x55
        /*0026*/ 	.short	(.L_989 - .L_988)


	//   ....[0]....
.L_988:
        /*0028*/ 	.word	0x00000001
        /*002c*/ 	.byte	0xf0, 0x02, 0x00, 0x00, 0x01, 0x00, 0x00, 0x00, 0xb0, 0x14, 0x00, 0x00


	//----- nvinfo : EIATTR_MERCURY_ISA_VERSION
	.align		4
.L_989:
        /*0038*/ 	.byte	0x03, 0x5f
        /*003a*/ 	.short	0x0101


	//----- nvinfo : EIATTR_INT_WARP_WIDE_INSTR_OFFSETS
	.align		4
        /*003c*/ 	.byte	0x04, 0x31
        /*003e*/ 	.short	(.L_991 - .L_990)


	//   ....[0]....
.L_990:
        /*0040*/ 	.word	0x000027d0


	//   ....[1]....
        /*0044*/ 	.word	0x00004590


	//----- nvinfo : EIATTR_COOP_GROUP_MASK_REGIDS
	.align		4
.L_991:
        /*0048*/ 	.byte	0x04, 0x29
        /*004a*/ 	.short	(.L_993 - .L_992)


	//   ....[0]....
.L_992:
        /*004c*/ 	.word	0xffffffff


	//   ....[1]....
        /*0050*/ 	.word	0xffffffff


	//   ....[2]....
        /*0054*/ 	.word	0xffffffff


	//   ....[3]....
        /*0058*/ 	.word	0xffffffff


	//   ....[4]....
        /*005c*/ 	.word	0xffffffff


	//   ....[5]....
        /*0060*/ 	.word	0xffffffff


	//   ....[6]....
        /*0064*/ 	.word	0xffffffff


	//   ....[7]....
        /*0068*/ 	.word	0xffffffff


	//   ....[8]....
        /*006c*/ 	.word	0xffffffff


	//   ....[9]....
        /*0070*/ 	.word	0xffffffff


	//----- nvinfo : EIATTR_COOP_GROUP_INSTR_OFFSETS
	.align		4
.L_993:
        /*0074*/ 	.byte	0x04, 0x28
        /*0076*/ 	.short	(.L_995 - .L_994)


	//   ....[0]....
.L_994:
        /*0078*/ 	.word	0x000015b0


	//   ....[1]....
        /*007c*/ 	.word	0x000015f0


	//   ....[2]....
        /*0080*/ 	.word	0x000016e0


	//   ....[3]....
        /*0084*/ 	.word	0x000016f0


	//   ....[4]....
        /*0088*/ 	.word	0x00001720


	//   ....[5]....
        /*008c*/ 	.word	0x00001740


	//   ....[6]....
        /*0090*/ 	.word	0x00001770


	//   ....[7]....
        /*0094*/ 	.word	0x00001790


	//   ....[8]....
        /*0098*/ 	.word	0x000017c0


	//   ....[9]....
        /*009c*/ 	.word	0x000017e0


	//----- nvinfo : EIATTR_EXIT_INSTR_OFFSETS
	.align		4
.L_995:
        /*00a0*/ 	.byte	0x04, 0x1c
        /*00a2*/ 	.short	(.L_997 - .L_996)


	//   ....[0]....
.L_996:
        /*00a4*/ 	.word	0x00004680


	//   ....[1]....
        /*00a8*/ 	.word	0x000047c0


	//   ....[2]....
        /*00ac*/ 	.word	0x00004a00


	//----- nvinfo : EIATTR_MAX_THREADS
	.align		4
.L_997:
        /*00b0*/ 	.byte	0x04, 0x05
        /*00b2*/ 	.short	(.L_999 - .L_998)
.L_998:
        /*00b4*/ 	.word	0x00000280
        /*00b8*/ 	.word	0x00000001
        /*00bc*/ 	.word	0x00000001


	//----- nvinfo : EIATTR_CRS_STACK_SIZE
	.align		4
.L_999:
        /*00c0*/ 	.byte	0x04, 0x1e
        /*00c2*/ 	.short	(.L_1001 - .L_1000)
.L_1000:
        /*00c4*/ 	.word	0x00000000


	//----- nvinfo : EIATTR_CBANK_PARAM_SIZE
	.align		4
.L_1001:
        /*00c8*/ 	.byte	0x03, 0x19
        /*00ca*/ 	.short	0x00b8


	//----- nvinfo : EIATTR_PARAM_CBANK
	.align		4
        /*00cc*/ 	.byte	0x04, 0x0a
        /*00ce*/ 	.short	(.L_1003 - .L_1002)
	.align		4
.L_1002:
        /*00d0*/ 	.word	index@(.nv.constant0._Z35group_norm_nhwc_bwd_one_pass_kernelI11Fp32IOFp32WLi128ELi40ELi640EEv26Group_norm_nhwc_bwd_params)
        /*00d4*/ 	.short	0x0210
        /*00d6*/ 	.short	0x00b8


	//----- nvinfo : EIATTR_SW_WAR
	.align		4
.L_1003:
        /*00d8*/ 	.byte	0x04, 0x36
        /*00da*/ 	.short	(.L_1005 - .L_1004)
.L_1004:
        /*00dc*/ 	.word	0x00000008
.L_1005:


//--------------------- .nv.info._Z35group_norm_nhwc_bwd_one_pass_kernelI11Fp32IOFp32WLi256ELi40ELi640EEv26Group_norm_nhwc_bwd_params --------------------------
	.section	.nv.info._Z35group_norm_nhwc_bwd_one_pass_kernelI11Fp32IOFp32WLi256ELi40ELi640EEv26Group_norm_nhwc_bwd_params,"",@"SHT_CUDA_INFO"
	.sectionflags	@""
	.align	4


	//----- nvinfo : EIATTR_CUDA_API_VERSION
	.align		4
        /*0000*/ 	.byte	0x04, 0x37
        /*0002*/ 	.short	(.L_1007 - .L_1006)
.L_1006:
        /*0004*/ 	.word	0x00000082


	//----- nvinfo : EIATTR_KPARAM_INFO
	.align		4
.L_1007:
        /*0008*/ 	.byte	0x04, 0x17
        /*000a*/ 	.short	(.L_1009 - .L_1008)
.L_1008:
        /*000c*/ 	.word	0x00000000
        /*0010*/ 	.short	0x0000
        /*0012*/ 	.short	0x0000
        /*0014*/ 	.byte	0x00, 0xf0, 0xe1, 0x02


	//----- nvinfo : EIATTR_SPARSE_MMA_MASK
	.align		4
.L_1009:
        /*0018*/ 	.byte	0x03, 0x50
        /*001a*/ 	.short	0x0000


	//----- nvinfo : EIATTR_MAXREG_COUNT
	.align		4
        /*001c*/ 	.byte	0x03, 0x1b
        /*001e*/ 	.short	0x0060


	//----- nvinfo : EIATTR_NUM_BARRIERS
	.align		4
        /*0020*/ 	.byte	0x02, 0x4c
        /*0022*/ 	.byte	0x01
	.zero		1


	//----- nvinfo : EIATTR_MERCURY_ISA_VERSION
	.align		4
        /*0024*/ 	.byte	0x03, 0x5f
        /*0026*/ 	.short	0x0101


	//----- nvinfo : EIATTR_INT_WARP_WIDE_INSTR_OFFSETS
	.align		4
        /*0028*/ 	.byte	0x04, 0x31
        /*002a*/ 	.short	(.L_1011 - .L_1010)


	//   ....[0]....
.L_1010:
        /*002c*/ 	.word	0x000035d0


	//   ....[1]....
        /*0030*/ 	.word	0x00005d70


	//----- nvinfo : EIATTR_COOP_GROUP_MASK_REGIDS
	.align		4
.L_1011:
        /*0034*/ 	.byte	0x04, 0x29
        /*0036*/ 	.short	(.L_1013 - .L_1012)


	//   ....[0]....
.L_1012:
        /*0038*/ 	.word	0xffffffff


	//   ....[1]....
        /*003c*/ 	.word	0xffffffff


	//   ....[2]....
        /*0040*/ 	.word	0xffffffff


	//   ....[3]....
        /*0044*/ 	.word	0xffffffff


	//   ....[4]....
        /*0048*/ 	.word	0xffffffff


	//   ....[5]....
        /*004c*/ 	.word	0xffffffff


	//   ....[6]....
        /*0050*/ 	.word	0xffffffff


	//   ....[7]....
        /*0054*/ 	.word	0xffffffff


	//   ....[8]....
        /*0058*/ 	.word	0xffffffff


	//   ....[9]....
        /*005c*/ 	.word	0xffffffff


	//----- nvinfo : EIATTR_COOP_GROUP_INSTR_OFFSETS
	.align		4
.L_1013:
        /*0060*/ 	.byte	0x04, 0x28
        /*0062*/ 	.short	(.L_1015 - .L_1014)


	//   ....[0]....
.L_1014:
        /*0064*/ 	.word	0x000022b0


	//   ....[1]....
        /*0068*/ 	.word	0x000022f0


	//   ....[2]....
        /*006c*/ 	.word	0x00002480


	//   ....[3]....
        /*0070*/ 	.word	0x000024c0


	//   ....[4]....
        /*0074*/ 	.word	0x00002540


	//   ....[5]....
        /*0078*/ 	.word	0x00002560


	//   ....[6]....
        /*007c*/ 	.word	0x00002590


	//   ....[7]....
        /*0080*/ 	.word	0x000025b0


	//   ....[8]....
        /*0084*/ 	.word	0x00002600


	//   ....[9]....
        /*0088*/ 	.word	0x00002620


	//----- nvinfo : EIATTR_EXIT_INSTR_OFFSETS
	.align		4
.L_1015:
        /*008c*/ 	.byte	0x04, 0x1c
        /*008e*/ 	.short	(.L_1017 - .L_1016)


	//   ....[0]....
.L_1016:
        /*0090*/ 	.word	0x00005e60


	//   ....[1]....
        /*0094*/ 	.word	0x00005fa0


	//   ....[2]....
        /*0098*/ 	.word	0x000061e0


	//----- nvinfo : EIATTR_MAX_THREADS
	.align		4
.L_1017:
        /*009c*/ 	.byte	0x04, 0x05
        /*009e*/ 	.short	(.L_1019 - .L_1018)
.L_1018:
        /*00a0*/ 	.word	0x00000280
        /*00a4*/ 	.word	0x00000001
        /*00a8*/ 	.word	0x00000001


	//----- nvinfo : EIATTR_CRS_STACK_SIZE
	.align		4
.L_1019:
        /*00ac*/ 	.byte	0x04, 0x1e
        /*00ae*/ 	.short	(.L_1021 - .L_1020)
.L_1020:
        /*00b0*/ 	.word	0x00000000


	//----- nvinfo : EIATTR_CBANK_PARAM_SIZE
	.align		4
.L_1021:
        /*00b4*/ 	.byte	0x03, 0x19
        /*00b6*/ 	.short	0x00b8


	//----- nvinfo : EIATTR_PARAM_CBANK
	.align		4
        /*00b8*/ 	.byte	0x04, 0x0a
        /*00ba*/ 	.short	(.L_1023 - .L_1022)
	.align		4
.L_1022:
        /*00bc*/ 	.word	index@(.nv.constant0._Z35group_norm_nhwc_bwd_one_pass_kernelI11Fp32IOFp32WLi256ELi40ELi640EEv26Group_norm_nhwc_bwd_params)
        /*00c0*/ 	.short	0x0210
        /*00c2*/ 	.short	0x00b8


	//----- nvinfo : EIATTR_SW_WAR
	.align		4
.L_1023:
        /*00c4*/ 	.byte	0x04, 0x36
        /*00c6*/ 	.short	(.L_1025 - .L_1024)
.L_1024:
        /*00c8*/ 	.word	0x00000008
.L_1025:


//--------------------- .nv.info._Z35group_norm_nhwc_bwd_one_pass_kernelI11Fp32IOFp32WLi512ELi40ELi640EEv26Group_norm_nhwc_bwd_params --------------------------
	.section	.nv.info._Z35group_norm_nhwc_bwd_one_pass_kernelI11Fp32IOFp32WLi512ELi40ELi640EEv26Group_norm_nhwc_bwd_params,"",@"SHT_CUDA_INFO"
	.sectionflags	@""
	.align	4


	//----- nvinfo : EIATTR_CUDA_API_VERSION
	.align		4
        /*0000*/ 	.byte	0x04, 0x37
        /*0002*/ 	.short	(.L_1027 - .L_1026)
.L_1026:
        /*0004*/ 	.word	0x00000082


	//----- nvinfo : EIATTR_KPARAM_INFO
	.align		4
.L_1027:
        /*0008*/ 	.byte	0x04, 0x17
        /*000a*/ 	.short	(.L_1029 - .L_1028)
.L_1028:
        /*000c*/ 	.word	0x00000000
        /*0010*/ 	.short	0x0000
        /*0012*/ 	.short	0x0000
        /*0014*/ 	.byte	0x00, 0xf0, 0xe1, 0x02


	//----- nvinfo : EIATTR_SPARSE_MMA_MASK
	.align		4
.L_1029:
        /*0018*/ 	.byte	0x03, 0x50
        /*001a*/ 	.short	0x0000


	//----- nvinfo : EIATTR_MAXREG_COUNT
	.align		4
        /*001c*/ 	.byte	0x03, 0x1b
        /*001e*/ 	.short	0x0060


	//----- nvinfo : EIATTR_NUM_BARRIERS
	.align		4
        /*0020*/ 	.byte	0x02, 0x4c
        /*0022*/ 	.byte	0x01
	.zero		1


	//----- nvinfo : EIATTR_ANNOTATIONS
	.align		4
        /*0024*/ 	.byte	0x04, 0x55
        /*0026*/ 	.short	(.L_1031 - .L_1030)


	//   ....[0]....
.L_1030:
        /*0028*/ 	.word	0x00000001
        /*002c*/ 	.byte	0xf0, 0x02, 0x00, 0x00, 0x01, 0x00, 0x00, 0x00, 0xc0, 0x41, 0x00, 0x00, 0x01, 0x00, 0x00, 0x00
        /*003c*/ 	.byte	0x30, 0x42, 0x00, 0x00, 0x01, 0x00, 0x00, 0x00, 0xe0, 0x43, 0x00, 0x00


	//----- nvinfo : EIATTR_MERCURY_ISA_VERSION
	.align		4
.L_1031:
        /*0048*/ 	.byte	0x03, 0x5f
        /*004a*/ 	.short	0x0101


	//----- nvinfo : EIATTR_INT_WARP_WIDE_INSTR_OFFSETS
	.align		4
        /*004c*/ 	.byte	0x04, 0x31
        /*004e*/ 	.short	(.L_1033 - .L_1032)


	//   ....[0]....
.L_1032:
        /*0050*/ 	.word	0x00005590


	//   ....[1]....
        /*0054*/ 	.word	0x00005870


	//   ....[2]....
        /*0058*/ 	.word	0x00005920


	//   ....[3]....
        /*005c*/ 	.word	0x00005930


	//   ....[4]....
        /*0060*/ 	.word	0x000059f0


	//   ....[5]....
        /*0064*/ 	.word	0x00005ad0


	//   ....[6]....
        /*0068*/ 	.word	0x00005b90


	//   ....[7]....
        /*006c*/ 	.word	0x00005bb0


	//   ....[8]....
        /*0070*/ 	.word	0x00005cb0


	//   ....[9]....
        /*0074*/ 	.word	0x00005d70


	//   ....[10]....
        /*0078*/ 	.word	0x00005d90


	//   ....[11]....
        /*007c*/ 	.word	0x00005e90


	//   ....[12]....
        /*0080*/ 	.word	0x00005f50


	//   ....[13]....
        /*0084*/ 	.word	0x00005f60


	//   ....[14]....
        /*0088*/ 	.word	0x00006070


	//   ....[15]....
        /*008c*/ 	.word	0x00006130


	//   ....[16]....
        /*0090*/ 	.word	0x00006140


	//   ....[17]....
        /*0094*/ 	.word	0x000062f0


	//   ....[18]....
        /*0098*/ 	.word	0x000063b0


	//   ....[19]....
        /*009c*/ 	.word	0x000063c0


	//   ....[20]....
        /*00a0*/ 	.word	0x00006400


	//   ....[21]....
        /*00a4*/ 	.word	0x00006540


	//   ....[22]....
        /*00a8*/ 	.word	0x000065f0


	//   ....[23]....
        /*00ac*/ 	.word	0x00006600


	//   ....[24]....
        /*00b0*/ 	.word	0x00006640


	//   ....[25]....
        /*00b4*/ 	.word	0x00006850


	//   ....[26]....
        /*00b8*/ 	.word	0x00006910


	//   ....[27]....
        /*00bc*/ 	.word	0x00006970


	//   ....[28]....
        /*00c0*/ 	.word	0x000069a0


	//   ....[29]....
        /*00c4*/ 	.word	0x00006c50


	//   ....[30]....
        /*00c8*/ 	.word	0x00006cd0


	//   ....[31]....
        /*00cc*/ 	.word	0x00009d70


	//----- nvinfo : EIATTR_COOP_GROUP_MASK_REGIDS
	.align		4
.L_1033:
        /*00d0*/ 	.byte	0x04, 0x29
        /*00d2*/ 	.short	(.L_1035 - .L_1034)


	//   ....[0]....
.L_1034:
        /*00d4*/ 	.word	0xffffffff


	//   ....[1]....
        /*00d8*/ 	.word	0xffffffff


	//   ....[2]....
        /*00dc*/ 	.word	0xffffffff


	//   ....[3]....
        /*00e0*/ 	.word	0xffffffff


	//   ....[4]....
        /*00e4*/ 	.word	0xffffffff


	//   ....[5]....
        /*00e8*/ 	.word	0xffffffff


	//   ....[6]....
        /*00ec*/ 	.word	0xffffffff


	//   ....[7]....
        /*00f0*/ 	.word	0xffffffff


	//   ....[8]....
        /*00f4*/ 	.word	0xffffffff


	//   ....[9]....
        /*00f8*/ 	.word	0xffffffff


	//----- nvinfo : EIATTR_COOP_GROUP_INSTR_OFFSETS
	.align		4
.L_1035:
        /*00fc*/ 	.byte	0x04, 0x28
        /*00fe*/ 	.short	(.L_1037 - .L_1036)


	//   ....[0]....
.L_1036:
        /*0100*/ 	.word	0x00004280


	//   ....[1]....
        /*0104*/ 	.word	0x00004290


	//   ....[2]....
        /*0108*/ 	.word	0x000042e0


	//   ....[3]....
        /*010c*/ 	.word	0x000042f0


	//   ....[4]....
        /*0110*/ 	.word	0x00004320


	//   ....[5]....
        /*0114*/ 	.word	0x00004340


	//   ....[6]....
        /*0118*/ 	.word	0x00004370


	//   ....[7]....
        /*011c*/ 	.word	0x00004390


	//   ....[8]....
        /*0120*/ 	.word	0x00004410


	//   ....[9]....
        /*0124*/ 	.word	0x00004420


	//----- nvinfo : EIATTR_EXIT_INSTR_OFFSETS
	.align		4
.L_1037:
        /*0128*/ 	.byte	0x04, 0x1c
        /*012a*/ 	.short	(.L_1039 - .L_1038)


	//   ....[0]....
.L_1038:
        /*012c*/ 	.word	0x00009e60


	//   ....[1]....
        /*0130*/ 	.word	0x00009fa0


	//   ....[2]....
        /*0134*/ 	.word	0x0000a1f0


	//----- nvinfo : EIATTR_MAX_THREADS
	.align		4
.L_1039:
        /*0138*/ 	.byte	0x04, 0x05
        /*013a*/ 	.short	(.L_1041 - .L_1040)
.L_1040:
        /*013c*/ 	.word	0x00000280
        /*0140*/ 	.word	0x00000001
        /*0144*/ 	.word	0x00000001


	//----- nvinfo : EIATTR_CRS_STACK_SIZE
	.align		4
.L_1041:
        /*0148*/ 	.byte	0x04, 0x1e
        /*014a*/ 	.short	(.L_1043 - .L_1042)
.L_1042:
        /*014c*/ 	.word	0x00000000


	//----- nvinfo : EIATTR_CBANK_PARAM_SIZE
	.align		4
.L_1043:
        /*0150*/ 	.byte	0x03, 0x19
        /*0152*/ 	.short	0x00b8


	//----- nvinfo : EIATTR_PARAM_CBANK
	.align		4
        /*0154*/ 	.byte	0x04, 0x0a
        /*0156*/ 	.short	(.L_1045 - .L_1044)
	.align		4
.L_1044:
        /*0158*/ 	.word	index@(.nv.constant0._Z35group_norm_nhwc_bwd_one_pass_kernelI11Fp32IOFp32WLi512ELi40ELi640EEv26Group_norm_nhwc_bwd_params)
        /*015c*/ 	.short	0x0210
        /*015e*/ 	.short	0x00b8


	//----- nvinfo : EIATTR_SW_WAR
	.align		4
.L_1045:
        /*0160*/ 	.byte	0x04, 0x36
        /*0162*/ 	.short	(.L_1047 - .L_1046)
.L_1046:
        /*0164*/ 	.word	0x00000008
.L_1047:


//--------------------- .nv.info._Z35group_norm_nhwc_bwd_one_pass_kernelI11Fp32IOBf16WLi64ELi40ELi640EEv26Group_norm_nhwc_bwd_params --------------------------
	.section	.nv.info._Z35group_norm_nhwc_bwd_one_pass_kernelI11Fp32IOBf16WLi64ELi40ELi640EEv26Group_norm_nhwc_bwd_params,"",@"SHT_CUDA_INFO"
	.sectionflags	@""
	.align	4


	//----- nvinfo : EIATTR_CUDA_API_VERSION
	.align		4
        /*0000*/ 	.byte	0x04, 0x37
        /*0002*/ 	.short	(.L_1049 - .L_1048)
.L_1048:
        /*0004*/ 	.word	0x00000082


	//----- nvinfo : EIATTR_KPARAM_INFO
	.align		4
.L_1049:
        /*0008*/ 	.byte	0x04, 0x17
        /*000a*/ 	.short	(.L_1051 - .L_1050)
.L_1050:
        /*000c*/ 	.word	0x00000000
        /*0010*/ 	.short	0x0000
        /*0012*/ 	.short	0x0000
        /*0014*/ 	.byte	0x00, 0xf0, 0xe1, 0x02


	//----- nvinfo : EIATTR_SPARSE_MMA_MASK
	.align		4
.L_1051:
        /*0018*/ 	.byte	0x03, 0x50
        /*001a*/ 	.short	0x0000


	//----- nvinfo : EIATTR_MAXREG_COUNT
	.align		4
        /*001c*/ 	.byte	0x03, 0x1b
        /*001e*/ 	.short	0x0060


	//----- nvinfo : EIATTR_NUM_BARRIERS
	.align		4
        /*0020*/ 	.byte	0x02, 0x4c
        /*0022*/ 	.byte	0x01
	.zero		1


	//----- nvinfo : EIATTR_MERCURY_ISA_VERSION
	.align		4
        /*0024*/ 	.byte	0x03, 0x5f
        /*0026*/ 	.short	0x0101


	//----- nvinfo : EIATTR_INT_WARP_WIDE_INSTR_OFFSETS
	.align		4
        /*0028*/ 	.byte	0x04, 0x31
        /*002a*/ 	.short	(.L_1053 - .L_1052)


	//   ....[0]....
.L_1052:
        /*002c*/ 	.word	0x000020d0


	//   ....[1]....
        /*0030*/ 	.word	0x00003920


	//----- nvinfo : EIATTR_COOP_GROUP_MASK_REGIDS
	.align		4
.L_1053:
        /*0034*/ 	.byte	0x04, 0x29
        /*0036*/ 	.short	(.L_1055 - .L_1054)


	//   ....[0]....
.L_1054:
        /*0038*/ 	.word	0xffffffff


	//   ....[1]....
        /*003c*/ 	.word	0xffffffff


	//   ....[2]....
        /*0040*/ 	.word	0xffffffff


	//   ....[3]....
        /*0044*/ 	.word	0xffffffff


	//   ....[4]....
        /*0048*/ 	.word	0xffffffff


	//   ....[5]....
        /*004c*/ 	.word	0xffffffff


	//   ....[6]....
        /*0050*/ 	.word	0xffffffff


	//   ....[7]....
        /*0054*/ 	.word	0xffffffff


	//   ....[8]....
        /*0058*/ 	.word	0xffffffff


	//   ....[9]....
        /*005c*/ 	.word	0xffffffff


	//----- nvinfo : EIATTR_COOP_GROUP_INSTR_OFFSETS
	.align		4
.L_1055:
        /*0060*/ 	.byte	0x04, 0x28
        /*0062*/ 	.short	(.L_1057 - .L_1056)


	//   ....[0]....
.L_1056:
        /*0064*/ 	.word	0x00000f00


	//   ....[1]....
        /*0068*/ 	.word	0x00000f40


	//   ....[2]....
        /*006c*/ 	.word	0x00000fa0


	//   ....[3]....
        /*0070*/ 	.word	0x00000fc0


	//   ....[4]....
        /*0074*/ 	.word	0x00000ff0


	//   ....[5]....
        /*0078*/ 	.word	0x00001010


	//   ....[6]....
        /*007c*/ 	.word	0x00001040


	//   ....[7]....
        /*0080*/ 	.word	0x00001060


	//   ....[8]....
        /*0084*/ 	.word	0x00001090


	//   ....[9]....
        /*0088*/ 	.word	0x000010b0


	//----- nvinfo : EIATTR_EXIT_INSTR_OFFSETS
	.align		4
.L_1057:
        /*008c*/ 	.byte	0x04, 0x1c
        /*008e*/ 	.short	(.L_1059 - .L_1058)


	//   ....[0]....
.L_1058:
        /*0090*/ 	.word	0x00003a10


	//   ....[1]....
        /*0094*/ 	.word	0x00003b50


	//   ....[2]....
        /*0098*/ 	.word	0x00003db0


	//----- nvinfo : EIATTR_MAX_THREADS
	.align		4
.L_1059:
        /*009c*/ 	.byte	0x04, 0x05
        /*009e*/ 	.short	(.L_1061 - .L_1060)
.L_1060:
        /*00a0*/ 	.word	0x00000280
        /*00a4*/ 	.word	0x00000001
        /*00a8*/ 	.word	0x00000001


	//----- nvinfo : EIATTR_CRS_STACK_SIZE
	.align		4
.L_1061:
        /*00ac*/ 	.byte	0x04, 0x1e
        /*00ae*/ 	.short	(.L_1063 - .L_1062)
.L_1062:
        /*00b0*/ 	.word	0x00000000


	//----- nvinfo : EIATTR_CBANK_PARAM_SIZE
	.align		4
.L_1063:
        /*00b4*/ 	.byte	0x03, 0x19
        /*00b6*/ 	.short	0x00b8


	//----- nvinfo : EIATTR_PARAM_CBANK
	.align		4
        /*00b8*/ 	.byte	0x04, 0x0a
        /*00ba*/ 	.short	(.L_1065 - .L_1064)
	.align		4
.L_1064:
        /*00bc*/ 	.word	index@(.nv.constant0._Z35group_norm_nhwc_bwd_one_pass_kernelI11Fp32IOBf16WLi64ELi40ELi640EEv26Group_norm_nhwc_bwd_params)
        /*00c0*/ 	.short	0x0210
        /*00c2*/ 	.short	0x00b8


	//----- nvinfo : EIATTR_SW_WAR
	.align		4
.L_1065:
        /*00c4*/ 	.byte	0x04, 0x36
        /*00c6*/ 	.short	(.L_1067 - .L_1066)
.L_1066:
        /*00c8*/ 	.word	0x00000008
.L_1067:


//--------------------- .nv.info._Z35group_norm_nhwc_bwd_one_pass_kernelI11Fp32IOBf16WLi128ELi40ELi640EEv26Group_norm_nhwc_bwd_params --------------------------
	.section	.nv.info._Z35group_norm_nhwc_bwd_one_pass_kernelI11Fp32IOBf16WLi128ELi40ELi640EEv26Group_norm_nhwc_bwd_params,"",@"SHT_CUDA_INFO"
	.sectionflags	@""
	.align	4


	//----- nvinfo : EIATTR_CUDA_API_VERSION
	.align		4
        /*0000*/ 	.byte	0x04, 0x37
        /*0002*/ 	.short	(.L_1069 - .L_1068)
.L_1068:
        /*0004*/ 	.word	0x00000082


	//----- nvinfo : EIATTR_KPARAM_INFO
	.align		4
.L_1069:
        /*0008*/ 	.byte	0x04, 0x17
        /*000a*/ 	.short	(.L_1071 - .L_1070)
.L_1070:
        /*000c*/ 	.word	0x00000000
        /*0010*/ 	.short	0x0000
        /*0012*/ 	.short	0x0000
        /*0014*/ 	.byte	0x00, 0xf0, 0xe1, 0x02


	//----- nvinfo : EIATTR_SPARSE_MMA_MASK
	.align		4
.L_1071:
        /*0018*/ 	.byte	0x03, 0x50
        /*001a*/ 	.short	0x0000


	//----- nvinfo : EIATTR_MAXREG_COUNT
	.align		4
        /*001c*/ 	.byte	0x03, 0x1b
        /*001e*/ 	.short	0x0060


	//----- nvinfo : EIATTR_NUM_BARRIERS
	.align		4
        /*0020*/ 	.byte	0x02, 0x4c
        /*0022*/ 	.byte	0x01
	.zero		1


	//----- nvinfo : EIATTR_ANNOTATIONS
	.align		4
        /*0024*/ 	.byte	0x04, 0x55
        /*0026*/ 	.short	(.L_1073 - .L_1072)


	//   ....[0]....
.L_1072:
        /*0028*/ 	.word	0x00000001
        /*002c*/ 	.byte	0xf0, 0x02, 0x00, 0x00, 0x01, 0x00, 0x00, 0x00, 0x20, 0x15, 0x00, 0x00


	//----- nvinfo : EIATTR_MERCURY_ISA_VERSION
	.align		4
.L_1073:
        /*0038*/ 	.byte	0x03, 0x5f
        /*003a*/ 	.short	0x0101


	//----- nvinfo : EIATTR_INT_WARP_WIDE_INSTR_OFFSETS
	.align		4
        /*003c*/ 	.byte	0x04, 0x31
        /*003e*/ 	.short	(.L_1075 - .L_1074)


	//   ....[0]....
.L_1074:
        /*0040*/ 	.word	0x00002840


	//   ....[1]....
        /*0044*/ 	.word	0x00004600


	//----- nvinfo : EIATTR_COOP_GROUP_MASK_REGIDS
	.align		4
.L_1075:
        /*0048*/ 	.byte	0x04, 0x29
        /*004a*/ 	.short	(.L_1077 - .L_1076)


	//   ....[0]....
.L_1076:
        /*004c*/ 	.word	0xffffffff


	//   ....[1]....
        /*0050*/ 	.word	0xffffffff


	//   ....[2]....
        /*0054*/ 	.word	0xffffffff


	//   ....[3]....
        /*0058*/ 	.word	0xffffffff


	//   ....[4]....
        /*005c*/ 	.word	0xffffffff


	//   ....[5]....
        /*0060*/ 	.word	0xffffffff


	//   ....[6]....
        /*0064*/ 	.word	0xffffffff


	//   ....[7]....
        /*0068*/ 	.word	0xffffffff


	//   ....[8]....
        /*006c*/ 	.word	0xffffffff


	//   ....[9]....
        /*0070*/ 	.word	0xffffffff


	//----- nvinfo : EIATTR_COOP_GROUP_INSTR_OFFSETS
	.align		4
.L_1077:
        /*0074*/ 	.byte	0x04, 0x28
        /*0076*/ 	.short	(.L_1079 - .L_1078)


	//   ....[0]....
.L_1078:
        /*0078*/ 	.word	0x00001620


	//   ....[1]....
        /*007c*/ 	.word	0x00001660


	//   ....[2]....
        /*0080*/ 	.word	0x00001770


	//   ....[3]....
        /*0084*/ 	.word	0x00001780


	//   ....[4]....
        /*0088*/ 	.word	0x000017b0


	//   ....[5]....
        /*008c*/ 	.word	0x000017d0


	//   ....[6]....
        /*0090*/ 	.word	0x00001800


	//   ....[7]....
        /*0094*/ 	.word	0x00001820


	//   ....[8]....
        /*0098*/ 	.word	0x00001850


	//   ....[9]....
        /*009c*/ 	.word	0x00001870


	//----- nvinfo : EIATTR_EXIT_INSTR_OFFSETS
	.align		4
.L_1079:
        /*00a0*/ 	.byte	0x04, 0x1c
        /*00a2*/ 	.short	(.L_1081 - .L_1080)


	//   ....[0]....
.L_1080:
        /*00a4*/ 	.word	0x000046f0


	//   ....[1]....
        /*00a8*/ 	.word	0x00004830


	//   ....[2]....
        /*00ac*/ 	.word	0x00004a90


	//----- nvinfo : EIATTR_MAX_THREADS
	.align		4
.L_1081:
        /*00b0*/ 	.byte	0x04, 0x05
        /*00b2*/ 	.short	(.L_1083 - .L_1082)
.L_1082:
        /*00b4*/ 	.word	0x00000280
        /*00b8*/ 	.word	0x00000001
        /*00bc*/ 	.word	0x00000001


	//----- nvinfo : EIATTR_CRS_STACK_SIZE
	.align		4
.L_1083:
        /*00c0*/ 	.byte	0x04, 0x1e
        /*00c2*/ 	.short	(.L_1085 - .L_1084)
.L_1084:
        /*00c4*/ 	.word	0x00000000


	//----- nvinfo : EIATTR_CBANK_PARAM_SIZE
	.align		4
.L_1085:
        /*00c8*/ 	.byte	0x03, 0x19
        /*00ca*/ 	.short	0x00b8


	//----- nvinfo : EIATTR_PARAM_CBANK
	.align		4
        /*00cc*/ 	.byte	0x04, 0x0a
        /*00ce*/ 	.short	(.L_1087 - .L_1086)
	.align		4
.L_1086:
        /*00d0*/ 	.word	index@(.nv.constant0._Z35group_norm_nhwc_bwd_one_pass_kernelI11Fp32IOBf16WLi128ELi40ELi640EEv26Group_norm_nhwc_bwd_params)
        /*00d4*/ 	.short	0x0210
        /*00d6*/ 	.short	0x00b8


	//----- nvinfo : EIATTR_SW_WAR
	.align		4
.L_1087:
        /*00d8*/ 	.byte	0x04, 0x36
        /*00da*/ 	.short	(.L_1089 - .L_1088)
.L_1088:
        /*00dc*/ 	.word	0x00000008
.L_1089:


//--------------------- .nv.info._Z35group_norm_nhwc_bwd_one_pass_kernelI11Fp32IOBf16WLi256ELi40ELi640EEv26Group_norm_nhwc_bwd_params --------------------------
	.section	.nv.info._Z35group_norm_nhwc_bwd_one_pass_kernelI11Fp32IOBf16WLi256ELi40ELi640EEv26Group_norm_nhwc_bwd_params,"",@"SHT_CUDA_INFO"
	.sectionflags	@""
	.align	4


	//----- nvinfo : EIATTR_CUDA_API_VERSION
	.align		4
        /*0000*/ 	.byte	0x04, 0x37
        /*0002*/ 	.short	(.L_1091 - .L_1090)
.L_1090:
        /*0004*/ 	.word	0x00000082


	//----- nvinfo : EIATTR_KPARAM_INFO
	.align		4
.L_1091:
        /*0008*/ 	.byte	0x04, 0x17
        /*000a*/ 	.short	(.L_1093 - .L_1092)
.L_1092:
        /*000c*/ 	.word	0x00000000
        /*0010*/ 	.short	0x0000
        /*0012*/ 	.short	0x0000
        /*0014*/ 	.byte	0x00, 0xf0, 0xe1, 0x02


	//----- nvinfo : EIATTR_SPARSE_MMA_MASK
	.align		4
.L_1093:
        /*0018*/ 	.byte	0x03, 0x50
        /*001a*/ 	.short	0x0000


	//----- nvinfo : EIATTR_MAXREG_COUNT
	.align		4
        /*001c*/ 	.byte	0x03, 0x1b
        /*001e*/ 	.short	0x0060


	//----- nvinfo : EIATTR_NUM_BARRIERS
	.align		4
        /*0020*/ 	.byte	0x02, 0x4c
        /*0022*/ 	.byte	0x01
	.zero		1


	//----- nvinfo : EIATTR_MERCURY_ISA_VERSION
	.align		4
        /*0024*/ 	.byte	0x03, 0x5f
        /*0026*/ 	.short	0x0101


	//----- nvinfo : EIATTR_INT_WARP_WIDE_INSTR_OFFSETS
	.align		4
        /*0028*/ 	.byte	0x04, 0x31
        /*002a*/ 	.short	(.L_1095 - .L_1094)


	//   ....[0]....
.L_1094:
        /*002c*/ 	.word	0x00003630


	//   ....[1]....
        /*0030*/ 	.word	0x00005dd0


	//----- nvinfo : EIATTR_COOP_GROUP_MASK_REGIDS
	.align		4
.L_1095:
        /*0034*/ 	.byte	0x04, 0x29
        /*0036*/ 	.short	(.L_1097 - .L_1096)


	//   ....[0]....
.L_1096:
        /*0038*/ 	.word	0xffffffff


	//   ....[1]....
        /*003c*/ 	.word	0xffffffff


	//   ....[2]....
        /*0040*/ 	.word	0xffffffff


	//   ....[3]....
        /*0044*/ 	.word	0xffffffff


	//   ....[4]....
        /*0048*/ 	.word	0xffffffff


	//   ....[5]....
        /*004c*/ 	.word	0xffffffff


	//   ....[6]....
        /*0050*/ 	.word	0xffffffff


	//   ....[7]....
        /*0054*/ 	.word	0xffffffff


	//   ....[8]....
        /*0058*/ 	.word	0xffffffff


	//   ....[9]....
        /*005c*/ 	.word	0xffffffff


	//----- nvinfo : EIATTR_COOP_GROUP_INSTR_OFFSETS
	.align		4
.L_1097:
        /*0060*/ 	.byte	0x04, 0x28
        /*0062*/ 	.short	(.L_1099 - .L_1098)


	//   ....[0]....
.L_1098:
        /*0064*/ 	.word	0x00002330


	//   ....[1]....
        /*0068*/ 	.word	0x00002370


	//   ....[2]....
        /*006c*/ 	.word	0x00002500


	//   ....[3]....
        /*0070*/ 	.word	0x00002540


	//   ....[4]....
        /*0074*/ 	.word	0x00002590


	//   ....[5]....
        /*0078*/ 	.word	0x000025b0


	//   ....[6]....
        /*007c*/ 	.word	0x000025e0


	//   ....[7]....
        /*0080*/ 	.word	0x00002600


	//   ....[8]....
        /*0084*/ 	.word	0x00002650


	//   ....[9]....
        /*0088*/ 	.word	0x00002680


	//----- nvinfo : EIATTR_EXIT_INSTR_OFFSETS
	.align		4
.L_1099:
        /*008c*/ 	.byte	0x04, 0x1c
        /*008e*/ 	.short	(.L_1101 - .L_1100)


	//   ....[0]....
.L_1100:
        /*0090*/ 	.word	0x00005ec0


	//   ....[1]....
        /*0094*/ 	.word	0x00006000


	//   ....[2]....
        /*0098*/ 	.word	0x00006260


	//----- nvinfo : EIATTR_MAX_THREADS
	.align		4
.L_1101:
        /*009c*/ 	.byte	0x04, 0x05
        /*009e*/ 	.short	(.L_1103 - .L_1102)
.L_1102:
        /*00a0*/ 	.word	0x00000280
        /*00a4*/ 	.word	0x00000001
        /*00a8*/ 	.word	0x00000001


	//----- nvinfo : EIATTR_CRS_STACK_SIZE
	.align		4
.L_1103:
        /*00ac*/ 	.byte	0x04, 0x1e
        /*00ae*/ 	.short	(.L_1105 - .L_1104)
.L_1104:
        /*00b0*/ 	.word	0x00000000


	//----- nvinfo : EIATTR_CBANK_PARAM_SIZE
	.align		4
.L_1105:
        /*00b4*/ 	.byte	0x03, 0x19
        /*00b6*/ 	.short	0x00b8


	//----- nvinfo : EIATTR_PARAM_CBANK
	.align		4
        /*00b8*/ 	.byte	0x04, 0x0a
        /*00ba*/ 	.short	(.L_1107 - .L_1106)
	.align		4
.L_1106:
        /*00bc*/ 	.word	index@(.nv.constant0._Z35group_norm_nhwc_bwd_one_pass_kernelI11Fp32IOBf16WLi256ELi40ELi640EEv26Group_norm_nhwc_bwd_params)
        /*00c0*/ 	.short	0x0210
        /*00c2*/ 	.short	0x00b8


	//----- nvinfo : EIATTR_SW_WAR
	.align		4
.L_1107:
        /*00c4*/ 	.byte	0x04, 0x36
        /*00c6*/ 	.short	(.L_1109 - .L_1108)
.L_1108:
        /*00c8*/ 	.word	0x00000008
.L_1109:


//--------------------- .nv.info._Z35group_norm_nhwc_bwd_one_pass_kernelI11Fp32IOBf16WLi512ELi40ELi640EEv26Group_norm_nhwc_bwd_params --------------------------
	.section	.nv.info._Z35group_norm_nhwc_bwd_one_pass_kernelI11Fp32IOBf16WLi512ELi40ELi640EEv26Group_norm_nhwc_bwd_params,"",@"SHT_CUDA_INFO"
	.sectionflags	@""
	.align	4


	//----- nvinfo : EIATTR_CUDA_API_VERSION
	.align		4
        /*0000*/ 	.byte	0x04, 0x37
        /*0002*/ 	.short	(.L_1111 - .L_1110)
.L_1110:
        /*0004*/ 	.word	0x00000082


	//----- nvinfo : EIATTR_KPARAM_INFO
	.align		4
.L_1111:
        /*0008*/ 	.byte	0x04, 0x17
        /*000a*/ 	.short	(.L_1113 - .L_1112)
.L_1112:
        /*000c*/ 	.word	0x00000000
        /*0010*/ 	.short	0x0000
        /*0012*/ 	.short	0x0000
        /*0014*/ 	.byte	0x00, 0xf0, 0xe1, 0x02


	//----- nvinfo : EIATTR_SPARSE_MMA_MASK
	.align		4
.L_1113:
        /*0018*/ 	.byte	0x03, 0x50
        /*001a*/ 	.short	0x0000


	//----- nvinfo : EIATTR_MAXREG_COUNT
	.align		4
        /*001c*/ 	.byte	0x03, 0x1b
        /*001e*/ 	.short	0x0060


	//----- nvinfo : EIATTR_NUM_BARRIERS
	.align		4
        /*0020*/ 	.byte	0x02, 0x4c
        /*0022*/ 	.byte	0x01
	.zero		1


	//----- nvinfo : EIATTR_ANNOTATIONS
	.align		4
        /*0024*/ 	.byte	0x04, 0x55
        /*0026*/ 	.short	(.L_1115 - .L_1114)


	//   ....[0]....
.L_1114:
        /*0028*/ 	.word	0x00000001
        /*002c*/ 	.byte	0xf0, 0x02, 0x00, 0x00, 0x01, 0x00, 0x00, 0x00, 0x30, 0x42, 0x00, 0x00, 0x01, 0x00, 0x00, 0x00
        /*003c*/ 	.byte	0xa0, 0x42, 0x00, 0x00, 0x01, 0x00, 0x00, 0x00, 0x50, 0x44, 0x00, 0x00


	//----- nvinfo : EIATTR_MERCURY_ISA_VERSION
	.align		4
.L_1115:
        /*0048*/ 	.byte	0x03, 0x5f
        /*004a*/ 	.short	0x0101


	//----- nvinfo : EIATTR_INT_WARP_WIDE_INSTR_OFFSETS
	.align		4
        /*004c*/ 	.byte	0x04, 0x31
        /*004e*/ 	.short	(.L_1117 - .L_1116)


	//   ....[0]....
.L_1116:
        /*0050*/ 	.word	0x00005600


	//   ....[1]....
        /*0054*/ 	.word	0x000058e0


	//   ....[2]....
        /*0058*/ 	.word	0x00005990


	//   ....[3]....
        /*005c*/ 	.word	0x000059a0


	//   ....[4]....
        /*0060*/ 	.word	0x00005a60


	//   ....[5]....
        /*0064*/ 	.word	0x00005b40


	//   ....[6]....
        /*0068*/ 	.word	0x00005c00


	//   ....[7]....
        /*006c*/ 	.word	0x00005c20


	//   ....[8]....
        /*0070*/ 	.word	0x00005d20


	//   ....[9]....
        /*0074*/ 	.word	0x00005de0


	//   ....[10]....
        /*0078*/ 	.word	0x00005e00


	//   ....[11]....
        /*007c*/ 	.word	0x00005f00


	//   ....[12]....
        /*0080*/ 	.word	0x00005fc0


	//   ....[13]....
        /*0084*/ 	.word	0x00005fd0


	//   ....[14]....
        /*0088*/ 	.word	0x000060e0


	//   ....[15]....
        /*008c*/ 	.word	0x000061a0


	//   ....[16]....
        /*0090*/ 	.word	0x000061b0


	//   ....[17]....
        /*0094*/ 	.word	0x00006360


	//   ....[18]....
        /*0098*/ 	.word	0x00006420


	//   ....[19]....
        /*009c*/ 	.word	0x00006430


	//   ....[20]....
        /*00a0*/ 	.word	0x00006470


	//   ....[21]....
        /*00a4*/ 	.word	0x000065b0


	//   ....[22]....
        /*00a8*/ 	.word	0x00006660


	//   ....[23]....
        /*00ac*/ 	.word	0x00006670


	//   ....[24]....
        /*00b0*/ 	.word	0x000066b0


	//   ....[25]....
        /*00b4*/ 	.word	0x000068c0


	//   ....[26]....
        /*00b8*/ 	.word	0x00006980


	//   ....[27]....
        /*00bc*/ 	.word	0x000069e0


	//   ....[28]....
        /*00c0*/ 	.word	0x00006a10


	//   ....[29]....
        /*00c4*/ 	.word	0x00006cc0


	//   ....[30]....
        /*00c8*/ 	.word	0x00006d40


	//   ....[31]....
        /*00cc*/ 	.word	0x00009de0


	//----- nvinfo : EIATTR_COOP_GROUP_MASK_REGIDS
	.align		4
.L_1117:
        /*00d0*/ 	.byte	0x04, 0x29
        /*00d2*/ 	.short	(.L_1119 - .L_1118)


	//   ....[0]....
.L_1118:
        /*00d4*/ 	.word	0xffffffff


	//   ....[1]....
        /*00d8*/ 	.word	0xffffffff


	//   ....[2]....
        /*00dc*/ 	.word	0xffffffff


	//   ....[3]....
        /*00e0*/ 	.word	0xffffffff


	//   ....[4]....
        /*00e4*/ 	.word	0xffffffff


	//   ....[5]....
        /*00e8*/ 	.word	0xffffffff


	//   ....[6]....
        /*00ec*/ 	.word	0xffffffff


	//   ....[7]....
        /*00f0*/ 	.word	0xffffffff


	//   ....[8]....
        /*00f4*/ 	.word	0xffffffff


	//   ....[9]....
        /*00f8*/ 	.word	0xffffffff


	//----- nvinfo : EIATTR_COOP_GROUP_INSTR_OFFSETS
	.align		4
.L_1119:
        /*00fc*/ 	.byte	0x04, 0x28
        /*00fe*/ 	.short	(.L_1121 - .L_1120)


	//   ....[0]....
.L_1120:
        /*0100*/ 	.word	0x000042f0


	//   ....[1]....
        /*0104*/ 	.word	0x00004300


	//   ....[2]....
        /*0108*/ 	.word	0x00004350


	//   ....[3]....
        /*010c*/ 	.word	0x00004360


	//   ....[4]....
        /*0110*/ 	.word	0x00004390


	//   ....[5]....
        /*0114*/ 	.word	0x000043b0


	//   ....[6]....
        /*0118*/ 	.word	0x000043e0


	//   ....[7]....
        /*011c*/ 	.word	0x00004400


	//   ....[8]....
        /*0120*/ 	.word	0x00004480


	//   ....[9]....
        /*0124*/ 	.word	0x00004490


	//----- nvinfo : EIATTR_EXIT_INSTR_OFFSETS
	.align		4
.L_1121:
        /*0128*/ 	.byte	0x04, 0x1c
        /*012a*/ 	.short	(.L_1123 - .L_1122)


	//   ....[0]....
.L_1122:
        /*012c*/ 	.word	0x00009ed0


	//   ....[1]....
        /*0130*/ 	.word	0x0000a010


	//   ....[2]....
        /*0134*/ 	.word	0x0000a280


	//----- nvinfo : EIATTR_MAX_THREADS
	.align		4
.L_1123:
        /*0138*/ 	.byte	0x04, 0x05
        /*013a*/ 	.short	(.L_1125 - .L_1124)
.L_1124:
        /*013c*/ 	.word	0x00000280
        /*0140*/ 	.word	0x00000001
        /*0144*/ 	.word	0x00000001


	//----- nvinfo : EIATTR_CRS_STACK_SIZE
	.align		4
.L_1125:
        /*0148*/ 	.byte	0x04, 0x1e
        /*014a*/ 	.short	(.L_1127 - .L_1126)
.L_1126:
        /*014c*/ 	.word	0x00000000


	//----- nvinfo : EIATTR_CBANK_PARAM_SIZE
	.align		4
.L_1127:
        /*0150*/ 	.byte	0x03, 0x19
        /*0152*/ 	.short	0x00b8


	//----- nvinfo : EIATTR_PARAM_CBANK
	.align		4
        /*0154*/ 	.byte	0x04, 0x0a
        /*0156*/ 	.short	(.L_1129 - .L_1128)
	.align		4
.L_1128:
        /*0158*/ 	.word	index@(.nv.constant0._Z35group_norm_nhwc_bwd_one_pass_kernelI11Fp32IOBf16WLi512ELi40ELi640EEv26Group_norm_nhwc_bwd_params)
        /*015c*/ 	.short	0x0210
        /*015e*/ 	.short	0x00b8


	//----- nvinfo : EIATTR_SW_WAR
	.align		4
.L_1129:
        /*0160*/ 	.byte	0x04, 0x36
        /*0162*/ 	.short	(.L_1131 - .L_1130)
.L_1130:
        /*0164*/ 	.word	0x00000008
.L_1131:


//--------------------- .nv.info._Z35group_norm_nhwc_bwd_one_pass_kernelI11Fp32IOFp16WLi64ELi40ELi640EEv26Group_norm_nhwc_bwd_params --------------------------
	.section	.nv.info._Z35group_norm_nhwc_bwd_one_pass_kernelI11Fp32IOFp16WLi64ELi40ELi640EEv26Group_norm_nhwc_bwd_params,"",@"SHT_CUDA_INFO"
	.sectionflags	@""
	.align	4


	//----- nvinfo : EIATTR_CUDA_API_VERSION
	.align		4
        /*0000*/ 	.byte	0x04, 0x37
        /*0002*/ 	.short	(.L_1133 - .L_1132)
.L_1132:
        /*0004*/ 	.word	0x00000082


	//----- nvinfo : EIATTR_KPARAM_INFO
	.align		4
.L_1133:
        /*0008*/ 	.byte	0x04, 0x17
        /*000a*/ 	.short	(.L_1135 - .L_1134)
.L_1134:
        /*000c*/ 	.word	0x00000000
        /*0010*/ 	.short	0x0000
        /*0012*/ 	.short	0x0000
        /*0014*/ 	.byte	0x00, 0xf0, 0xe1, 0x02


	//----- nvinfo : EIATTR_SPARSE_MMA_MASK
	.align		4
.L_1135:
        /*0018*/ 	.byte	0x03, 0x50
        /*001a*/ 	.short	0x0000


	//----- nvinfo : EIATTR_MAXREG_COUNT
	.align		4
        /*001c*/ 	.byte	0x03, 0x1b
        /*001e*/ 	.short	0x0060


	//----- nvinfo : EIATTR_NUM_BARRIERS
	.align		4
        /*0020*/ 	.byte	0x02, 0x4c
        /*0022*/ 	.byte	0x01
	.zero		1


	//----- nvinfo : EIATTR_MERCURY_ISA_VERSION
	.align		4
        /*0024*/ 	.byte	0x03, 0x5f
        /*0026*/ 	.short	0x0101


	//----- nvinfo : EIATTR_INT_WARP_WIDE_INSTR_OFFSETS
	.align		4
        /*0028*/ 	.byte	0x04, 0x31
        /*002a*/ 	.short	(.L_1137 - .L_1136)


	//   ....[0]....
.L_1136:
        /*002c*/ 	.word	0x000020d0


	//   ....[1]....
        /*0030*/ 	.word	0x00003920


	//----- nvinfo : EIATTR_COOP_GROUP_MASK_REGIDS
	.align		4
.L_1137:
        /*0034*/ 	.byte	0x04, 0x29
        /*0036*/ 	.short	(.L_1139 - .L_1138)


	//   ....[0]....
.L_1138:
        /*0038*/ 	.word	0xffffffff


	//   ....[1]....
        /*003c*/ 	.word	0xffffffff


	//   ....[2]....
        /*0040*/ 	.word	0xffffffff


	//   ....[3]....
        /*0044*/ 	.word	0xffffffff


	//   ....[4]....
        /*0048*/ 	.word	0xffffffff


	//   ....[5]....
        /*004c*/ 	.word	0xffffffff


	//   ....[6]....
        /*0050*/ 	.word	0xffffffff


	//   ....[7]....
        /*0054*/ 	.word	0xffffffff


	//   ....[8]....
        /*0058*/ 	.word	0xffffffff


	//   ....[9]....
        /*005c*/ 	.word	0xffffffff


	//----- nvinfo : EIATTR_COOP_GROUP_INSTR_OFFSETS
	.align		4
.L_1139:
        /*0060*/ 	.byte	0x04, 0x28
        /*0062*/ 	.short	(.L_1141 - .L_1140)


	//   ....[0]....
.L_1140:
        /*0064*/ 	.word	0x00000f00


	//   ....[1]....
        /*0068*/ 	.word	0x00000f40


	//   ....[2]....
        /*006c*/ 	.word	0x00000fa0


	//   ....[3]....
        /*0070*/ 	.word	0x00000fc0


	//   ....[4]....
        /*0074*/ 	.word	0x00000ff0


	//   ....[5]....
        /*0078*/ 	.word	0x00001010


	//   ....[6]....
        /*007c*/ 	.word	0x00001040


	//   ....[7]....
        /*0080*/ 	.word	0x00001060


	//   ....[8]....
        /*0084*/ 	.word	0x00001090


	//   ....[9]....
        /*0088*/ 	.word	0x000010b0


	//----- nvinfo : EIATTR_EXIT_INSTR_OFFSETS
	.align		4
.L_1141:
        /*008c*/ 	.byte	0x04, 0x1c
        /*008e*/ 	.short	(.L_1143 - .L_1142)


	//   ....[0]....
.L_1142:
        /*0090*/ 	.word	0x00003a10


	//   ....[1]....
        /*0094*/ 	.word	0x00003b50


	//   ....[2]....
        /*0098*/ 	.word	0x00003db0


	//----- nvinfo : EIATTR_MAX_THREADS
	.align		4
.L_1143:
        /*009c*/ 	.byte	0x04, 0x05
        /*009e*/ 	.short	(.L_1145 - .L_1144)
.L_1144:
        /*00a0*/ 	.word	0x00000280
        /*00a4*/ 	.word	0x00000001
        /*00a8*/ 	.word	0x00000001


	//----- nvinfo : EIATTR_CRS_STACK_SIZE
	.align		4
.L_1145:
        /*00ac*/ 	.byte	0x04, 0x1e
        /*00ae*/ 	.short	(.L_1147 - .L_1146)
.L_1146:
        /*00b0*/ 	.word	0x00000000


	//----- nvinfo : EIATTR_CBANK_PARAM_SIZE
	.align		4
.L_1147:
        /*00b4*/ 	.byte	0x03, 0x19
        /*00b6*/ 	.short	0x00b8


	//----- nvinfo : EIATTR_PARAM_CBANK
	.align		4
        /*00b8*/ 	.byte	0x04, 0x0a
        /*00ba*/ 	.short	(.L_1149 - .L_1148)
	.align		4
.L_1148:
        /*00bc*/ 	.word	index@(.nv.constant0._Z35group_norm_nhwc_bwd_one_pass_kernelI11Fp32IOFp16WLi64ELi40ELi640EEv26Group_norm_nhwc_bwd_params)
        /*00c0*/ 	.short	0x0210
        /*00c2*/ 	.short	0x00b8


	//----- nvinfo : EIATTR_SW_WAR
	.align		4
.L_1149:
        /*00c4*/ 	.byte	0x04, 0x36
        /*00c6*/ 	.short	(.L_1151 - .L_1150)
.L_1150:
        /*00c8*/ 	.word	0x00000008
.L_1151:


//--------------------- .nv.info._Z35group_norm_nhwc_bwd_one_pass_kernelI11Fp32IOFp16WLi128ELi40ELi640EEv26Group_norm_nhwc_bwd_params --------------------------
	.section	.nv.info._Z35group_norm_nhwc_bwd_one_pass_kernelI11Fp32IOFp16WLi128ELi40ELi640EEv26Group_norm_nhwc_bwd_params,"",@"SHT_CUDA_INFO"
	.sectionflags	@""
	.align	4


	//----- nvinfo : EIATTR_CUDA_API_VERSION
	.align		4
        /*0000*/ 	.byte	0x04, 0x37
        /*0002*/ 	.short	(.L_1153 - .L_1152)
.L_1152:
        /*0004*/ 	.word	0x00000082


	//----- nvinfo : EIATTR_KPARAM_INFO
	.align		4
.L_1153:
        /*0008*/ 	.byte	0x04, 0x17
        /*000a*/ 	.short	(.L_1155 - .L_1154)
.L_1154:
        /*000c*/ 	.word	0x00000000
        /*0010*/ 	.short	0x0000
        /*0012*/ 	.short	0x0000
        /*0014*/ 	.byte	0x00, 0xf0, 0xe1, 0x02


	//----- nvinfo : EIATTR_SPARSE_MMA_MASK
	.align		4
.L_1155:
        /*0018*/ 	.byte	0x03, 0x50
        /*001a*/ 	.short	0x0000


	//----- nvinfo : EIATTR_MAXREG_COUNT
	.align		4
        /*001c*/ 	.byte	0x03, 0x1b
        /*001e*/ 	.short	0x0060


	//----- nvinfo : EIATTR_NUM_BARRIERS
	.align		4
        /*0020*/ 	.byte	0x02, 0x4c
        /*0022*/ 	.byte	0x01
	.zero		1


	//----- nvinfo : EIATTR_ANNOTATIONS
	.align		4
        /*0024*/ 	.byte	0x04, 0x55
        /*0026*/ 	.short	(.L_1157 - .L_1156)


	//   ....[0]....
.L_1156:
        /*0028*/ 	.word	0x00000001
        /*002c*/ 	.byte	0xf0, 0x02, 0x00, 0x00, 0x01, 0x00, 0x00, 0x00, 0x20, 0x15, 0x00, 0x00


	//----- nvinfo : EIATTR_MERCURY_ISA_VERSION
	.align		4
.L_1157:
        /*0038*/ 	.byte	0x03, 0x5f
        /*003a*/ 	.short	0x0101


	//----- nvinfo : EIATTR_INT_WARP_WIDE_INSTR_OFFSETS
	.align		4
        /*003c*/ 	.byte	0x04, 0x31
        /*003e*/ 	.short	(.L_1159 - .L_1158)


	//   ....[0]....
.L_1158:
        /*0040*/ 	.word	0x00002840


	//   ....[1]....
        /*0044*/ 	.word	0x00004600


	//----- nvinfo : EIATTR_COOP_GROUP_MASK_REGIDS
	.align		4
.L_1159:
        /*0048*/ 	.byte	0x04, 0x29
        /*004a*/ 	.short	(.L_1161 - .L_1160)


	//   ....[0]....
.L_1160:
        /*004c*/ 	.word	0xffffffff


	//   ....[1]....
        /*0050*/ 	.word	0xffffffff


	//   ....[2]....
        /*0054*/ 	.word	0xffffffff


	//   ....[3]....
        /*0058*/ 	.word	0xffffffff


	//   ....[4]....
        /*005c*/ 	.word	0xffffffff


	//   ....[5]....
        /*0060*/ 	.word	0xffffffff


	//   ....[6]....
        /*0064*/ 	.word	0xffffffff


	//   ....[7]....
        /*0068*/ 	.word	0xffffffff


	//   ....[8]....
        /*006c*/ 	.word	0xffffffff


	//   ....[9]....
        /*0070*/ 	.word	0xffffffff


	//----- nvinfo : EIATTR_COOP_GROUP_INSTR_OFFSETS
	.align		4
.L_1161:
        /*0074*/ 	.byte	0x04, 0x28
        /*0076*/ 	.short	(.L_1163 - .L_1162)


	//   ....[0]....
.L_1162:
        /*0078*/ 	.word	0x00001620


	//   ....[1]....
        /*007c*/ 	.word	0x00001660


	//   ....[2]....
        /*0080*/ 	.word	0x00001770


	//   ....[3]....
        /*0084*/ 	.word	0x00001780


	//   ....[4]....
        /*0088*/ 	.word	0x000017b0


	//   ....[5]....
        /*008c*/ 	.word	0x000017d0


	//   ....[6]....
        /*0090*/ 	.word	0x00001800


	//   ....[7]....
        /*0094*/ 	.word	0x00001820


	//   ....[8]....
        /*0098*/ 	.word	0x00001850


	//   ....[9]....
        /*009c*/ 	.word	0x00001870


	//----- nvinfo : EIATTR_EXIT_INSTR_OFFSETS
	.align		4
.L_1163:
        /*00a0*/ 	.byte	0x04, 0x1c
        /*00a2*/ 	.short	(.L_1165 - .L_1164)


	//   ....[0]....
.L_1164:
        /*00a4*/ 	.word	0x000046f0


	//   ....[1]....
        /*00a8*/ 	.word	0x00004830


	//   ....[2]....
        /*00ac*/ 	.word	0x00004a90


	//----- nvinfo : EIATTR_MAX_THREADS
	.align		4
.L_1165:
        /*00b0*/ 	.byte	0x04, 0x05
        /*00b2*/ 	.short	(.L_1167 - .L_1166)
.L_1166:
        /*00b4*/ 	.word	0x00000280
        /*00b8*/ 	.word	0x00000001
        /*00bc*/ 	.word	0x00000001


	//----- nvinfo : EIATTR_CRS_STACK_SIZE
	.align		4
.L_1167:
        /*00c0*/ 	.byte	0x04, 0x1e
        /*00c2*/ 	.short	(.L_1169 - .L_1168)
.L_1168:
        /*00c4*/ 	.word	0x00000000


	//----- nvinfo : EIATTR_CBANK_PARAM_SIZE
	.align		4
.L_1169:
        /*00c8*/ 	.byte	0x03, 0x19
        /*00ca*/ 	.short	0x00b8


	//----- nvinfo : EIATTR_PARAM_CBANK
	.align		4
        /*00cc*/ 	.byte	0x04, 0x0a
        /*00ce*/ 	.short	(.L_1171 - .L_1170)
	.align		4
.L_1170:
        /*00d0*/ 	.word	index@(.nv.constant0._Z35group_norm_nhwc_bwd_one_pass_kernelI11Fp32IOFp16WLi128ELi40ELi640EEv26Group_norm_nhwc_bwd_params)
        /*00d4*/ 	.short	0x0210
        /*00d6*/ 	.short	0x00b8


	//----- nvinfo : EIATTR_SW_WAR
	.align		4
.L_1171:
        /*00d8*/ 	.byte	0x04, 0x36
        /*00da*/ 	.short	(.L_1173 - .L_1172)
.L_1172:
        /*00dc*/ 	.word	0x00000008
.L_1173:


//--------------------- .nv.info._Z35group_norm_nhwc_bwd_one_pass_kernelI11Fp32IOFp16WLi256ELi40ELi640EEv26Group_norm_nhwc_bwd_params --------------------------
	.section	.nv.info._Z35group_norm_nhwc_bwd_one_pass_kernelI11Fp32IOFp16WLi256ELi40ELi640EEv26Group_norm_nhwc_bwd_params,"",@"SHT_CUDA_INFO"
	.sectionflags	@""
	.align	4


	//----- nvinfo : EIATTR_CUDA_API_VERSION
	.align		4
        /*0000*/ 	.byte	0x04, 0x37
        /*0002*/ 	.short	(.L_1175 - .L_1174)
.L_1174:
        /*0004*/ 	.word	0x00000082


	//----- nvinfo : EIATTR_KPARAM_INFO
	.align		4
.L_1175:
        /*0008*/ 	.byte	0x04, 0x17
        /*000a*/ 	.short	(.L_1177 - .L_1176)
.L_1176:
        /*000c*/ 	.word	0x00000000
        /*0010*/ 	.short	0x0000
        /*0012*/ 	.short	0x0000
        /*0014*/ 	.byte	0x00, 0xf0, 0xe1, 0x02


	//----- nvinfo : EIATTR_SPARSE_MMA_MASK
	.align		4
.L_1177:
        /*0018*/ 	.byte	0x03, 0x50
        /*001a*/ 	.short	0x0000


	//----- nvinfo : EIATTR_MAXREG_COUNT
	.align		4
        /*001c*/ 	.byte	0x03, 0x1b
        /*001e*/ 	.short	0x0060


	//----- nvinfo : EIATTR_NUM_BARRIERS
	.align		4
        /*0020*/ 	.byte	0x02, 0x4c
        /*0022*/ 	.byte	0x01
	.zero		1


	//----- nvinfo : EIATTR_MERCURY_ISA_VERSION
	.align		4
        /*0024*/ 	.byte	0x03, 0x5f
        /*0026*/ 	.short	0x0101


	//----- nvinfo : EIATTR_INT_WARP_WIDE_INSTR_OFFSETS
	.align		4
        /*0028*/ 	.byte	0x04, 0x31
        /*002a*/ 	.short	(.L_1179 - .L_1178)


	//   ....[0]....
.L_1178:
        /*002c*/ 	.word	0x00003630


	//   ....[1]....
        /*0030*/ 	.word	0x00005dd0


	//----- nvinfo : EIATTR_COOP_GROUP_MASK_REGIDS
	.align		4
.L_1179:
        /*0034*/ 	.byte	0x04, 0x29
        /*0036*/ 	.short	(.L_1181 - .L_1180)


	//   ....[0]....
.L_1180:
        /*0038*/ 	.word	0xffffffff


	//   ....[1]....
        /*003c*/ 	.word	0xffffffff


	//   ....[2]....
        /*0040*/ 	.word	0xffffffff


	//   ....[3]....
        /*0044*/ 	.word	0xffffffff


	//   ....[4]....
        /*0048*/ 	.word	0xffffffff


	//   ....[5]....
        /*004c*/ 	.word	0xffffffff


	//   ....[6]....
        /*0050*/ 	.word	0xffffffff


	//   ....[7]....
        /*0054*/ 	.word	0xffffffff


	//   ....[8]....
        /*0058*/ 	.word	0xffffffff


	//   ....[9]....
        /*005c*/ 	.word	0xffffffff


	//----- nvinfo : EIATTR_COOP_GROUP_INSTR_OFFSETS
	.align		4
.L_1181:
        /*0060*/ 	.byte	0x04, 0x28
        /*0062*/ 	.short	(.L_1183 - .L_1182)


	//   ....[0]....
.L_1182:
        /*0064*/ 	.word	0x00002330


	//   ....[1]....
        /*0068*/ 	.word	0x00002370


	//   ....[2]....
        /*006c*/ 	.word	0x00002500


	//   ....[3]....
        /*0070*/ 	.word	0x00002540


	//   ....[4]....
        /*0074*/ 	.word	0x00002590


	//   ....[5]....
        /*0078*/ 	.word	0x000025b0


	//   ....[6]....
        /*007c*/ 	.word	0x000025e0


	//   ....[7]....
        /*0080*/ 	.word	0x00002600


	//   ....[8]....
        /*0084*/ 	.word	0x00002650


	//   ....[9]....
        /*0088*/ 	.word	0x00002680


	//----- nvinfo : EIATTR_EXIT_INSTR_OFFSETS
	.align		4
.L_1183:
        /*008c*/ 	.byte	0x04, 0x1c
        /*008e*/ 	.short	(.L_1185 - .L_1184)


	//   ....[0]....
.L_1184:
        /*0090*/ 	.word	0x00005ec0


	//   ....[1]....
        /*0094*/ 	.word	0x00006000


	//   ....[2]....
        /*0098*/ 	.word	0x00006260


	//----- nvinfo : EIATTR_MAX_THREADS
	.align		4
.L_1185:
        /*009c*/ 	.byte	0x04, 0x05
        /*009e*/ 	.short	(.L_1187 - .L_1186)
.L_1186:
        /*00a0*/ 	.word	0x00000280
        /*00a4*/ 	.word	0x00000001
        /*00a8*/ 	.word	0x00000001


	//----- nvinfo : EIATTR_CRS_STACK_SIZE
	.align		4
.L_1187:
        /*00ac*/ 	.byte	0x04, 0x1e
        /*00ae*/ 	.short	(.L_1189 - .L_1188)
.L_1188:
        /*00b0*/ 	.word	0x00000000


	//----- nvinfo : EIATTR_CBANK_PARAM_SIZE
	.align		4
.L_1189:
        /*00b4*/ 	.byte	0x03, 0x19
        /*00b6*/ 	.short	0x00b8


	//----- nvinfo : EIATTR_PARAM_CBANK
	.align		4
        /*00b8*/ 	.byte	0x04, 0x0a
        /*00ba*/ 	.short	(.L_1191 - .L_1190)
	.align		4
.L_1190:
        /*00bc*/ 	.word	index@(.nv.constant0._Z35group_norm_nhwc_bwd_one_pass_kernelI11Fp32IOFp16WLi256ELi40ELi640EEv26Group_norm_nhwc_bwd_params)
        /*00c0*/ 	.short	0x0210
        /*00c2*/ 	.short	0x00b8


	//----- nvinfo : EIATTR_SW_WAR
	.align		4
.L_1191:
        /*00c4*/ 	.byte	0x04, 0x36
        /*00c6*/ 	.short	(.L_1193 - .L_1192)
.L_1192:
        /*00c8*/ 	.word	0x00000008
.L_1193:


//--------------------- .nv.info._Z35group_norm_nhwc_bwd_one_pass_kernelI11Fp32IOFp16WLi512ELi40ELi640EEv26Group_norm_nhwc_bwd_params --------------------------
	.section	.nv.info._Z35group_norm_nhwc_bwd_one_pass_kernelI11Fp32IOFp16WLi512ELi40ELi640EEv26Group_norm_nhwc_bwd_params,"",@"SHT_CUDA_INFO"
	.sectionflags	@""
	.align	4


	//----- nvinfo : EIATTR_CUDA_API_VERSION
	.align		4
        /*0000*/ 	.byte	0x04, 0x37
        /*0002*/ 	.short	(.L_1195 - .L_1194)
.L_1194:
        /*0004*/ 	.word	0x00000082


	//----- nvinfo : EIATTR_KPARAM_INFO
	.align		4
.L_1195:
        /*0008*/ 	.byte	0x04, 0x17
        /*000a*/ 	.short	(.L_1197 - .L_1196)
.L_1196:
        /*000c*/ 	.word	0x00000000
        /*0010*/ 	.short	0x0000
        /*0012*/ 	.short	0x0000
        /*0014*/ 	.byte	0x00, 0xf0, 0xe1, 0x02


	//----- nvinfo : EIATTR_SPARSE_MMA_MASK
	.align		4
.L_1197:
        /*0018*/ 	.byte	0x03, 0x50
        /*001a*/ 	.short	0x0000


	//----- nvinfo : EIATTR_MAXREG_COUNT
	.align		4
        /*001c*/ 	.byte	0x03, 0x1b
        /*001e*/ 	.short	0x0060


	//----- nvinfo : EIATTR_NUM_BARRIERS
	.align		4
        /*0020*/ 	.byte	0x02, 0x4c
        /*0022*/ 	.byte	0x01
	.zero		1


	//----- nvinfo : EIATTR_ANNOTATIONS
	.align		4
        /*0024*/ 	.byte	0x04, 0x55
        /*0026*/ 	.short	(.L_1199 - .L_1198)


	//   ....[0]....
.L_1198:
        /*0028*/ 	.word	0x00000001
        /*002c*/ 	.byte	0xf0, 0x02, 0x00, 0x00, 0x01, 0x00, 0x00, 0x00, 0x30, 0x42, 0x00, 0x00, 0x01, 0x00, 0x00, 0x00
        /*003c*/ 	.byte	0xa0, 0x42, 0x00, 0x00, 0x01, 0x00, 0x00, 0x00, 0x50, 0x44, 0x00, 0x00


	//----- nvinfo : EIATTR_MERCURY_ISA_VERSION
	.align		4
.L_1199:
        /*0048*/ 	.byte	0x03, 0x5f
        /*004a*/ 	.short	0x0101


	//----- nvinfo : EIATTR_INT_WARP_WIDE_INSTR_OFFSETS
	.align		4
        /*004c*/ 	.byte	0x04, 0x31
        /*004e*/ 	.short	(.L_1201 - .L_1200)


	//   ....[0]....
.L_1200:
        /*0050*/ 	.word	0x00005600


	//   ....[1]....
        /*0054*/ 	.word	0x000058e0


	//   ....[2]....
        /*0058*/ 	.word	0x00005990


	//   ....[3]....
        /*005c*/ 	.word	0x000059a0


	//   ....[4]....
        /*0060*/ 	.word	0x00005a60


	//   ....[5]....
        /*0064*/ 	.word	0x00005b40


	//   ....[6]....
        /*0068*/ 	.word	0x00005c00


	//   ....[7]....
        /*006c*/ 	.word	0x00005c20


	//   ....[8]....
        /*0070*/ 	.word	0x00005d20


	//   ....[9]....
        /*0074*/ 	.word	0x00005de0


	//   ....[10]....
        /*0078*/ 	.word	0x00005e00


	//   ....[11]....
        /*007c*/ 	.word	0x00005f00


	//   ....[12]....
        /*0080*/ 	.word	0x00005fc0


	//   ....[13]....
        /*0084*/ 	.word	0x00005fd0


	//   ....[14]....
        /*0088*/ 	.word	0x000060e0


	//   ....[15]....
        /*008c*/ 	.word	0x000061a0


	//   ....[16]....
        /*0090*/ 	.word	0x000061b0


	//   ....[17]....
        /*0094*/ 	.word	0x00006360


	//   ....[18]....
        /*0098*/ 	.word	0x00006420


	//   ....[19]....
        /*009c*/ 	.word	0x00006430


	//   ....[20]....
        /*00a0*/ 	.word	0x00006470


	//   ....[21]....
        /*00a4*/ 	.word	0x000065b0


	//   ....[22]....
        /*00a8*/ 	.word	0x00006660


	//   ....[23]....
        /*00ac*/ 	.word	0x00006670


	//   ....[24]....
        /*00b0*/ 	.word	0x000066b0


	//   ....[25]....
        /*00b4*/ 	.word	0x000068c0


	//   ....[26]....
        /*00b8*/ 	.word	0x00006980


	//   ....[27]....
        /*00bc*/ 	.word	0x000069e0


	//   ....[28]....
        /*00c0*/ 	.word	0x00006a10


	//   ....[29]....
        /*00c4*/ 	.word	0x00006cc0


	//   ....[30]....
        /*00c8*/ 	.word	0x00006d40


	//   ....[31]....
        /*00cc*/ 	.word	0x00009de0


	//----- nvinfo : EIATTR_COOP_GROUP_MASK_REGIDS
	.align		4
.L_1201:
        /*00d0*/ 	.byte	0x04, 0x29
        /*00d2*/ 	.short	(.L_1203 - .L_1202)


	//   ....[0]....
.L_1202:
        /*00d4*/ 	.word	0xffffffff


	//   ....[1]....
        /*00d8*/ 	.word	0xffffffff


	//   ....[2]....
        /*00dc*/ 	.word	0xffffffff


	//   ....[3]....
        /*00e0*/ 	.word	0xffffffff


	//   ....[4]....
        /*00e4*/ 	.word	0xffffffff


	//   ....[5]....
        /*00e8*/ 	.word	0xffffffff


	//   ....[6]....
        /*00ec*/ 	.word	0xffffffff


	//   ....[7]....
        /*00f0*/ 	.word	0xffffffff


	//   ....[8]....
        /*00f4*/ 	.word	0xffffffff


	//   ....[9]....
        /*00f8*/ 	.word	0xffffffff


	//----- nvinfo : EIATTR_COOP_GROUP_INSTR_OFFSETS
	.align		4
.L_1203:
        /*00fc*/ 	.byte	0x04, 0x28
        /*00fe*/ 	.short	(.L_1205 - .L_1204)


	//   ....[0]....
.L_1204:
        /*0100*/ 	.word	0x000042f0


	//   ....[1]....
        /*0104*/ 	.word	0x00004300


	//   ....[2]....
        /*0108*/ 	.word	0x00004350


	//   ....[3]....
        /*010c*/ 	.word	0x00004360


	//   ....[4]....
        /*0110*/ 	.word	0x00004390


	//   ....[5]....
        /*0114*/ 	.word	0x000043b0


	//   ....[6]....
        /*0118*/ 	.word	0x000043e0


	//   ....[7]....
        /*011c*/ 	.word	0x00004400


	//   ....[8]....
        /*0120*/ 	.word	0x00004480


	//   ....[9]....
        /*0124*/ 	.word	0x00004490


	//----- nvinfo : EIATTR_EXIT_INSTR_OFFSETS
	.align		4
.L_1205:
        /*0128*/ 	.byte	0x04, 0x1c
        /*012a*/ 	.short	(.L_1207 - .L_1206)


	//   ....[0]....
.L_1206:
        /*012c*/ 	.word	0x00009ed0


	//   ....[1]....
        /*0130*/ 	.word	0x0000a010


	//   ....[2]....
        /*0134*/ 	.word	0x0000a280


	//----- nvinfo : EIATTR_MAX_THREADS
	.align		4
.L_1207:
        /*0138*/ 	.byte	0x04, 0x05
        /*013a*/ 	.short	(.L_1209 - .L_1208)
.L_1208:
        /*013c*/ 	.word	0x00000280
        /*0140*/ 	.word	0x00000001
        /*0144*/ 	.word	0x00000001


	//----- nvinfo : EIATTR_CRS_STACK_SIZE
	.align		4
.L_1209:
        /*0148*/ 	.byte	0x04, 0x1e
        /*014a*/ 	.short	(.L_1211 - .L_1210)
.L_1210:
        /*014c*/ 	.word	0x00000000


	//----- nvinfo : EIATTR_CBANK_PARAM_SIZE
	.align		4
.L_1211:
        /*0150*/ 	.byte	0x03, 0x19
        /*0152*/ 	.short	0x00b8


	//----- nvinfo : EIATTR_PARAM_CBANK
	.align		4
        /*0154*/ 	.byte	0x04, 0x0a
        /*0156*/ 	.short	(.L_1213 - .L_1212)
	.align		4
.L_1212:
        /*0158*/ 	.word	index@(.nv.constant0._Z35group_norm_nhwc_bwd_one_pass_kernelI11Fp32IOFp16WLi512ELi40ELi640EEv26Group_norm_nhwc_bwd_params)
        /*015c*/ 	.short	0x0210
        /*015e*/ 	.short	0x00b8


	//----- nvinfo : EIATTR_SW_WAR
	.align		4
.L_1213:
        /*0160*/ 	.byte	0x04, 0x36
        /*0162*/ 	.short	(.L_1215 - .L_1214)
.L_1214:
        /*0164*/ 	.word	0x00000008
.L_1215:


//--------------------- .nv.info._Z35group_norm_nhwc_fwd_one_pass_kernelI11Bf16IOFp32WLi64ELi40ELi640EEv26Group_norm_nhwc_fwd_params --------------------------
	.section	.nv.info._Z35group_norm_nhwc_fwd_one_pass_kernelI11Bf16IOFp32WLi64ELi40ELi640EEv26Group_norm_nhwc_fwd_params,"",@"SHT_CUDA_INFO"
	.sectionflags	@""
	.align	4


	//----- nvinfo : EIATTR_CUDA_API_VERSION
	.align		4
        /*0000*/ 	.byte	0x04, 0x37
        /*0002*/ 	.short	(.L_1217 - .L_1216)
.L_1216:
        /*0004*/ 	.word	0x00000082


	//----- nvinfo : EIATTR_KPARAM_INFO
	.align		4
.L_1217:
        /*0008*/ 	.byte	0x04, 0x17
        /*000a*/ 	.short	(.L_1219 - .L_1218)
.L_1218:
        /*000c*/ 	.word	0x00000000
        /*0010*/ 	.short	0x0000
        /*0012*/ 	.short	0x0000
        /*0014*/ 	.byte	0x00, 0xf0, 0x81, 0x02


	//----- nvinfo : EIATTR_SPARSE_MMA_MASK
	.align		4
.L_1219:
        /*0018*/ 	.byte	0x03, 0x50
        /*001a*/ 	.short	0x0000


	//----- nvinfo : EIATTR_MAXREG_COUNT
	.align		4
        /*001c*/ 	.byte	0x03, 0x1b
        /*001e*/ 	.short	0x0060


	//----- nvinfo : EIATTR_NUM_BARRIERS
	.align		4
        /*0020*/ 	.byte	0x02, 0x4c
        /*0022*/ 	.byte	0x01
	.zero		1


	//----- nvinfo : EIATTR_MERCURY_ISA_VERSION
	.align		4
        /*0024*/ 	.byte	0x03, 0x5f
        /*0026*/ 	.short	0x0101


	//----- nvinfo : EIATTR_COOP_GROUP_MASK_REGIDS
	.align		4
        /*0028*/ 	.byte	0x04, 0x29
        /*002a*/ 	.short	(.L_1221 - .L_1220)


	//   ....[0]....
.L_1220:
        /*002c*/ 	.word	0xffffffff


	//   ....[1]....
        /*0030*/ 	.word	0xffffffff


	//   ....[2]....
        /*0034*/ 	.word	0xffffffff


	//   ....[3]....
        /*0038*/ 	.word	0xffffffff


	//   ....[4]....
        /*003c*/ 	.word	0xffffffff


	//   ....[5]....
        /*0040*/ 	.word	0xffffffff


	//   ....[6]....
        /*0044*/ 	.word	0xffffffff


	//   ....[7]....
        /*0048*/ 	.word	0xffffffff


	//   ....[8]....
        /*004c*/ 	.word	0xffffffff


	//   ....[9]....
        /*0050*/ 	.word	0xffffffff


	//----- nvinfo : EIATTR_COOP_GROUP_INSTR_OFFSETS
	.align		4
.L_1221:
        /*0054*/ 	.byte	0x04, 0x28
        /*0056*/ 	.short	(.L_1223 - .L_1222)


	//   ....[0]....
.L_1222:
        /*0058*/ 	.word	0x00000760


	//   ....[1]....
        /*005c*/ 	.word	0x00000770


	//   ....[2]....
        /*0060*/ 	.word	0x000007a0


	//   ....[3]....
        /*0064*/ 	.word	0x000007c0


	//   ....[4]....
        /*0068*/ 	.word	0x000007f0


	//   ....[5]....
        /*006c*/ 	.word	0x00000810


	//   ....[6]....
        /*0070*/ 	.word	0x00000840


	//   ....[7]....
        /*0074*/ 	.word	0x00000860


	//   ....[8]....
        /*0078*/ 	.word	0x00000890


	//   ....[9]....
        /*007c*/ 	.word	0x000008b0


	//----- nvinfo : EIATTR_EXIT_INSTR_OFFSETS
	.align		4
.L_1223:
        /*0080*/ 	.byte	0x04, 0x1c
        /*0082*/ 	.short	(.L_1225 - .L_1224)


	//   ....[0]....
.L_1224:
        /*0084*/ 	.word	0x00000060


	//   ....[1]....
        /*0088*/ 	.word	0x00001da0


	//----- nvinfo : EIATTR_MAX_THREADS
	.align		4
.L_1225:
        /*008c*/ 	.byte	0x04, 0x05
        /*008e*/ 	.short	(.L_1227 - .L_1226)
.L_1226:
        /*0090*/ 	.word	0x00000280
        /*0094*/ 	.word	0x00000001
        /*0098*/ 	.word	0x00000001


	//----- nvinfo : EIATTR_CRS_STACK_SIZE
	.align		4
.L_1227:
        /*009c*/ 	.byte	0x04, 0x1e
        /*009e*/ 	.short	(.L_1229 - .L_1228)
.L_1228:
        /*00a0*/ 	.word	0x00000000


	//----- nvinfo : EIATTR_CBANK_PARAM_SIZE
	.align		4
.L_1229:
        /*00a4*/ 	.byte	0x03, 0x19
        /*00a6*/ 	.short	0x00a0


	//----- nvinfo : EIATTR_PARAM_CBANK
	.align		4
        /*00a8*/ 	.byte	0x04, 0x0a
        /*00aa*/ 	.short	(.L_1231 - .L_1230)
	.align		4
.L_1230:
        /*00ac*/ 	.word	index@(.nv.constant0._Z35group_norm_nhwc_fwd_one_pass_kernelI11Bf16IOFp32WLi64ELi40ELi640EEv26Group_norm_nhwc_fwd_params)
        /*00b0*/ 	.short	0x0210
        /*00b2*/ 	.short	0x00a0


	//----- nvinfo : EIATTR_SW_WAR
	.align		4
.L_1231:
        /*00b4*/ 	.byte	0x04, 0x36
        /*00b6*/ 	.short	(.L_1233 - .L_1232)
.L_1232:
        /*00b8*/ 	.word	0x00000008
.L_1233:


//--------------------- .nv.info._Z35group_norm_nhwc_fwd_one_pass_kernelI11Bf16IOFp32WLi128ELi40ELi640EEv26Group_norm_nhwc_fwd_params --------------------------
	.section	.nv.info._Z35group_norm_nhwc_fwd_one_pass_kernelI11Bf16IOFp32WLi128ELi40ELi640EEv26Group_norm_nhwc_fwd_params,"",@"SHT_CUDA_INFO"
	.sectionflags	@""
	.align	4


	//----- nvinfo : EIATTR_CUDA_API_VERSION
	.align		4
        /*0000*/ 	.byte	0x04, 0x37
        /*0002*/ 	.short	(.L_1235 - .L_1234)
.L_1234:
        /*0004*/ 	.word	0x00000082


	//----- nvinfo : EIATTR_KPARAM_INFO
	.align		4
.L_1235:
        /*0008*/ 	.byte	0x04, 0x17
        /*000a*/ 	.short	(.L_1237 - .L_1236)
.L_1236:
        /*000c*/ 	.word	0x00000000
        /*0010*/ 	.short	0x0000
        /*0012*/ 	.short	0x0000
        /*0014*/ 	.byte	0x00, 0xf0, 0x81, 0x02


	//----- nvinfo : EIATTR_SPARSE_MMA_MASK
	.align		4
.L_1237:
        /*0018*/ 	.byte	0x03, 0x50
        /*001a*/ 	.short	0x0000


	//----- nvinfo : EIATTR_MAXREG_COUNT
	.align		4
        /*001c*/ 	.byte	0x03, 0x1b
        /*001e*/ 	.short	0x0060


	//----- nvinfo : EIATTR_NUM_BARRIERS
	.align		4
        /*0020*/ 	.byte	0x02, 0x4c
        /*0022*/ 	.byte	0x01
	.zero		1


	//----- nvinfo : EIATTR_MERCURY_ISA_VERSION
	.align		4
        /*0024*/ 	.byte	0x03, 0x5f
        /*0026*/ 	.short	0x0101


	//----- nvinfo : EIATTR_COOP_GROUP_MASK_REGIDS
	.align		4
        /*0028*/ 	.byte	0x04, 0x29
        /*002a*/ 	.short	(.L_1239 - .L_1238)


	//   ....[0]....
.L_1238:
        /*002c*/ 	.word	0xffffffff


	//   ....[1]....
        /*0030*/ 	.word	0xffffffff


	//   ....[2]....
        /*0034*/ 	.word	0xffffffff


	//   ....[3]....
        /*0038*/ 	.word	0xffffffff


	//   ....[4]....
        /*003c*/ 	.word	0xffffffff


	//   ....[5]....
        /*0040*/ 	.word	0xffffffff


	//   ....[6]....
        /*0044*/ 	.word	0xffffffff


	//   ....[7]....
        /*0048*/ 	.word	0xffffffff


	//   ....[8]....
        /*004c*/ 	.word	0xffffffff


	//   ....[9]....
        /*0050*/ 	.word	0xffffffff


	//----- nvinfo : EIATTR_COOP_GROUP_INSTR_OFFSETS
	.align		4
.L_1239:
        /*0054*/ 	.byte	0x04, 0x28
        /*0056*/ 	.short	(.L_1241 - .L_1240)


	//   ....[0]....
.L_1240:
        /*0058*/ 	.word	0x00000a60


	//   ....[1]....
        /*005c*/ 	.word	0x00000a70


	//   ....[2]....
        /*0060*/ 	.word	0x00000aa0


	//   ....[3]....
        /*0064*/ 	.word	0x00000ab0


	//   ....[4]....
        /*0068*/ 	.word	0x00000af0


	//   ....[5]....
        /*006c*/ 	.word	0x00000b00


	//   ....[6]....
        /*0070*/ 	.word	0x00000b40


	//   ....[7]....
        /*0074*/ 	.word	0x00000b50


	//   ....[8]....
        /*0078*/ 	.word	0x00000b90


	//   ....[9]....
        /*007c*/ 	.word	0x00000ba0


	//----- nvinfo : EIATTR_EXIT_INSTR_OFFSETS
	.align		4
.L_1241:
        /*0080*/ 	.byte	0x04, 0x1c
        /*0082*/ 	.short	(.L_1243 - .L_1242)


	//   ....[0]....
.L_1242:
        /*0084*/ 	.word	0x00000060


	//   ....[1]....
        /*0088*/ 	.word	0x000024f0


	//----- nvinfo : EIATTR_MAX_THREADS
	.align		4
.L_1243:
        /*008c*/ 	.byte	0x04, 0x05
        /*008e*/ 	.short	(.L_1245 - .L_1244)
.L_1244:
        /*0090*/ 	.word	0x00000280
        /*0094*/ 	.word	0x00000001
        /*0098*/ 	.word	0x00000001


	//----- nvinfo : EIATTR_CRS_STACK_SIZE
	.align		4
.L_1245:
        /*009c*/ 	.byte	0x04, 0x1e
        /*009e*/ 	.short	(.L_1247 - .L_1246)
.L_1246:
        /*00a0*/ 	.word	0x00000000


	//----- nvinfo : EIATTR_CBANK_PARAM_SIZE
	.align		4
.L_1247:
        /*00a4*/ 	.byte	0x03, 0x19
        /*00a6*/ 	.short	0x00a0


	//----- nvinfo : EIATTR_PARAM_CBANK
	.align		4
        /*00a8*/ 	.byte	0x04, 0x0a
        /*00aa*/ 	.short	(.L_1249 - .L_1248)
	.align		4
.L_1248:
        /*00ac*/ 	.word	index@(.nv.constant0._Z35group_norm_nhwc_fwd_one_pass_kernelI11Bf16IOFp32WLi128ELi40ELi640EEv26Group_norm_nhwc_fwd_params)
        /*00b0*/ 	.short	0x0210
        /*00b2*/ 	.short	0x00a0


	//----- nvinfo : EIATTR_SW_WAR
	.align		4
.L_1249:
        /*00b4*/ 	.byte	0x04, 0x36
        /*00b6*/ 	.short	(.L_1251 - .L_1250)
.L_1250:
        /*00b8*/ 	.word	0x00000008
.L_1251:


//--------------------- .nv.info._Z35group_norm_nhwc_fwd_one_pass_kernelI11Bf16IOFp32WLi256ELi40ELi640EEv26Group_norm_nhwc_fwd_params --------------------------
	.section	.nv.info._Z35group_norm_nhwc_fwd_one_pass_kernelI11Bf16IOFp32WLi256ELi40ELi640EEv26Group_norm_nhwc_fwd_params,"",@"SHT_CUDA_INFO"
	.sectionflags	@""
	.align	4


	//----- nvinfo : EIATTR_CUDA_API_VERSION
	.align		4
        /*0000*/ 	.byte	0x04, 0x37
        /*0002*/ 	.short	(.L_1253 - .L_1252)
.L_1252:
        /*0004*/ 	.word	0x00000082


	//----- nvinfo : EIATTR_KPARAM_INFO
	.align		4
.L_1253:
        /*0008*/ 	.byte	0x04, 0x17
        /*000a*/ 	.short	(.L_1255 - .L_1254)
.L_1254:
        /*000c*/ 	.word	0x00000000
        /*0010*/ 	.short	0x0000
        /*0012*/ 	.short	0x0000
        /*0014*/ 	.byte	0x00, 0xf0, 0x81, 0x02


	//----- nvinfo : EIATTR_SPARSE_MMA_MASK
	.align		4
.L_1255:
        /*0018*/ 	.byte	0x03, 0x50
        /*001a*/ 	.short	0x0000


	//----- nvinfo : EIATTR_MAXREG_COUNT
	.align		4
        /*001c*/ 	.byte	0x03, 0x1b
        /*001e*/ 	.short	0x0060


	//----- nvinfo : EIATTR_NUM_BARRIERS
	.align		4
        /*0020*/ 	.byte	0x02, 0x4c
        /*0022*/ 	.byte	0x01
	.zero		1


	//----- nvinfo : EIATTR_MERCURY_ISA_VERSION
	.align		4
        /*0024*/ 	.byte	0x03, 0x5f
        /*0026*/ 	.short	0x0101


	//----- nvinfo : EIATTR_COOP_GROUP_MASK_REGIDS
	.align		4
        /*0028*/ 	.byte	0x04, 0x29
        /*002a*/ 	.short	(.L_1257 - .L_1256)


	//   ....[0]....
.L_1256:
        /*002c*/ 	.word	0xffffffff


	//   ....[1]....
        /*0030*/ 	.word	0xffffffff


	//   ....[2]....
        /*0034*/ 	.word	0xffffffff


	//   ....[3]....
        /*0038*/ 	.word	0xffffffff


	//   ....[4]....
        /*003c*/ 	.word	0xffffffff


	//   ....[5]....
        /*0040*/ 	.word	0xffffffff


	//   ....[6]....
        /*0044*/ 	.word	0xffffffff


	//   ....[7]....
        /*0048*/ 	.word	0xffffffff


	//   ....[8]....
        /*004c*/ 	.word	0xffffffff


	//   ....[9]....
        /*0050*/ 	.word	0xffffffff


	//----- nvinfo : EIATTR_COOP_GROUP_INSTR_OFFSETS
	.align		4
.L_1257:
        /*0054*/ 	.byte	0x04, 0x28
        /*0056*/ 	.short	(.L_1259 - .L_1258)


	//   ....[0]....
.L_1258:
        /*0058*/ 	.word	0x00001060


	//   ....[1]....
        /*005c*/ 	.word	0x00001070


	//   ....[2]....
        /*0060*/ 	.word	0x000010a0


	//   ....[3]....
        /*0064*/ 	.word	0x000010b0


	//   ....[4]....
        /*0068*/ 	.word	0x000010f0


	//   ....[5]....
        /*006c*/ 	.word	0x00001100


	//   ....[6]....
        /*0070*/ 	.word	0x00001140


	//   ....[7]....
        /*0074*/ 	.word	0x00001150


	//   ....[8]....
        /*0078*/ 	.word	0x00001190


	//   ....[9]....
        /*007c*/ 	.word	0x000011a0


	//----- nvinfo : EIATTR_EXIT_INSTR_OFFSETS
	.align		4
.L_1259:
        /*0080*/ 	.byte	0x04, 0x1c
        /*0082*/ 	.short	(.L_1261 - .L_1260)


	//   ....[0]....
.L_1260:
        /*0084*/ 	.word	0x00000060


	//   ....[1]....
        /*0088*/ 	.word	0x00003530


	//----- nvinfo : EIATTR_MAX_THREADS
	.align		4
.L_1261:
        /*008c*/ 	.byte	0x04, 0x05
        /*008e*/ 	.short	(.L_1263 - .L_1262)
.L_1262:
        /*0090*/ 	.word	0x00000280
        /*0094*/ 	.word	0x00000001
        /*0098*/ 	.word	0x00000001


	//----- nvinfo : EIATTR_CRS_STACK_SIZE
	.align		4
.L_1263:
        /*009c*/ 	.byte	0x04, 0x1e
        /*009e*/ 	.short	(.L_1265 - .L_1264)
.L_1264:
        /*00a0*/ 	.word	0x00000000


	//----- nvinfo : EIATTR_CBANK_PARAM_SIZE
	.align		4
.L_1265:
        /*00a4*/ 	.byte	0x03, 0x19
        /*00a6*/ 	.short	0x00a0


	//----- nvinfo : EIATTR_PARAM_CBANK
	.align		4
        /*00a8*/ 	.byte	0x04, 0x0a
        /*00aa*/ 	.short	(.L_1267 - .L_1266)
	.align		4
.L_1266:
        /*00ac*/ 	.word	index@(.nv.constant0._Z35group_norm_nhwc_fwd_one_pass_kernelI11Bf16IOFp32WLi256ELi40ELi640EEv26Group_norm_nhwc_fwd_params)
        /*00b0*/ 	.short	0x0210
        /*00b2*/ 	.short	0x00a0


	//----- nvinfo : EIATTR_SW_WAR
	.align		4
.L_1267:
        /*00b4*/ 	.byte	0x04, 0x36
        /*00b6*/ 	.short	(.L_1269 - .L_1268)
.L_1268:
        /*00b8*/ 	.word	0x00000008
.L_1269:


//--------------------- .nv.info._Z35group_norm_nhwc_fwd_one_pass_kernelI11Bf16IOFp32WLi512ELi40ELi640EEv26Group_norm_nhwc_fwd_params --------------------------
	.section	.nv.info._Z35group_norm_nhwc_fwd_one_pass_kernelI11Bf16IOFp32WLi512ELi40ELi640EEv26Group_norm_nhwc_fwd_params,"",@"SHT_CUDA_INFO"
	.sectionflags	@""
	.align	4


	//----- nvinfo : EIATTR_CUDA_API_VERSION
	.align		4
        /*0000*/ 	.byte	0x04, 0x37
        /*0002*/ 	.short	(.L_1271 - .L_1270)
.L_1270:
        /*0004*/ 	.word	0x00000082


	//----- nvinfo : EIATTR_KPARAM_INFO
	.align		4
.L_1271:
        /*0008*/ 	.byte	0x04, 0x17
        /*000a*/ 	.short	(.L_1273 - .L_1272)
.L_1272:
        /*000c*/ 	.word	0x00000000
        /*0010*/ 	.short	0x0000
        /*0012*/ 	.short	0x0000
        /*0014*/ 	.byte	0x00, 0xf0, 0x81, 0x02


	//----- nvinfo : EIATTR_SPARSE_MMA_MASK
	.align		4
.L_1273:
        /*0018*/ 	.byte	0x03, 0x50
        /*001a*/ 	.short	0x0000


	//----- nvinfo : EIATTR_MAXREG_COUNT
	.align		4
        /*001c*/ 	.byte	0x03, 0x1b
        /*001e*/ 	.short	0x0060


	//----- nvinfo : EIATTR_NUM_BARRIERS
	.align		4
        /*0020*/ 	.byte	0x02, 0x4c
        /*0022*/ 	.byte	0x01
	.zero		1


	//----- nvinfo : EIATTR_MERCURY_ISA_VERSION
	.align		4
        /*0024*/ 	.byte	0x03, 0x5f
        /*0026*/ 	.short	0x0101


	//----- nvinfo : EIATTR_COOP_GROUP_MASK_REGIDS
	.align		4
        /*0028*/ 	.byte	0x04, 0x29
        /*002a*/ 	.short	(.L_1275 - .L_1274)


	//   ....[0]....
.L_1274:
        /*002c*/ 	.word	0xffffffff


	//   ....[1]....
        /*0030*/ 	.word	0xffffffff


	//   ....[2]....
        /*0034*/ 	.word	0xffffffff


	//   ....[3]....
        /*0038*/ 	.word	0xffffffff


	//   ....[4]....
        /*003c*/ 	.word	0xffffffff


	//   ....[5]....
        /*0040*/ 	.word	0xffffffff


	//   ....[6]....
        /*0044*/ 	.word	0xffffffff


	//   ....[7]....
        /*0048*/ 	.word	0xffffffff


	//   ....[8]....
        /*004c*/ 	.word	0xffffffff


	//   ....[9]....
        /*0050*/ 	.word	0xffffffff


	//----- nvinfo : EIATTR_COOP_GROUP_INSTR_OFFSETS
	.align		4
.L_1275:
        /*0054*/ 	.byte	0x04, 0x28
        /*0056*/ 	.short	(.L_1277 - .L_1276)


	//   ....[0]....
.L_1276:
        /*0058*/ 	.word	0x00001cf0


	//   ....[1]....
        /*005c*/ 	.word	0x00001d00


	//   ....[2]....
        /*0060*/ 	.word	0x00001d40


	//   ....[3]....
        /*0064*/ 	.word	0x00001d50


	//   ....[4]....
        /*0068*/ 	.word	0x00001d90


	//   ....[5]....
        /*006c*/ 	.word	0x00001da0


	//   ....[6]....
        /*0070*/ 	.word	0x00001de0


	//   ....[7]....
        /*0074*/ 	.word	0x00001df0


	//   ....[8]....
        /*0078*/ 	.word	0x00001e40


	//   ....[9]....
        /*007c*/ 	.word	0x00001e50


	//----- nvinfo : EIATTR_EXIT_INSTR_OFFSETS
	.align		4
.L_1277:
        /*0080*/ 	.byte	0x04, 0x1c
        /*0082*/ 	.short	(.L_1279 - .L_1278)


	//   ....[0]....
.L_1278:
        /*0084*/ 	.word	0x00000060


	//   ....[1]....
        /*0088*/ 	.word	0x00005430


	//----- nvinfo : EIATTR_MAX_THREADS
	.align		4
.L_1279:
        /*008c*/ 	.byte	0x04, 0x05
        /*008e*/ 	.short	(.L_1281 - .L_1280)
.L_1280:
        /*0090*/ 	.word	0x00000280
        /*0094*/ 	.word	0x00000001
        /*0098*/ 	.word	0x00000001


	//----- nvinfo : EIATTR_CRS_STACK_SIZE
	.align		4
.L_1281:
        /*009c*/ 	.byte	0x04, 0x1e
        /*009e*/ 	.short	(.L_1283 - .L_1282)
.L_1282:
        /*00a0*/ 	.word	0x00000000


	//----- nvinfo : EIATTR_CBANK_PARAM_SIZE
	.align		4
.L_1283:
        /*00a4*/ 	.byte	0x03, 0x19
        /*00a6*/ 	.short	0x00a0


	//----- nvinfo : EIATTR_PARAM_CBANK
	.align		4
        /*00a8*/ 	.byte	0x04, 0x0a
        /*00aa*/ 	.short	(.L_1285 - .L_1284)
	.align		4
.L_1284:
        /*00ac*/ 	.word	index@(.nv.constant0._Z35group_norm_nhwc_fwd_one_pass_kernelI11Bf16IOFp32WLi512ELi40ELi640EEv26Group_norm_nhwc_fwd_params)
        /*00b0*/ 	.short	0x0210
        /*00b2*/ 	.short	0x00a0


	//----- nvinfo : EIATTR_SW_WAR
	.align		4
.L_1285:
        /*00b4*/ 	.byte	0x04, 0x36
        /*00b6*/ 	.short	(.L_1287 - .L_1286)
.L_1286:
        /*00b8*/ 	.word	0x00000008
.L_1287:


//--------------------- .nv.info._Z35group_norm_nhwc_fwd_one_pass_kernelI11Bf16IOBf16WLi64ELi40ELi640EEv26Group_norm_nhwc_fwd_params --------------------------
	.section	.nv.info._Z35group_norm_nhwc_fwd_one_pass_kernelI11Bf16IOBf16WLi64ELi40ELi640EEv26Group_norm_nhwc_fwd_params,"",@"SHT_CUDA_INFO"
	.sectionflags	@""
	.align	4


	//----- nvinfo : EIATTR_CUDA_API_VERSION
	.align		4
        /*0000*/ 	.byte	0x04, 0x37
        /*0002*/ 	.short	(.L_1289 - .L_1288)
.L_1288:
        /*0004*/ 	.word	0x00000082


	//----- nvinfo : EIATTR_KPARAM_INFO
	.align		4
.L_1289:
        /*0008*/ 	.byte	0x04, 0x17
        /*000a*/ 	.short	(.L_1291 - .L_1290)
.L_1290:
        /*000c*/ 	.word	0x00000000
        /*0010*/ 	.short	0x0000
        /*0012*/ 	.short	0x0000
        /*0014*/ 	.byte	0x00, 0xf0, 0x81, 0x02


	//----- nvinfo : EIATTR_SPARSE_MMA_MASK
	.align		4
.L_1291:
        /*0018*/ 	.byte	0x03, 0x50
        /*001a*/ 	.short	0x0000


	//----- nvinfo : EIATTR_MAXREG_COUNT
	.align		4
        /*001c*/ 	.byte	0x03, 0x1b
        /*001e*/ 	.short	0x0060


	//----- nvinfo : EIATTR_NUM_BARRIERS
	.align		4
        /*0020*/ 	.byte	0x02, 0x4c
        /*0022*/ 	.byte	0x01
	.zero		1


	//----- nvinfo : EIATTR_MERCURY_ISA_VERSION
	.align		4
        /*0024*/ 	.byte	0x03, 0x5f
        /*0026*/ 	.short	0x0101


	//----- nvinfo : EIATTR_COOP_GROUP_MASK_REGIDS
	.align		4
        /*0028*/ 	.byte	0x04, 0x29
        /*002a*/ 	.short	(.L_1293 - .L_1292)


	//   ....[0]....
.L_1292:
        /*002c*/ 	.word	0xffffffff


	//   ....[1]....
        /*0030*/ 	.word	0xffffffff


	//   ....[2]....
        /*0034*/ 	.word	0xffffffff


	//   ....[3]....
        /*0038*/ 	.word	0xffffffff


	//   ....[4]....
        /*003c*/ 	.word	0xffffffff


	//   ....[5]....
        /*0040*/ 	.word	0xffffffff


	//   ....[6]....
        /*0044*/ 	.word	0xffffffff


	//   ....[7]....
        /*0048*/ 	.word	0xffffffff


	//   ....[8]....
        /*004c*/ 	.word	0xffffffff


	//   ....[9]....
        /*0050*/ 	.word	0xffffffff


	//----- nvinfo : EIATTR_COOP_GROUP_INSTR_OFFSETS
	.align		4
.L_1293:
        /*0054*/ 	.byte	0x04, 0x28
        /*0056*/ 	.short	(.L_1295 - .L_1294)


	//   ....[0]....
.L_1294:
        /*0058*/ 	.word	0x00000760


	//   ....[1]....
        /*005c*/ 	.word	0x00000770


	//   ....[2]....
        /*0060*/ 	.word	0x000007a0


	//   ....[3]....
        /*0064*/ 	.word	0x000007c0


	//   ....[4]....
        /*0068*/ 	.word	0x000007f0


	//   ....[5]....
        /*006c*/ 	.word	0x00000810


	//   ....[6]....
        /*0070*/ 	.word	0x00000840


	//   ....[7]....
        /*0074*/ 	.word	0x00000860


	//   ....[8]....
        /*0078*/ 	.word	0x00000890


	//   ....[9]....
        /*007c*/ 	.word	0x000008b0


	//----- nvinfo : EIATTR_EXIT_INSTR_OFFSETS
	.align		4
.L_1295:
        /*0080*/ 	.byte	0x04, 0x1c
        /*0082*/ 	.short	(.L_1297 - .L_1296)


	//   ....[0]....
.L_1296:
        /*0084*/ 	.word	0x00000060


	//   ....[1]....
        /*0088*/ 	.word	0x00001de0


	//----- nvinfo : EIATTR_MAX_THREADS
	.align		4
.L_1297:
        /*008c*/ 	.byte	0x04, 0x05
        /*008e*/ 	.short	(.L_1299 - .L_1298)
.L_1298:
        /*0090*/ 	.word	0x00000280
        /*0094*/ 	.word	0x00000001
        /*0098*/ 	.word	0x00000001


	//----- nvinfo : EIATTR_CRS_STACK_SIZE
	.align		4
.L_1299:
        /*009c*/ 	.byte	0x04, 0x1e
        /*009e*/ 	.short	(.L_1301 - .L_1300)
.L_1300:
        /*00a0*/ 	.word	0x00000000


	//----- nvinfo : EIATTR_CBANK_PARAM_SIZE
	.align		4
.L_1301:
        /*00a4*/ 	.byte	0x03, 0x19
        /*00a6*/ 	.short	0x00a0


	//----- nvinfo : EIATTR_PARAM_CBANK
	.align		4
        /*00a8*/ 	.byte	0x04, 0x0a
        /*00aa*/ 	.short	(.L_1303 - .L_1302)
	.align		4
.L_1302:
        /*00ac*/ 	.word	index@(.nv.constant0._Z35group_norm_nhwc_fwd_one_pass_kernelI11Bf16IOBf16WLi64ELi40ELi640EEv26Group_norm_nhwc_fwd_params)
        /*00b0*/ 	.short	0x0210
        /*00b2*/ 	.short	0x00a0


	//----- nvinfo : EIATTR_SW_WAR
	.align		4
.L_1303:
        /*00b4*/ 	.byte	0x04, 0x36
        /*00b6*/ 	.short	(.L_1305 - .L_1304)
.L_1304:
        /*00b8*/ 	.word	0x00000008
.L_1305:


//--------------------- .nv.info._Z35group_norm_nhwc_fwd_one_pass_kernelI11Bf16IOBf16WLi128ELi40ELi640EEv26Group_norm_nhwc_fwd_params --------------------------
	.section	.nv.info._Z35group_norm_nhwc_fwd_one_pass_kernelI11Bf16IOBf16WLi128ELi40ELi640EEv26Group_norm_nhwc_fwd_params,"",@"SHT_CUDA_INFO"
	.sectionflags	@""
	.align	4


	//----- nvinfo : EIATTR_CUDA_API_VERSION
	.align		4
        /*0000*/ 	.byte	0x04, 0x37
        /*0002*/ 	.short	(.L_1307 - .L_1306)
.L_1306:
        /*0004*/ 	.word	0x00000082


	//----- nvinfo : EIATTR_KPARAM_INFO
	.align		4
.L_1307:
        /*0008*/ 	.byte	0x04, 0x17
        /*000a*/ 	.short	(.L_1309 - .L_1308)
.L_1308:
        /*000c*/ 	.word	0x00000000
        /*0010*/ 	.short	0x0000
        /*0012*/ 	.short	0x0000
        /*0014*/ 	.byte	0x00, 0xf0, 0x81, 0x02


	//----- nvinfo : EIATTR_SPARSE_MMA_MASK
	.align		4
.L_1309:
        /*0018*/ 	.byte	0x03, 0x50
        /*001a*/ 	.short	0x0000


	//----- nvinfo : EIATTR_MAXREG_COUNT
	.align		4
        /*001c*/ 	.byte	0x03, 0x1b
        /*001e*/ 	.short	0x0060


	//----- nvinfo : EIATTR_NUM_BARRIERS
	.align		4
        /*0020*/ 	.byte	0x02, 0x4c
        /*0022*/ 	.byte	0x01
	.zero		1


	//----- nvinfo : EIATTR_MERCURY_ISA_VERSION
	.align		4
        /*0024*/ 	.byte	0x03, 0x5f
        /*0026*/ 	.short	0x0101


	//----- nvinfo : EIATTR_COOP_GROUP_MASK_REGIDS
	.align		4
        /*0028*/ 	.byte	0x04, 0x29
        /*002a*/ 	.short	(.L_1311 - .L_1310)


	//   ....[0]....
.L_1310:
        /*002c*/ 	.word	0xffffffff


	//   ....[1]....
        /*0030*/ 	.word	0xffffffff


	//   ....[2]....
        /*0034*/ 	.word	0xffffffff


	//   ....[3]....
        /*0038*/ 	.word	0xffffffff


	//   ....[4]....
        /*003c*/ 	.word	0xffffffff


	//   ....[5]....
        /*0040*/ 	.word	0xffffffff


	//   ....[6]....
        /*0044*/ 	.word	0xffffffff


	//   ....[7]....
        /*0048*/ 	.word	0xffffffff


	//   ....[8]....
        /*004c*/ 	.word	0xffffffff


	//   ....[9]....
        /*0050*/ 	.word	0xffffffff


	//----- nvinfo : EIATTR_COOP_GROUP_INSTR_OFFSETS
	.align		4
.L_1311:
        /*0054*/ 	.byte	0x04, 0x28
        /*0056*/ 	.short	(.L_1313 - .L_1312)


	//   ....[0]....
.L_1312:
        /*0058*/ 	.word	0x00000a60


	//   ....[1]....
        /*005c*/ 	.word	0x00000a70


	//   ....[2]....
        /*0060*/ 	.word	0x00000aa0


	//   ....[3]....
        /*0064*/ 	.word	0x00000ab0


	//   ....[4]....
        /*0068*/ 	.word	0x00000af0


	//   ....[5]....
        /*006c*/ 	.word	0x00000b00


	//   ....[6]....
        /*0070*/ 	.word	0x00000b40


	//   ....[7]....
        /*0074*/ 	.word	0x00000b50


	//   ....[8]....
        /*0078*/ 	.word	0x00000b90


	//   ....[9]....
        /*007c*/ 	.word	0x00000ba0


	//----- nvinfo : EIATTR_EXIT_INSTR_OFFSETS
	.align		4
.L_1313:
        /*0080*/ 	.byte	0x04, 0x1c
        /*0082*/ 	.short	(.L_1315 - .L_1314)


	//   ....[0]....
.L_1314:
        /*0084*/ 	.word	0x00000060


	//   ....[1]....
        /*0088*/ 	.word	0x00002550


	//----- nvinfo : EIATTR_MAX_THREADS
	.align		4
.L_1315:
        /*008c*/ 	.byte	0x04, 0x05
        /*008e*/ 	.short	(.L_1317 - .L_1316)
.L_1316:
        /*0090*/ 	.word	0x00000280
        /*0094*/ 	.word	0x00000001
        /*0098*/ 	.word	0x00000001


	//----- nvinfo : EIATTR_CRS_STACK_SIZE
	.align		4
.L_1317:
        /*009c*/ 	.byte	0x04, 0x1e
        /*009e*/ 	.short	(.L_1319 - .L_1318)
.L_1318:
        /*00a0*/ 	.word	0x00000000


	//----- nvinfo : EIATTR_CBANK_PARAM_SIZE
	.align		4
.L_1319:
        /*00a4*/ 	.byte	0x03, 0x19
        /*00a6*/ 	.short	0x00a0


	//----- nvinfo : EIATTR_PARAM_CBANK
	.align		4
        /*00a8*/ 	.byte	0x04, 0x0a
        /*00aa*/ 	.short	(.L_1321 - .L_1320)
	.align		4
.L_1320:
        /*00ac*/ 	.word	index@(.nv.constant0._Z35group_norm_nhwc_fwd_one_pass_kernelI11Bf16IOBf16WLi128ELi40ELi640EEv26Group_norm_nhwc_fwd_params)
        /*00b0*/ 	.short	0x0210
        /*00b2*/ 	.short	0x00a0


	//----- nvinfo : EIATTR_SW_WAR
	.align		4
.L_1321:
        /*00b4*/ 	.byte	0x04, 0x36
        /*00b6*/ 	.short	(.L_1323 - .L_1322)
.L_1322:
        /*00b8*/ 	.word	0x00000008
.L_1323:


//--------------------- .nv.info._Z35group_norm_nhwc_fwd_one_pass_kernelI11Bf16IOBf16WLi256ELi40ELi640EEv26Group_norm_nhwc_fwd_params --------------------------
	.section	.nv.info._Z35group_norm_nhwc_fwd_one_pass_kernelI11Bf16IOBf16WLi256ELi40ELi640EEv26Group_norm_nhwc_fwd_params,"",@"SHT_CUDA_INFO"
	.sectionflags	@""
	.align	4


	//----- nvinfo : EIATTR_CUDA_API_VERSION
	.align		4
        /*0000*/ 	.byte	0x04, 0x37
        /*0002*/ 	.short	(.L_1325 - .L_1324)
.L_1324:
        /*0004*/ 	.word	0x00000082


	//----- nvinfo : EIATTR_KPARAM_INFO
	.align		4
.L_1325:
        /*0008*/ 	.byte	0x04, 0x17
        /*000a*/ 	.short	(.L_1327 - .L_1326)
.L_1326:
        /*000c*/ 	.word	0x00000000
        /*0010*/ 	.short	0x0000
        /*0012*/ 	.short	0x0000
        /*0014*/ 	.byte	0x00, 0xf0, 0x81, 0x02


	//----- nvinfo : EIATTR_SPARSE_MMA_MASK
	.align		4
.L_1327:
        /*0018*/ 	.byte	0x03, 0x50
        /*001a*/ 	.short	0x0000


	//----- nvinfo : EIATTR_MAXREG_COUNT
	.align		4
        /*001c*/ 	.byte	0x03, 0x1b
        /*001e*/ 	.short	0x0060


	//----- nvinfo : EIATTR_NUM_BARRIERS
	.align		4
        /*0020*/ 	.byte	0x02, 0x4c
        /*0022*/ 	.byte	0x01
	.zero		1


	//----- nvinfo : EIATTR_MERCURY_ISA_VERSION
	.align		4
        /*0024*/ 	.byte	0x03, 0x5f
        /*0026*/ 	.short	0x0101


	//----- nvinfo : EIATTR_COOP_GROUP_MASK_REGIDS
	.align		4
        /*0028*/ 	.byte	0x04, 0x29
        /*002a*/ 	.short	(.L_1329 - .L_1328)


	//   ....[0]....
.L_1328:
        /*002c*/ 	.word	0xffffffff


	//   ....[1]....
        /*0030*/ 	.word	0xffffffff


	//   ....[2]....
        /*0034*/ 	.word	0xffffffff


	//   ....[3]....
        /*0038*/ 	.word	0xffffffff


	//   ....[4]....
        /*003c*/ 	.word	0xffffffff


	//   ....[5]....
        /*0040*/ 	.word	0xffffffff


	//   ....[6]....
        /*0044*/ 	.word	0xffffffff


	//   ....[7]....
        /*0048*/ 	.word	0xffffffff


	//   ....[8]....
        /*004c*/ 	.word	0xffffffff


	//   ....[9]....
        /*0050*/ 	.word	0xffffffff


	//----- nvinfo : EIATTR_COOP_GROUP_INSTR_OFFSETS
	.align		4
.L_1329:
        /*0054*/ 	.byte	0x04, 0x28
        /*0056*/ 	.short	(.L_1331 - .L_1330)


	//   ....[0]....
.L_1330:
        /*0058*/ 	.word	0x00001060


	//   ....[1]....
        /*005c*/ 	.word	0x00001070


	//   ....[2]....
        /*0060*/ 	.word	0x000010a0


	//   ....[3]....
        /*0064*/ 	.word	0x000010b0


	//   ....[4]....
        /*0068*/ 	.word	0x000010f0


	//   ....[5]....
        /*006c*/ 	.word	0x00001100


	//   ....[6]....
        /*0070*/ 	.word	0x00001140


	//   ....[7]....
        /*0074*/ 	.word	0x00001150


	//   ....[8]....
        /*0078*/ 	.word	0x00001190


	//   ....[9]....
        /*007c*/ 	.word	0x000011a0


	//----- nvinfo : EIATTR_EXIT_INSTR_OFFSETS
	.align		4
.L_1331:
        /*0080*/ 	.byte	0x04, 0x1c
        /*0082*/ 	.short	(.L_1333 - .L_1332)


	//   ....[0]....
.L_1332:
        /*0084*/ 	.word	0x00000060


	//   ....[1]....
        /*0088*/ 	.word	0x00003570


	//----- nvinfo : EIATTR_MAX_THREADS
	.align		4
.L_1333:
        /*008c*/ 	.byte	0x04, 0x05
        /*008e*/ 	.short	(.L_1335 - .L_1334)
.L_1334:
        /*0090*/ 	.word	0x00000280
        /*0094*/ 	.word	0x00000001
        /*0098*/ 	.word	0x00000001


	//----- nvinfo : EIATTR_CRS_STACK_SIZE
	.align		4
.L_1335:
        /*009c*/ 	.byte	0x04, 0x1e
        /*009e*/ 	.short	(.L_1337 - .L_1336)
.L_1336:
        /*00a0*/ 	.word	0x00000000


	//----- nvinfo : EIATTR_CBANK_PARAM_SIZE
	.align		4
.L_1337:
        /*00a4*/ 	.byte	0x03, 0x19
        /*00a6*/ 	.short	0x00a0


	//----- nvinfo : EIATTR_PARAM_CBANK
	.align		4
        /*00a8*/ 	.byte	0x04, 0x0a
        /*00aa*/ 	.short	(.L_1339 - .L_1338)
	.align		4
.L_1338:
        /*00ac*/ 	.word	index@(.nv.constant0._Z35group_norm_nhwc_fwd_one_pass_kernelI11Bf16IOBf16WLi256ELi40ELi640EEv26Group_norm_nhwc_fwd_params)
        /*00b0*/ 	.short	0x0210
        /*00b2*/ 	.short	0x00a0


	//----- nvinfo : EIATTR_SW_WAR
	.align		4
.L_1339:
        /*00b4*/ 	.byte	0x04, 0x36
        /*00b6*/ 	.short	(.L_1341 - .L_1340)
.L_1340:
        /*00b8*/ 	.word	0x00000008
.L_1341:


//--------------------- .nv.info._Z35group_norm_nhwc_fwd_one_pass_kernelI11Bf16IOBf16WLi512ELi40ELi640EEv26Group_norm_nhwc_fwd_params --------------------------
	.section	.nv.info._Z35group_norm_nhwc_fwd_one_pass_kernelI11Bf16IOBf16WLi512ELi40ELi640EEv26Group_norm_nhwc_fwd_params,"",@"SHT_CUDA_INFO"
	.sectionflags	@""
	.align	4


	//----- nvinfo : EIATTR_CUDA_API_VERSION
	.align		4
        /*0000*/ 	.byte	0x04, 0x37
        /*0002*/ 	.short	(.L_1343 - .L_1342)
.L_1342:
        /*0004*/ 	.word	0x00000082


	//----- nvinfo : EIATTR_KPARAM_INFO
	.align		4
.L_1343:
        /*0008*/ 	.byte	0x04, 0x17
        /*000a*/ 	.short	(.L_1345 - .L_1344)
.L_1344:
        /*000c*/ 	.word	0x00000000
        /*0010*/ 	.short	0x0000
        /*0012*/ 	.short	0x0000
        /*0014*/ 	.byte	0x00, 0xf0, 0x81, 0x02


	//----- nvinfo : EIATTR_SPARSE_MMA_MASK
	.align		4
.L_1345:
        /*0018*/ 	.byte	0x03, 0x50
        /*001a*/ 	.short	0x0000


	//----- nvinfo : EIATTR_MAXREG_COUNT
	.align		4
        /*001c*/ 	.byte	0x03, 0x1b
        /*001e*/ 	.short	0x0060


	//----- nvinfo : EIATTR_NUM_BARRIERS
	.align		4
        /*0020*/ 	.byte	0x02, 0x4c
        /*0022*/ 	.byte	0x01
	.zero		1


	//----- nvinfo : EIATTR_MERCURY_ISA_VERSION
	.align		4
        /*0024*/ 	.byte	0x03, 0x5f
        /*0026*/ 	.short	0x0101


	//----- nvinfo : EIATTR_COOP_GROUP_MASK_REGIDS
	.align		4
        /*0028*/ 	.byte	0x04, 0x29
        /*002a*/ 	.short	(.L_1347 - .L_1346)


	//   ....[0]....
.L_1346:
        /*002c*/ 	.word	0xffffffff


	//   ....[1]....
        /*0030*/ 	.word	0xffffffff


	//   ....[2]....
        /*0034*/ 	.word	0xffffffff


	//   ....[3]....
        /*0038*/ 	.word	0xffffffff


	//   ....[4]....
        /*003c*/ 	.word	0xffffffff


	//   ....[5]....
        /*0040*/ 	.word	0xffffffff


	//   ....[6]....
        /*0044*/ 	.word	0xffffffff


	//   ....[7]....
        /*0048*/ 	.word	0xffffffff


	//   ....[8]....
        /*004c*/ 	.word	0xffffffff


	//   ....[9]....
        /*0050*/ 	.word	0xffffffff


	//----- nvinfo : EIATTR_COOP_GROUP_INSTR_OFFSETS
	.align		4
.L_1347:
        /*0054*/ 	.byte	0x04, 0x28
        /*0056*/ 	.short	(.L_1349 - .L_1348)


	//   ....[0]....
.L_1348:
        /*0058*/ 	.word	0x00001cf0


	//   ....[1]....
        /*005c*/ 	.word	0x00001d00


	//   ....[2]....
        /*0060*/ 	.word	0x00001d40


	//   ....[3]....
        /*0064*/ 	.word	0x00001d50


	//   ....[4]....
        /*0068*/ 	.word	0x00001d90


	//   ....[5]....
        /*006c*/ 	.word	0x00001da0


	//   ....[6]....
        /*0070*/ 	.word	0x00001de0


	//   ....[7]....
        /*0074*/ 	.word	0x00001df0


	//   ....[8]....
        /*0078*/ 	.word	0x00001e40


	//   ....[9]....
        /*007c*/ 	.word	0x00001e50


	//----- nvinfo : EIATTR_EXIT_INSTR_OFFSETS
	.align		4
.L_1349:
        /*0080*/ 	.byte	0x04, 0x1c
        /*0082*/ 	.short	(.L_1351 - .L_1350)


	//   ....[0]....
.L_1350:
        /*0084*/ 	.word	0x00000060


	//   ....[1]....
        /*0088*/ 	.word	0x00005490


	//----- nvinfo : EIATTR_MAX_THREADS
	.align		4
.L_1351:
        /*008c*/ 	.byte	0x04, 0x05
        /*008e*/ 	.short	(.L_1353 - .L_1352)
.L_1352:
        /*0090*/ 	.word	0x00000280
        /*0094*/ 	.word	0x00000001
        /*0098*/ 	.word	0x00000001


	//----- nvinfo : EIATTR_CRS_STACK_SIZE
	.align		4
.L_1353:
        /*009c*/ 	.byte	0x04, 0x1e
        /*009e*/ 	.short	(.L_1355 - .L_1354)
.L_1354:
        /*00a0*/ 	.word	0x00000000


	//----- nvinfo : EIATTR_CBANK_PARAM_SIZE
	.align		4
.L_1355:
        /*00a4*/ 	.byte	0x03, 0x19
        /*00a6*/ 	.short	0x00a0


	//----- nvinfo : EIATTR_PARAM_CBANK
	.align		4
        /*00a8*/ 	.byte	0x04, 0x0a
        /*00aa*/ 	.short	(.L_1357 - .L_1356)
	.align		4
.L_1356:
        /*00ac*/ 	.word	index@(.nv.constant0._Z35group_norm_nhwc_fwd_one_pass_kernelI11Bf16IOBf16WLi512ELi40ELi640EEv26Group_norm_nhwc_fwd_params)
        /*00b0*/ 	.short	0x0210
        /*00b2*/ 	.short	0x00a0


	//----- nvinfo : EIATTR_SW_WAR
	.align		4
.L_1357:
        /*00b4*/ 	.byte	0x04, 0x36
        /*00b6*/ 	.short	(.L_1359 - .L_1358)
.L_1358:
        /*00b8*/ 	.word	0x00000008
.L_1359:


//--------------------- .nv.info._Z35group_norm_nhwc_fwd_one_pass_kernelI11Bf16IOFp16WLi64ELi40ELi640EEv26Group_norm_nhwc_fwd_params --------------------------
	.section	.nv.info._Z35group_norm_nhwc_fwd_one_pass_kernelI11Bf16IOFp16WLi64ELi40ELi640EEv26Group_norm_nhwc_fwd_params,"",@"SHT_CUDA_INFO"
	.sectionflags	@""
	.align	4


	//----- nvinfo : EIATTR_CUDA_API_VERSION
	.align		4
        /*0000*/ 	.byte	0x04, 0x37
        /*0002*/ 	.short	(.L_1361 - .L_1360)
.L_1360:
        /*0004*/ 	.word	0x00000082


	//----- nvinfo : EIATTR_KPARAM_INFO
	.align		4
.L_1361:
        /*0008*/ 	.byte	0x04, 0x17
        /*000a*/ 	.short	(.L_1363 - .L_1362)
.L_1362:
        /*000c*/ 	.word	0x00000000
        /*0010*/ 	.short	0x0000
        /*0012*/ 	.short	0x0000
        /*0014*/ 	.byte	0x00, 0xf0, 0x81, 0x02


	//----- nvinfo : EIATTR_SPARSE_MMA_MASK
	.align		4
.L_1363:
        /*0018*/ 	.byte	0x03, 0x50
        /*001a*/ 	.short	0x0000


	//----- nvinfo : EIATTR_MAXREG_COUNT
	.align		4
        /*001c*/ 	.byte	0x03, 0x1b
        /*001e*/ 	.short	0x0060


	//----- nvinfo : EIATTR_NUM_BARRIERS
	.align		4
        /*0020*/ 	.byte	0x02, 0x4c
        /*0022*/ 	.byte	0x01
	.zero		1


	//----- nvinfo : EIATTR_MERCURY_ISA_VERSION
	.align		4
        /*0024*/ 	.byte	0x03, 0x5f
        /*0026*/ 	.short	0x0101


	//----- nvinfo : EIATTR_COOP_GROUP_MASK_REGIDS
	.align		4
        /*0028*/ 	.byte	0x04, 0x29
        /*002a*/ 	.short	(.L_1365 - .L_1364)


	//   ....[0]....
.L_1364:
        /*002c*/ 	.word	0xffffffff


	//   ....[1]....
        /*0030*/ 	.word	0xffffffff


	//   ....[2]....
        /*0034*/ 	.word	0xffffffff


	//   ....[3]....
        /*0038*/ 	.word	0xffffffff


	//   ....[4]....
        /*003c*/ 	.word	0xffffffff


	//   ....[5]....
        /*0040*/ 	.word	0xffffffff


	//   ....[6]....
        /*0044*/ 	.word	0xffffffff


	//   ....[7]....
        /*0048*/ 	.word	0xffffffff


	//   ....[8]....
        /*004c*/ 	.word	0xffffffff


	//   ....[9]....
        /*0050*/ 	.word	0xffffffff


	//----- nvinfo : EIATTR_COOP_GROUP_INSTR_OFFSETS
	.align		4
.L_1365:
        /*0054*/ 	.byte	0x04, 0x28
        /*0056*/ 	.short	(.L_1367 - .L_1366)


	//   ....[0]....
.L_1366:
        /*0058*/ 	.word	0x00000760


	//   ....[1]....
        /*005c*/ 	.word	0x00000770


	//   ....[2]....
        /*0060*/ 	.word	0x000007a0


	//   ....[3]....
        /*0064*/ 	.word	0x000007c0


	//   ....[4]....
        /*0068*/ 	.word	0x000007f0


	//   ....[5]....
        /*006c*/ 	.word	0x00000810


	//   ....[6]....
        /*0070*/ 	.word	0x00000840


	//   ....[7]....
        /*0074*/ 	.word	0x00000860


	//   ....[8]....
        /*0078*/ 	.word	0x00000890


	//   ....[9]....
        /*007c*/ 	.word	0x000008b0


	//----- nvinfo : EIATTR_EXIT_INSTR_OFFSETS
	.align		4
.L_1367:
        /*0080*/ 	.byte	0x04, 0x1c
        /*0082*/ 	.short	(.L_1369 - .L_1368)


	//   ....[0]....
.L_1368:
        /*0084*/ 	.word	0x00000060


	//   ....[1]....
        /*0088*/ 	.word	0x00001de0


	//----- nvinfo : EIATTR_MAX_THREADS
	.align		4
.L_1369:
        /*008c*/ 	.byte	0x04, 0x05
        /*008e*/ 	.short	(.L_1371 - .L_1370)
.L_1370:
        /*0090*/ 	.word	0x00000280
        /*0094*/ 	.word	0x00000001
        /*0098*/ 	.word	0x00000001


	//----- nvinfo : EIATTR_CRS_STACK_SIZE
	.align		4
.L_1371:
        /*009c*/ 	.byte	0x04, 0x1e
        /*009e*/ 	.short	(.L_1373 - .L_1372)
.L_1372:
        /*00a0*/ 	.word	0x00000000


	//----- nvinfo : EIATTR_CBANK_PARAM_SIZE
	.align		4
.L_1373:
        /*00a4*/ 	.byte	0x03, 0x19
        /*00a6*/ 	.short	0x00a0


	//----- nvinfo : EIATTR_PARAM_CBANK
	.align		4
        /*00a8*/ 	.byte	0x04, 0x0a
        /*00aa*/ 	.short	(.L_1375 - .L_1374)
	.align		4
.L_1374:
        /*00ac*/ 	.word	index@(.nv.constant0._Z35group_norm_nhwc_fwd_one_pass_kernelI11Bf16IOFp16WLi64ELi40ELi640EEv26Group_norm_nhwc_fwd_params)
        /*00b0*/ 	.short	0x0210
        /*00b2*/ 	.short	0x00a0


	//----- nvinfo : EIATTR_SW_WAR
	.align		4
.L_1375:
        /*00b4*/ 	.byte	0x04, 0x36
        /*00b6*/ 	.short	(.L_1377 - .L_1376)
.L_1376:
        /*00b8*/ 	.word	0x00000008
.L_1377:


//--------------------- .nv.info._Z35group_norm_nhwc_fwd_one_pass_kernelI11Bf16IOFp16WLi128ELi40ELi640EEv26Group_norm_nhwc_fwd_params --------------------------
	.section	.nv.info._Z35group_norm_nhwc_fwd_one_pass_kernelI11Bf16IOFp16WLi128ELi40ELi640EEv26Group_norm_nhwc_fwd_params,"",@"SHT_CUDA_INFO"
	.sectionflags	@""
	.align	4


	//----- nvinfo : EIATTR_CUDA_API_VERSION
	.align		4
        /*0000*/ 	.byte	0x04, 0x37
        /*0002*/ 	.short	(.L_1379 - .L_1378)
.L_1378:
        /*0004*/ 	.word	0x00000082


	//----- nvinfo : EIATTR_KPARAM_INFO
	.align		4
.L_1379:
        /*0008*/ 	.byte	0x04, 0x17
        /*000a*/ 	.short	(.L_1381 - .L_1380)
.L_1380:
        /*000c*/ 	.word	0x00000000
        /*0010*/ 	.short	0x0000
        /*0012*/ 	.short	0x0000
        /*0014*/ 	.byte	0x00, 0xf0, 0x81, 0x02


	//----- nvinfo : EIATTR_SPARSE_MMA_MASK
	.align		4
.L_1381:
        /*0018*/ 	.byte	0x03, 0x50
        /*001a*/ 	.short	0x0000


	//----- nvinfo : EIATTR_MAXREG_COUNT
	.align		4
        /*001c*/ 	.byte	0x03, 0x1b
        /*001e*/ 	.short	0x0060


	//----- nvinfo : EIATTR_NUM_BARRIERS
	.align		4
        /*0020*/ 	.byte	0x02, 0x4c
        /*0022*/ 	.byte	0x01
	.zero		1


	//----- nvinfo : EIATTR_MERCURY_ISA_VERSION
	.align		4
        /*0024*/ 	.byte	0x03, 0x5f
        /*0026*/ 	.short	0x0101


	//----- nvinfo : EIATTR_COOP_GROUP_MASK_REGIDS
	.align		4
        /*0028*/ 	.byte	0x04, 0x29
        /*002a*/ 	.short	(.L_1383 - .L_1382)


	//   ....[0]....
.L_1382:
        /*002c*/ 	.word	0xffffffff


	//   ....[1]....
        /*0030*/ 	.word	0xffffffff


	//   ....[2]....
        /*0034*/ 	.word	0xffffffff


	//   ....[3]....
        /*0038*/ 	.word	0xffffffff


	//   ....[4]....
        /*003c*/ 	.word	0xffffffff


	//   ....[5]....
        /*0040*/ 	.word	0xffffffff


	//   ....[6]....
        /*0044*/ 	.word	0xffffffff


	//   ....[7]....
        /*0048*/ 	.word	0xffffffff


	//   ....[8]....
        /*004c*/ 	.word	0xffffffff


	//   ....[9]....
        /*0050*/ 	.word	0xffffffff


	//----- nvinfo : EIATTR_COOP_GROUP_INSTR_OFFSETS
	.align		4
.L_1383:
        /*0054*/ 	.byte	0x04, 0x28
        /*0056*/ 	.short	(.L_1385 - .L_1384)


	//   ....[0]....
.L_1384:
        /*0058*/ 	.word	0x00000a60


	//   ....[1]....
        /*005c*/ 	.word	0x00000a70


	//   ....[2]....
        /*0060*/ 	.word	0x00000aa0


	//   ....[3]....
        /*0064*/ 	.word	0x00000ab0


	//   ....[4]....
        /*0068*/ 	.word	0x00000af0


	//   ....[5]....
        /*006c*/ 	.word	0x00000b00


	//   ....[6]....
        /*0070*/ 	.word	0x00000b40


	//   ....[7]....
        /*0074*/ 	.word	0x00000b50


	//   ....[8]....
        /*0078*/ 	.word	0x00000b90


	//   ....[9]....
        /*007c*/ 	.word	0x00000ba0


	//----- nvinfo : EIATTR_EXIT_INSTR_OFFSETS
	.align		4
.L_1385:
        /*0080*/ 	.byte	0x04, 0x1c
        /*0082*/ 	.short	(.L_1387 - .L_1386)


	//   ....[0]....
.L_1386:
        /*0084*/ 	.word	0x00000060


	//   ....[1]....
        /*0088*/ 	.word	0x00002550


	//----- nvinfo : EIATTR_MAX_THREADS
	.align		4
.L_1387:
        /*008c*/ 	.byte	0x04, 0x05
        /*008e*/ 	.short	(.L_1389 - .L_1388)
.L_1388:
        /*0090*/ 	.word	0x00000280
        /*0094*/ 	.word	0x00000001
        /*0098*/ 	.word	0x00000001


	//----- nvinfo : EIATTR_CRS_STACK_SIZE
	.align		4
.L_1389:
        /*009c*/ 	.byte	0x04, 0x1e
        /*009e*/ 	.short	(.L_1391 - .L_1390)
.L_1390:
        /*00a0*/ 	.word	0x00000000


	//----- nvinfo : EIATTR_CBANK_PARAM_SIZE
	.align		4
.L_1391:
        /*00a4*/ 	.byte	0x03, 0x19
        /*00a6*/ 	.short	0x00a0


	//----- nvinfo : EIATTR_PARAM_CBANK
	.align		4
        /*00a8*/ 	.byte	0x04, 0x0a
        /*00aa*/ 	.short	(.L_1393 - .L_1392)
	.align		4
.L_1392:
        /*00ac*/ 	.word	index@(.nv.constant0._Z35group_norm_nhwc_fwd_one_pass_kernelI11Bf16IOFp16WLi128ELi40ELi640EEv26Group_norm_nhwc_fwd_params)
        /*00b0*/ 	.short	0x0210
        /*00b2*/ 	.short	0x00a0


	//----- nvinfo : EIATTR_SW_WAR
	.align		4
.L_1393:
        /*00b4*/ 	.byte	0x04, 0x36
        /*00b6*/ 	.short	(.L_1395 - .L_1394)
.L_1394:
        /*00b8*/ 	.word	0x00000008
.L_1395:


//--------------------- .nv.info._Z35group_norm_nhwc_fwd_one_pass_kernelI11Bf16IOFp16WLi256ELi40ELi640EEv26Group_norm_nhwc_fwd_params --------------------------
	.section	.nv.info._Z35group_norm_nhwc_fwd_one_pass_kernelI11Bf16IOFp16WLi256ELi40ELi640EEv26Group_norm_nhwc_fwd_params,"",@"SHT_CUDA_INFO"
	.sectionflags	@""
	.align	4


	//----- nvinfo : EIATTR_CUDA_API_VERSION
	.align		4
        /*0000*/ 	.byte	0x04, 0x37
        /*0002*/ 	.short	(.L_1397 - .L_1396)
.L_1396:
        /*0004*/ 	.word	0x00000082


	//----- nvinfo : EIATTR_KPARAM_INFO
	.align		4
.L_1397:
        /*0008*/ 	.byte	0x04, 0x17
        /*000a*/ 	.short	(.L_1399 - .L_1398)
.L_1398:
        /*000c*/ 	.word	0x00000000
        /*0010*/ 	.short	0x0000
        /*0012*/ 	.short	0x0000
        /*0014*/ 	.byte	0x00, 0xf0, 0x81, 0x02


	//----- nvinfo : EIATTR_SPARSE_MMA_MASK
	.align		4
.L_1399:
        /*0018*/ 	.byte	0x03, 0x50
        /*001a*/ 	.short	0x0000


	//----- nvinfo : EIATTR_MAXREG_COUNT
	.align		4
        /*001c*/ 	.byte	0x03, 0x1b
        /*001e*/ 	.short	0x0060


	//----- nvinfo : EIATTR_NUM_BARRIERS
	.align		4
        /*0020*/ 	.byte	0x02, 0x4c
        /*0022*/ 	.byte	0x01
	.zero		1


	//----- nvinfo : EIATTR_MERCURY_ISA_VERSION
	.align		4
        /*0024*/ 	.byte	0x03, 0x5f
        /*0026*/ 	.short	0x0101


	//----- nvinfo : EIATTR_COOP_GROUP_MASK_REGIDS
	.align		4
        /*0028*/ 	.byte	0x04, 0x29
        /*002a*/ 	.short	(.L_1401 - .L_1400)


	//   ....[0]....
.L_1400:
        /*002c*/ 	.word	0xffffffff


	//   ....[1]....
        /*0030*/ 	.word	0xffffffff


	//   ....[2]....
        /*0034*/ 	.word	0xffffffff


	//   ....[3]....
        /*0038*/ 	.word	0xffffffff


	//   ....[4]....
        /*003c*/ 	.word	0xffffffff


	//   ....[5]....
        /*0040*/ 	.word	0xffffffff


	//   ....[6]....
        /*0044*/ 	.word	0xffffffff


	//   ....[7]....
        /*0048*/ 	.word	0xffffffff


	//   ....[8]....
        /*004c*/ 	.word	0xffffffff


	//   ....[9]....
        /*0050*/ 	.word	0xffffffff


	//----- nvinfo : EIATTR_COOP_GROUP_INSTR_OFFSETS
	.align		4
.L_1401:
        /*0054*/ 	.byte	0x04, 0x28
        /*0056*/ 	.short	(.L_1403 - .L_1402)


	//   ....[0]....
.L_1402:
        /*0058*/ 	.word	0x00001060


	//   ....[1]....
        /*005c*/ 	.word	0x00001070


	//   ....[2]....
        /*0060*/ 	.word	0x000010a0


	//   ....[3]....
        /*0064*/ 	.word	0x000010b0


	//   ....[4]....
        /*0068*/ 	.word	0x000010f0


	//   ....[5]....
        /*006c*/ 	.word	0x00001100


	//   ....[6]....
        /*0070*/ 	.word	0x00001140


	//   ....[7]....
        /*0074*/ 	.word	0x00001150


	//   ....[8]....
        /*0078*/ 	.word	0x00001190


	//   ....[9]....
        /*007c*/ 	.word	0x000011a0


	//----- nvinfo : EIATTR_EXIT_INSTR_OFFSETS
	.align		4
.L_1403:
        /*0080*/ 	.byte	0x04, 0x1c
        /*0082*/ 	.short	(.L_1405 - .L_1404)


	//   ....[0]....
.L_1404:
        /*0084*/ 	.word	0x00000060


	//   ....[1]....
        /*0088*/ 	.word	0x00003570


	//----- nvinfo : EIATTR_MAX_THREADS
	.align		4
.L_1405:
        /*008c*/ 	.byte	0x04, 0x05
        /*008e*/ 	.short	(.L_1407 - .L_1406)
.L_1406:
        /*0090*/ 	.word	0x00000280
        /*0094*/ 	.word	0x00000001
        /*0098*/ 	.word	0x00000001


	//----- nvinfo : EIATTR_CRS_STACK_SIZE
	.align		4
.L_1407:
        /*009c*/ 	.byte	0x04, 0x1e
        /*009e*/ 	.short	(.L_1409 - .L_1408)
.L_1408:
        /*00a0*/ 	.word	0x00000000


	//----- nvinfo : EIATTR_CBANK_PARAM_SIZE
	.align		4
.L_1409:
        /*00a4*/ 	.byte	0x03, 0x19
        /*00a6*/ 	.short	0x00a0


	//----- nvinfo : EIATTR_PARAM_CBANK
	.align		4
        /*00a8*/ 	.byte	0x04, 0x0a
        /*00aa*/ 	.short	(.L_1411 - .L_1410)
	.align		4
.L_1410:
        /*00ac*/ 	.word	index@(.nv.constant0._Z35group_norm_nhwc_fwd_one_pass_kernelI11Bf16IOFp16WLi256ELi40ELi640EEv26Group_norm_nhwc_fwd_params)
        /*00b0*/ 	.short	0x0210
        /*00b2*/ 	.short	0x00a0


	//----- nvinfo : EIATTR_SW_WAR
	.align		4
.L_1411:
        /*00b4*/ 	.byte	0x04, 0x36
        /*00b6*/ 	.short	(.L_1413 - .L_1412)
.L_1412:
        /*00b8*/ 	.word	0x00000008
.L_1413:


//--------------------- .nv.info._Z35group_norm_nhwc_fwd_one_pass_kernelI11Bf16IOFp16WLi512ELi40ELi640EEv26Group_norm_nhwc_fwd_params --------------------------
	.section	.nv.info._Z35group_norm_nhwc_fwd_one_pass_kernelI11Bf16IOFp16WLi512ELi40ELi640EEv26Group_norm_nhwc_fwd_params,"",@"SHT_CUDA_INFO"
	.sectionflags	@""
	.align	4


	//----- nvinfo : EIATTR_CUDA_API_VERSION
	.align		4
        /*0000*/ 	.byte	0x04, 0x37
        /*0002*/ 	.short	(.L_1415 - .L_1414)
.L_1414:
        /*0004*/ 	.word	0x00000082


	//----- nvinfo : EIATTR_KPARAM_INFO
	.align		4
.L_1415:
        /*0008*/ 	.byte	0x04, 0x17
        /*000a*/ 	.short	(.L_1417 - .L_1416)
.L_1416:
        /*000c*/ 	.word	0x00000000
        /*0010*/ 	.short	0x0000
        /*0012*/ 	.short	0x0000
        /*0014*/ 	.byte	0x00, 0xf0, 0x81, 0x02


	//----- nvinfo : EIATTR_SPARSE_MMA_MASK
	.align		4
.L_1417:
        /*0018*/ 	.byte	0x03, 0x50
        /*001a*/ 	.short	0x0000


	//----- nvinfo : EIATTR_MAXREG_COUNT
	.align		4
        /*001c*/ 	.byte	0x03, 0x1b
        /*001e*/ 	.short	0x0060


	//----- nvinfo : EIATTR_NUM_BARRIERS
	.align		4
        /*0020*/ 	.byte	0x02, 0x4c
        /*0022*/ 	.byte	0x01
	.zero		1


	//----- nvinfo : EIATTR_MERCURY_ISA_VERSION
	.align		4
        /*0024*/ 	.byte	0x03, 0x5f
        /*0026*/ 	.short	0x0101


	//----- nvinfo : EIATTR_COOP_GROUP_MASK_REGIDS
	.align		4
        /*0028*/ 	.byte	0x04, 0x29
        /*002a*/ 	.short	(.L_1419 - .L_1418)


	//   ....[0]....
.L_1418:
        /*002c*/ 	.word	0xffffffff


	//   ....[1]....
        /*0030*/ 	.word	0xffffffff


	//   ....[2]....
        /*0034*/ 	.word	0xffffffff


	//   ....[3]....
        /*0038*/ 	.word	0xffffffff


	//   ....[4]....
        /*003c*/ 	.word	0xffffffff


	//   ....[5]....
        /*0040*/ 	.word	0xffffffff


	//   ....[6]....
        /*0044*/ 	.word	0xffffffff


	//   ....[7]....
        /*0048*/ 	.word	0xffffffff


	//   ....[8]....
        /*004c*/ 	.word	0xffffffff


	//   ....[9]....
        /*0050*/ 	.word	0xffffffff


	//----- nvinfo : EIATTR_COOP_GROUP_INSTR_OFFSETS
	.align		4
.L_1419:
        /*0054*/ 	.byte	0x04, 0x28
        /*0056*/ 	.short	(.L_1421 - .L_1420)


	//   ....[0]....
.L_1420:
        /*0058*/ 	.word	0x00001cf0


	//   ....[1]....
        /*005c*/ 	.word	0x00001d00


	//   ....[2]....
        /*0060*/ 	.word	0x00001d40


	//   ....[3]....
        /*0064*/ 	.word	0x00001d50


	//   ....[4]....
        /*0068*/ 	.word	0x00001d90


	//   ....[5]....
        /*006c*/ 	.word	0x00001da0


	//   ....[6]....
        /*0070*/ 	.word	0x00001de0


	//   ....[7]....
        /*0074*/ 	.word	0x00001df0


	//   ....[8]....
        /*0078*/ 	.word	0x00001e40


	//   ....[9]....
        /*007c*/ 	.word	0x00001e50


	//----- nvinfo : EIATTR_EXIT_INSTR_OFFSETS
	.align		4
.L_1421:
        /*0080*/ 	.byte	0x04, 0x1c
        /*0082*/ 	.short	(.L_1423 - .L_1422)


	//   ....[0]....
.L_1422:
        /*0084*/ 	.word	0x00000060


	//   ....[1]....
        /*0088*/ 	.word	0x00005490


	//----- nvinfo : EIATTR_MAX_THREADS
	.align		4
.L_1423:
        /*008c*/ 	.byte	0x04, 0x05
        /*008e*/ 	.short	(.L_1425 - .L_1424)
.L_1424:
        /*0090*/ 	.word	0x00000280
        /*0094*/ 	.word	0x00000001
        /*0098*/ 	.word	0x00000001


	//----- nvinfo : EIATTR_CRS_STACK_SIZE
	.align		4
.L_1425:
        /*009c*/ 	.byte	0x04, 0x1e
        /*009e*/ 	.short	(.L_1427 - .L_1426)
.L_1426:
        /*00a0*/ 	.word	0x00000000


	//----- nvinfo : EIATTR_CBANK_PARAM_SIZE
	.align		4
.L_1427:
        /*00a4*/ 	.byte	0x03, 0x19
        /*00a6*/ 	.short	0x00a0


	//----- nvinfo : EIATTR_PARAM_CBANK
	.align		4
        /*00a8*/ 	.byte	0x04, 0x0a
        /*00aa*/ 	.short	(.L_1429 - .L_1428)
	.align		4
.L_1428:
        /*00ac*/ 	.word	index@(.nv.constant0._Z35group_norm_nhwc_fwd_one_pass_kernelI11Bf16IOFp16WLi512ELi40ELi640EEv26Group_norm_nhwc_fwd_params)
        /*00b0*/ 	.short	0x0210
        /*00b2*/ 	.short	0x00a0


	//----- nvinfo : EIATTR_SW_WAR
	.align		4
.L_1429:
        /*00b4*/ 	.byte	0x04, 0x36
        /*00b6*/ 	.short	(.L_1431 - .L_1430)
.L_1430:
        /*00b8*/ 	.word	0x00000008
.L_1431:


//--------------------- .nv.info._Z35group_norm_nhwc_fwd_one_pass_kernelI11Fp16IOFp32WLi64ELi40ELi640EEv26Group_norm_nhwc_fwd_params --------------------------
	.section	.nv.info._Z35group_norm_nhwc_fwd_one_pass_kernelI11Fp16IOFp32WLi64ELi40ELi640EEv26Group_norm_nhwc_fwd_params,"",@"SHT_CUDA_INFO"
	.sectionflags	@""
	.align	4


	//----- nvinfo : EIATTR_CUDA_API_VERSION
	.align		4
        /*0000*/ 	.byte	0x04, 0x37
        /*0002*/ 	.short	(.L_1433 - .L_1432)
.L_1432:
        /*0004*/ 	.word	0x00000082


	//----- nvinfo : EIATTR_KPARAM_INFO
	.align		4
.L_1433:
        /*0008*/ 	.byte	0x04, 0x17
        /*000a*/ 	.short	(.L_1435 - .L_1434)
.L_1434:
        /*000c*/ 	.word	0x00000000
        /*0010*/ 	.short	0x0000
        /*0012*/ 	.short	0x0000
        /*0014*/ 	.byte	0x00, 0xf0, 0x81, 0x02


	//----- nvinfo : EIATTR_SPARSE_MMA_MASK
	.align		4
.L_1435:
        /*0018*/ 	.byte	0x03, 0x50
        /*001a*/ 	.short	0x0000


	//----- nvinfo : EIATTR_MAXREG_COUNT
	.align		4
        /*001c*/ 	.byte	0x03, 0x1b
        /*001e*/ 	.short	0x0060


	//----- nvinfo : EIATTR_NUM_BARRIERS
	.align		4
        /*0020*/ 	.byte	0x02, 0x4c
        /*0022*/ 	.byte	0x01
	.zero		1


	//----- nvinfo : EIATTR_MERCURY_ISA_VERSION
	.align		4
        /*0024*/ 	.byte	0x03, 0x5f
        /*0026*/ 	.short	0x0101


	//----- nvinfo : EIATTR_COOP_GROUP_MASK_REGIDS
	.align		4
        /*0028*/ 	.byte	0x04, 0x29
        /*002a*/ 	.short	(.L_1437 - .L_1436)


	//   ....[0]....
.L_1436:
        /*002c*/ 	.word	0xffffffff


	//   ....[1]....
        /*0030*/ 	.word	0xffffffff


	//   ....[2]....
        /*0034*/ 	.word	0xffffffff


	//   ....[3]....
        /*0038*/ 	.word	0xffffffff


	//   ....[4]....
        /*003c*/ 	.word	0xffffffff


	//   ....[5]....
        /*0040*/ 	.word	0xffffffff


	//   ....[6]....
        /*0044*/ 	.word	0xffffffff


	//   ....[7]....
        /*0048*/ 	.word	0xffffffff


	//   ....[8]....
        /*004c*/ 	.word	0xffffffff


	//   ....[9]....
        /*0050*/ 	.word	0xffffffff


	//----- nvinfo : EIATTR_COOP_GROUP_INSTR_OFFSETS
	.align		4
.L_1437:
        /*0054*/ 	.byte	0x04, 0x28
        /*0056*/ 	.short	(.L_1439 - .L_1438)


	//   ....[0]....
.L_1438:
        /*0058*/ 	.word	0x00000740


	//   ....[1]....
        /*005c*/ 	.word	0x00000750


	//   ....[2]....
        /*0060*/ 	.word	0x00000780


	//   ....[3]....
        /*0064*/ 	.word	0x000007a0


	//   ....[4]....
        /*0068*/ 	.word	0x000007d0


	//   ....[5]....
        /*006c*/ 	.word	0x000007f0


	//   ....[6]....
        /*0070*/ 	.word	0x00000820


	//   ....[7]....
        /*0074*/ 	.word	0x00000840


	//   ....[8]....
        /*0078*/ 	.word	0x00000870


	//   ....[9]....
        /*007c*/ 	.word	0x00000890


	//----- nvinfo : EIATTR_EXIT_INSTR_OFFSETS
	.align		4
.L_1439:
        /*0080*/ 	.byte	0x04, 0x1c
        /*0082*/ 	.short	(.L_1441 - .L_1440)


	//   ....[0]....
.L_1440:
        /*0084*/ 	.word	0x00000060


	//   ....[1]....
        /*0088*/ 	.word	0x00001d90


	//----- nvinfo : EIATTR_MAX_THREADS
	.align		4
.L_1441:
        /*008c*/ 	.byte	0x04, 0x05
        /*008e*/ 	.short	(.L_1443 - .L_1442)
.L_1442:
        /*0090*/ 	.word	0x00000280
        /*0094*/ 	.word	0x00000001
        /*0098*/ 	.word	0x00000001


	//----- nvinfo : EIATTR_CRS_STACK_SIZE
	.align		4
.L_1443:
        /*009c*/ 	.byte	0x04, 0x1e
        /*009e*/ 	.short	(.L_1445 - .L_1444)
.L_1444:
        /*00a0*/ 	.word	0x00000000


	//----- nvinfo : EIATTR_CBANK_PARAM_SIZE
	.align		4
.L_1445:
        /*00a4*/ 	.byte	0x03, 0x19
        /*00a6*/ 	.short	0x00a0


	//----- nvinfo : EIATTR_PARAM_CBANK
	.align		4
        /*00a8*/ 	.byte	0x04, 0x0a
        /*00aa*/ 	.short	(.L_1447 - .L_1446)
	.align		4
.L_1446:
        /*00ac*/ 	.word	index@(.nv.constant0._Z35group_norm_nhwc_fwd_one_pass_kernelI11Fp16IOFp32WLi64ELi40ELi640EEv26Group_norm_nhwc_fwd_params)
        /*00b0*/ 	.short	0x0210
        /*00b2*/ 	.short	0x00a0


	//----- nvinfo : EIATTR_SW_WAR
	.align		4
.L_1447:
        /*00b4*/ 	.byte	0x04, 0x36
        /*00b6*/ 	.short	(.L_1449 - .L_1448)
.L_1448:
        /*00b8*/ 	.word	0x00000008
.L_1449:


//--------------------- .nv.info._Z35group_norm_nhwc_fwd_one_pass_kernelI11Fp16IOFp32WLi128ELi40ELi640EEv26Group_norm_nhwc_fwd_params --------------------------
	.section	.nv.info._Z35group_norm_nhwc_fwd_one_pass_kernelI11Fp16IOFp32WLi128ELi40ELi640EEv26Group_norm_nhwc_fwd_params,"",@"SHT_CUDA_INFO"
	.sectionflags	@""
	.align	4


	//----- nvinfo : EIATTR_CUDA_API_VERSION
	.align		4
        /*0000*/ 	.byte	0x04, 0x37
        /*0002*/ 	.short	(.L_1451 - .L_1450)
.L_1450:
        /*0004*/ 	.word	0x00000082


	//----- nvinfo : EIATTR_KPARAM_INFO
	.align		4
.L_1451:
        /*0008*/ 	.byte	0x04, 0x17
        /*000a*/ 	.short	(.L_1453 - .L_1452)
.L_1452:
        /*000c*/ 	.word	0x00000000
        /*0010*/ 	.short	0x0000
        /*0012*/ 	.short	0x0000
        /*0014*/ 	.byte	0x00, 0xf0, 0x81, 0x02


	//----- nvinfo : EIATTR_SPARSE_MMA_MASK
	.align		4
.L_1453:
        /*0018*/ 	.byte	0x03, 0x50
        /*001a*/ 	.short	0x0000


	//----- nvinfo : EIATTR_MAXREG_COUNT
	.align		4
        /*001c*/ 	.byte	0x03, 0x1b
        /*001e*/ 	.short	0x0060


	//----- nvinfo : EIATTR_NUM_BARRIERS
	.align		4
        /*0020*/ 	.byte	0x02, 0x4c
        /*0022*/ 	.byte	0x01
	.zero		1


	//----- nvinfo : EIATTR_MERCURY_ISA_VERSION
	.align		4
        /*0024*/ 	.byte	0x03, 0x5f
        /*0026*/ 	.short	0x0101


	//----- nvinfo : EIATTR_COOP_GROUP_MASK_REGIDS
	.align		4
        /*0028*/ 	.byte	0x04, 0x29
        /*002a*/ 	.short	(.L_1455 - .L_1454)


	//   ....[0]....
.L_1454:
        /*002c*/ 	.word	0xffffffff


	//   ....[1]....
        /*0030*/ 	.word	0xffffffff


	//   ....[2]....
        /*0034*/ 	.word	0xffffffff


	//   ....[3]....
        /*0038*/ 	.word	0xffffffff


	//   ....[4]....
        /*003c*/ 	.word	0xffffffff


	//   ....[5]....
        /*0040*/ 	.word	0xffffffff


	//   ....[6]....
        /*0044*/ 	.word	0xffffffff


	//   ....[7]....
        /*0048*/ 	.word	0xffffffff


	//   ....[8]....
        /*004c*/ 	.word	0xffffffff


	//   ....[9]....
        /*0050*/ 	.word	0xffffffff


	//----- nvinfo : EIATTR_COOP_GROUP_INSTR_OFFSETS
	.align		4
.L_1455:
        /*0054*/ 	.byte	0x04, 0x28
        /*0056*/ 	.short	(.L_1457 - .L_1456)


	//   ....[0]....
.L_1456:
        /*0058*/ 	.word	0x00000a20


	//   ....[1]....
        /*005c*/ 	.word	0x00000a30


	//   ....[2]....
        /*0060*/ 	.word	0x00000a60


	//   ....[3]....
        /*0064*/ 	.word	0x00000a70


	//   ....[4]....
        /*0068*/ 	.word	0x00000ab0


	//   ....[5]....
        /*006c*/ 	.word	0x00000ac0


	//   ....[6]....
        /*0070*/ 	.word	0x00000b00


	//   ....[7]....
        /*0074*/ 	.word	0x00000b10


	//   ....[8]....
        /*0078*/ 	.word	0x00000b50


	//   ....[9]....
        /*007c*/ 	.word	0x00000b60


	//----- nvinfo : EIATTR_EXIT_INSTR_OFFSETS
	.align		4
.L_1457:
        /*0080*/ 	.byte	0x04, 0x1c
        /*0082*/ 	.short	(.L_1459 - .L_1458)


	//   ....[0]....
.L_1458:
        /*0084*/ 	.word	0x00000060


	//   ....[1]....
        /*0088*/ 	.word	0x00002480


	//----- nvinfo : EIATTR_MAX_THREADS
	.align		4
.L_1459:
        /*008c*/ 	.byte	0x04, 0x05
        /*008e*/ 	.short	(.L_1461 - .L_1460)
.L_1460:
        /*0090*/ 	.word	0x00000280
        /*0094*/ 	.word	0x00000001
        /*0098*/ 	.word	0x00000001


	//----- nvinfo : EIATTR_CRS_STACK_SIZE
	.align		4
.L_1461:
        /*009c*/ 	.byte	0x04, 0x1e
        /*009e*/ 	.short	(.L_1463 - .L_1462)
.L_1462:
        /*00a0*/ 	.word	0x00000000


	//----- nvinfo : EIATTR_CBANK_PARAM_SIZE
	.align		4
.L_1463:
        /*00a4*/ 	.byte	0x03, 0x19
        /*00a6*/ 	.short	0x00a0


	//----- nvinfo : EIATTR_PARAM_CBANK
	.align		4
        /*00a8*/ 	.byte	0x04, 0x0a
        /*00aa*/ 	.short	(.L_1465 - .L_1464)
	.align		4
.L_1464:
        /*00ac*/ 	.word	index@(.nv.constant0._Z35group_norm_nhwc_fwd_one_pass_kernelI11Fp16IOFp32WLi128ELi40ELi640EEv26Group_norm_nhwc_fwd_params)
        /*00b0*/ 	.short	0x0210
        /*00b2*/ 	.short	0x00a0


	//----- nvinfo : EIATTR_SW_WAR
	.align		4
.L_1465:
        /*00b4*/ 	.byte	0x04, 0x36
        /*00b6*/ 	.short	(.L_1467 - .L_1466)
.L_1466:
        /*00b8*/ 	.word	0x00000008
.L_1467:


//--------------------- .nv.info._Z35group_norm_nhwc_fwd_one_pass_kernelI11Fp16IOFp32WLi256ELi40ELi640EEv26Group_norm_nhwc_fwd_params --------------------------
	.section	.nv.info._Z35group_norm_nhwc_fwd_one_pass_kernelI11Fp16IOFp32WLi256ELi40ELi640EEv26Group_norm_nhwc_fwd_params,"",@"SHT_CUDA_INFO"
	.sectionflags	@""
	.align	4


	//----- nvinfo : EIATTR_CUDA_API_VERSION
	.align		4
        /*0000*/ 	.byte	0x04, 0x37
        /*0002*/ 	.short	(.L_1469 - .L_1468)
.L_1468:
        /*0004*/ 	.word	0x00000082


	//----- nvinfo : EIATTR_KPARAM_INFO
	.align		4
.L_1469:
        /*0008*/ 	.byte	0x04, 0x17
        /*000a*/ 	.short	(.L_1471 - .L_1470)
.L_1470:
        /*000c*/ 	.word	0x00000000
        /*0010*/ 	.short	0x0000
        /*0012*/ 	.short	0x0000
        /*0014*/ 	.byte	0x00, 0xf0, 0x81, 0x02


	//----- nvinfo : EIATTR_SPARSE_MMA_MASK
	.align		4
.L_1471:
        /*0018*/ 	.byte	0x03, 0x50
        /*001a*/ 	.short	0x0000


	//----- nvinfo : EIATTR_MAXREG_COUNT
	.align		4
        /*001c*/ 	.byte	0x03, 0x1b
        /*001e*/ 	.short	0x0060


	//----- nvinfo : EIATTR_NUM_BARRIERS
	.align		4
        /*0020*/ 	.byte	0x02, 0x4c
        /*0022*/ 	.byte	0x01
	.zero		1


	//----- nvinfo : EIATTR_MERCURY_ISA_VERSION
	.align		4
        /*0024*/ 	.byte	0x03, 0x5f
        /*0026*/ 	.short	0x0101


	//----- nvinfo : EIATTR_COOP_GROUP_MASK_REGIDS
	.align		4
        /*0028*/ 	.byte	0x04, 0x29
        /*002a*/ 	.short	(.L_1473 - .L_1472)


	//   ....[0]....
.L_1472:
        /*002c*/ 	.word	0xffffffff


	//   ....[1]....
        /*0030*/ 	.word	0xffffffff


	//   ....[2]....
        /*0034*/ 	.word	0xffffffff


	//   ....[3]....
        /*0038*/ 	.word	0xffffffff


	//   ....[4]....
        /*003c*/ 	.word	0xffffffff


	//   ....[5]....
        /*0040*/ 	.word	0xffffffff


	//   ....[6]....
        /*0044*/ 	.word	0xffffffff


	//   ....[7]....
        /*0048*/ 	.word	0xffffffff


	//   ....[8]....
        /*004c*/ 	.word	0xffffffff


	//   ....[9]....
        /*0050*/ 	.word	0xffffffff


	//----- nvinfo : EIATTR_COOP_GROUP_INSTR_OFFSETS
	.align		4
.L_1473:
        /*0054*/ 	.byte	0x04, 0x28
        /*0056*/ 	.short	(.L_1475 - .L_1474)


	//   ....[0]....
.L_1474:
        /*0058*/ 	.word	0x00000ff0


	//   ....[1]....
        /*005c*/ 	.word	0x00001000


	//   ....[2]....
        /*0060*/ 	.word	0x00001030


	//   ....[3]....
        /*0064*/ 	.word	0x00001040


	//   ....[4]....
        /*0068*/ 	.word	0x00001080


	//   ....[5]....
        /*006c*/ 	.word	0x00001090


	//   ....[6]....
        /*0070*/ 	.word	0x000010d0


	//   ....[7]....
        /*0074*/ 	.word	0x000010e0


	//   ....[8]....
        /*0078*/ 	.word	0x00001120


	//   ....[9]....
        /*007c*/ 	.word	0x00001130


	//----- nvinfo : EIATTR_EXIT_INSTR_OFFSETS
	.align		4
.L_1475:
        /*0080*/ 	.byte	0x04, 0x1c
        /*0082*/ 	.short	(.L_1477 - .L_1476)


	//   ....[0]....
.L_1476:
        /*0084*/ 	.word	0x00000060


	//   ....[1]....
        /*0088*/ 	.word	0x00003430


	//----- nvinfo : EIATTR_MAX_THREADS
	.align		4
.L_1477:
        /*008c*/ 	.byte	0x04, 0x05
        /*008e*/ 	.short	(.L_1479 - .L_1478)
.L_1478:
        /*0090*/ 	.word	0x00000280
        /*0094*/ 	.word	0x00000001
        /*0098*/ 	.word	0x00000001


	//----- nvinfo : EIATTR_CRS_STACK_SIZE
	.align		4
.L_1479:
        /*009c*/ 	.byte	0x04, 0x1e
        /*009e*/ 	.short	(.L_1481 - .L_1480)
.L_1480:
        /*00a0*/ 	.word	0x00000000


	//----- nvinfo : EIATTR_CBANK_PARAM_SIZE
	.align		4
.L_1481:
        /*00a4*/ 	.byte	0x03, 0x19
        /*00a6*/ 	.short	0x00a0


	//----- nvinfo : EIATTR_PARAM_CBANK
	.align		4
        /*00a8*/ 	.byte	0x04, 0x0a
        /*00aa*/ 	.short	(.L_1483 - .L_1482)
	.align		4
.L_1482:
        /*00ac*/ 	.word	index@(.nv.constant0._Z35group_norm_nhwc_fwd_one_pass_kernelI11Fp16IOFp32WLi256ELi40ELi640EEv26Group_norm_nhwc_fwd_params)
        /*00b0*/ 	.short	0x0210
        /*00b2*/ 	.short	0x00a0


	//----- nvinfo : EIATTR_SW_WAR
	.align		4
.L_1483:
        /*00b4*/ 	.byte	0x04, 0x36
        /*00b6*/ 	.short	(.L_1485 - .L_1484)
.L_1484:
        /*00b8*/ 	.word	0x00000008
.L_1485:


//--------------------- .nv.info._Z35group_norm_nhwc_fwd_one_pass_kernelI11Fp16IOFp32WLi512ELi40ELi640EEv26Group_norm_nhwc_fwd_params --------------------------
	.section	.nv.info._Z35group_norm_nhwc_fwd_one_pass_kernelI11Fp16IOFp32WLi512ELi40ELi640EEv26Group_norm_nhwc_fwd_params,"",@"SHT_CUDA_INFO"
	.sectionflags	@""
	.align	4


	//----- nvinfo : EIATTR_CUDA_API_VERSION
	.align		4
        /*0000*/ 	.byte	0x04, 0x37
        /*0002*/ 	.short	(.L_1487 - .L_1486)
.L_1486:
        /*0004*/ 	.word	0x00000082


	//----- nvinfo : EIATTR_KPARAM_INFO
	.align		4
.L_1487:
        /*0008*/ 	.byte	0x04, 0x17
        /*000a*/ 	.short	(.L_1489 - .L_1488)
.L_1488:
        /*000c*/ 	.word	0x00000000
        /*0010*/ 	.short	0x0000
        /*0012*/ 	.short	0x0000
        /*0014*/ 	.byte	0x00, 0xf0, 0x81, 0x02


	//----- nvinfo : EIATTR_SPARSE_MMA_MASK
	.align		4
.L_1489:
        /*0018*/ 	.byte	0x03, 0x50
        /*001a*/ 	.short	0x0000


	//----- nvinfo : EIATTR_MAXREG_COUNT
	.align		4
        /*001c*/ 	.byte	0x03, 0x1b
        /*001e*/ 	.short	0x0060


	//----- nvinfo : EIATTR_NUM_BARRIERS
	.align		4
        /*0020*/ 	.byte	0x02, 0x4c
        /*0022*/ 	.byte	0x01
	.zero		1


	//----- nvinfo : EIATTR_MERCURY_ISA_VERSION
	.align		4
        /*0024*/ 	.byte	0x03, 0x5f
        /*0026*/ 	.short	0x0101


	//----- nvinfo : EIATTR_COOP_GROUP_MASK_REGIDS
	.align		4
        /*0028*/ 	.byte	0x04, 0x29
        /*002a*/ 	.short	(.L_1491 - .L_1490)


	//   ....[0]....
.L_1490:
        /*002c*/ 	.word	0xffffffff


	//   ....[1]....
        /*0030*/ 	.word	0xffffffff


	//   ....[2]....
        /*0034*/ 	.word	0xffffffff


	//   ....[3]....
        /*0038*/ 	.word	0xffffffff


	//   ....[4]....
        /*003c*/ 	.word	0xffffffff


	//   ....[5]....
        /*0040*/ 	.word	0xffffffff


	//   ....[6]....
        /*0044*/ 	.word	0xffffffff


	//   ....[7]....
        /*0048*/ 	.word	0xffffffff


	//   ....[8]....
        /*004c*/ 	.word	0xffffffff


	//   ....[9]....
        /*0050*/ 	.word	0xffffffff


	//----- nvinfo : EIATTR_COOP_GROUP_INSTR_OFFSETS
	.align		4
.L_1491:
        /*0054*/ 	.byte	0x04, 0x28
        /*0056*/ 	.short	(.L_1493 - .L_1492)


	//   ....[0]....
.L_1492:
        /*0058*/ 	.word	0x00001c40


	//   ....[1]....
        /*005c*/ 	.word	0x00001c50


	//   ....[2]....
        /*0060*/ 	.word	0x00001c80


	//   ....[3]....
        /*0064*/ 	.word	0x00001c90


	//   ....[4]....
        /*0068*/ 	.word	0x00001cd0


	//   ....[5]....
        /*006c*/ 	.word	0x00001ce0


	//   ....[6]....
        /*0070*/ 	.word	0x00001d20


	//   ....[7]....
        /*0074*/ 	.word	0x00001d30


	//   ....[8]....
        /*0078*/ 	.word	0x00001d70


	//   ....[9]....
        /*007c*/ 	.word	0x00001d80


	//----- nvinfo : EIATTR_EXIT_INSTR_OFFSETS
	.align		4
.L_1493:
        /*0080*/ 	.byte	0x04, 0x1c
        /*0082*/ 	.short	(.L_1495 - .L_1494)


	//   ....[0]....
.L_1494:
        /*0084*/ 	.word	0x00000060


	//   ....[1]....
        /*0088*/ 	.word	0x00005240


	//----- nvinfo : EIATTR_MAX_THREADS
	.align		4
.L_1495:
        /*008c*/ 	.byte	0x04, 0x05
        /*008e*/ 	.short	(.L_1497 - .L_1496)
.L_1496:
        /*0090*/ 	.word	0x00000280
        /*0094*/ 	.word	0x00000001
        /*0098*/ 	.word	0x00000001


	//----- nvinfo : EIATTR_CRS_STACK_SIZE
	.align		4
.L_1497:
        /*009c*/ 	.byte	0x04, 0x1e
        /*009e*/ 	.short	(.L_1499 - .L_1498)
.L_1498:
        /*00a0*/ 	.word	0x00000000


	//----- nvinfo : EIATTR_CBANK_PARAM_SIZE
	.align		4
.L_1499:
        /*00a4*/ 	.byte	0x03, 0x19
        /*00a6*/ 	.short	0x00a0


	//----- nvinfo : EIATTR_PARAM_CBANK
	.align		4
        /*00a8*/ 	.byte	0x04, 0x0a
        /*00aa*/ 	.short	(.L_1501 - .L_1500)
	.align		4
.L_1500:
        /*00ac*/ 	.word	index@(.nv.constant0._Z35group_norm_nhwc_fwd_one_pass_kernelI11Fp16IOFp32WLi512ELi40ELi640EEv26Group_norm_nhwc_fwd_params)
        /*00b0*/ 	.short	0x0210
        /*00b2*/ 	.short	0x00a0


	//----- nvinfo : EIATTR_SW_WAR
	.align		4
.L_1501:
        /*00b4*/ 	.byte	0x04, 0x36
        /*00b6*/ 	.short	(.L_1503 - .L_1502)
.L_1502:
        /*00b8*/ 	.word	0x00000008
.L_1503:


//--------------------- .nv.info._Z35group_norm_nhwc_fwd_one_pass_kernelI11Fp16IOBf16WLi64ELi40ELi640EEv26Group_norm_nhwc_fwd_params --------------------------
	.section	.nv.info._Z35group_norm_nhwc_fwd_one_pass_kernelI11Fp16IOBf16WLi64ELi40ELi640EEv26Group_norm_nhwc_fwd_params,"",@"SHT_CUDA_INFO"
	.sectionflags	@""
	.align	4


	//----- nvinfo : EIATTR_CUDA_API_VERSION
	.align		4
        /*0000*/ 	.byte	0x04, 0x37
        /*0002*/ 	.short	(.L_1505 - .L_1504)
.L_1504:
        /*0004*/ 	.word	0x00000082


	//----- nvinfo : EIATTR_KPARAM_INFO
	.align		4
.L_1505:
        /*0008*/ 	.byte	0x04, 0x17
        /*000a*/ 	.short	(.L_1507 - .L_1506)
.L_1506:
        /*000c*/ 	.word	0x00000000
        /*0010*/ 	.short	0x0000
        /*0012*/ 	.short	0x0000
        /*0014*/ 	.byte	0x00, 0xf0, 0x81, 0x02


	//----- nvinfo : EIATTR_SPARSE_MMA_MASK
	.align		4
.L_1507:
        /*0018*/ 	.byte	0x03, 0x50
        /*001a*/ 	.short	0x0000


	//----- nvinfo : EIATTR_MAXREG_COUNT
	.align		4
        /*001c*/ 	.byte	0x03, 0x1b
        /*001e*/ 	.short	0x0060


	//----- nvinfo : EIATTR_NUM_BARRIERS
	.align		4
        /*0020*/ 	.byte	0x02, 0x4c
        /*0022*/ 	.byte	0x01
	.zero		1


	//----- nvinfo : EIATTR_MERCURY_ISA_VERSION
	.align		4
        /*0024*/ 	.byte	0x03, 0x5f
        /*0026*/ 	.short	0x0101


	//----- nvinfo : EIATTR_COOP_GROUP_MASK_REGIDS
	.align		4
        /*0028*/ 	.byte	0x04, 0x29
        /*002a*/ 	.short	(.L_1509 - .L_1508)


	//   ....[0]....
.L_1508:
        /*002c*/ 	.word	0xffffffff


	//   ....[1]....
        /*0030*/ 	.word	0xffffffff


	//   ....[2]....
        /*0034*/ 	.word	0xffffffff


	//   ....[3]....
        /*0038*/ 	.word	0xffffffff


	//   ....[4]....
        /*003c*/ 	.word	0xffffffff


	//   ....[5]....
        /*0040*/ 	.word	0xffffffff


	//   ....[6]....
        /*0044*/ 	.word	0xffffffff


	//   ....[7]....
        /*0048*/ 	.word	0xffffffff


	//   ....[8]....
        /*004c*/ 	.word	0xffffffff


	//   ....[9]....
        /*0050*/ 	.word	0xffffffff


	//----- nvinfo : EIATTR_COOP_GROUP_INSTR_OFFSETS
	.align		4
.L_1509:
        /*0054*/ 	.byte	0x04, 0x28
        /*0056*/ 	.short	(.L_1511 - .L_1510)


	//   ....[0]....
.L_1510:
        /*0058*/ 	.word	0x00000740


	//   ....[1]....
        /*005c*/ 	.word	0x00000750


	//   ....[2]....
        /*0060*/ 	.word	0x00000780


	//   ....[3]....
        /*0064*/ 	.word	0x000007a0


	//   ....[4]....
        /*0068*/ 	.word	0x000007d0


	//   ....[5]....
        /*006c*/ 	.word	0x000007f0


	//   ....[6]....
        /*0070*/ 	.word	0x00000820


	//   ....[7]....
        /*0074*/ 	.word	0x00000840


	//   ....[8]....
        /*0078*/ 	.word	0x00000870


	//   ....[9]....
        /*007c*/ 	.word	0x00000890


	//----- nvinfo : EIATTR_EXIT_INSTR_OFFSETS
	.align		4
.L_1511:
        /*0080*/ 	.byte	0x04, 0x1c
        /*0082*/ 	.short	(.L_1513 - .L_1512)


	//   ....[0]....
.L_1512:
        /*0084*/ 	.word	0x00000060


	//   ....[1]....
        /*0088*/ 	.word	0x00001db0


	//----- nvinfo : EIATTR_MAX_THREADS
	.align		4
.L_1513:
        /*008c*/ 	.byte	0x04, 0x05
        /*008e*/ 	.short	(.L_1515 - .L_1514)
.L_1514:
        /*0090*/ 	.word	0x00000280
        /*0094*/ 	.word	0x00000001
        /*0098*/ 	.word	0x00000001


	//----- nvinfo : EIATTR_CRS_STACK_SIZE
	.align		4
.L_1515:
        /*009c*/ 	.byte	0x04, 0x1e
        /*009e*/ 	.short	(.L_1517 - .L_1516)
.L_1516:
        /*00a0*/ 	.word	0x00000000


	//----- nvinfo : EIATTR_CBANK_PARAM_SIZE
	.align		4
.L_1517:
        /*00a4*/ 	.byte	0x03, 0x19
        /*00a6*/ 	.short	0x00a0


	//----- nvinfo : EIATTR_PARAM_CBANK
	.align		4
        /*00a8*/ 	.byte	0x04, 0x0a
        /*00aa*/ 	.short	(.L_1519 - .L_1518)
	.align		4
.L_1518:
        /*00ac*/ 	.word	index@(.nv.constant0._Z35group_norm_nhwc_fwd_one_pass_kernelI11Fp16IOBf16WLi64ELi40ELi640EEv26Group_norm_nhwc_fwd_params)
        /*00b0*/ 	.short	0x0210
        /*00b2*/ 	.short	0x00a0


	//----- nvinfo : EIATTR_SW_WAR
	.align		4
.L_1519:
        /*00b4*/ 	.byte	0x04, 0x36
        /*00b6*/ 	.short	(.L_1521 - .L_1520)
.L_1520:
        /*00b8*/ 	.word	0x00000008
.L_1521:


//--------------------- .nv.info._Z35group_norm_nhwc_fwd_one_pass_kernelI11Fp16IOBf16WLi128ELi40ELi640EEv26Group_norm_nhwc_fwd_params --------------------------
	.section	.nv.info._Z35group_norm_nhwc_fwd_one_pass_kernelI11Fp16IOBf16WLi128ELi40ELi640EEv26Group_norm_nhwc_fwd_params,"",@"SHT_CUDA_INFO"
	.sectionflags	@""
	.align	4


	//----- nvinfo : EIATTR_CUDA_API_VERSION
	.align		4
        /*0000*/ 	.byte	0x04, 0x37
        /*0002*/ 	.short	(.L_1523 - .L_1522)
.L_1522:
        /*0004*/ 	.word	0x00000082


	//----- nvinfo : EIATTR_KPARAM_INFO
	.align		4
.L_1523:
        /*0008*/ 	.byte	0x04, 0x17
        /*000a*/ 	.short	(.L_1525 - .L_1524)
.L_1524:
        /*000c*/ 	.word	0x00000000
        /*0010*/ 	.short	0x0000
        /*0012*/ 	.short	0x0000
        /*0014*/ 	.byte	0x00, 0xf0, 0x81, 0x02


	//----- nvinfo : EIATTR_SPARSE_MMA_MASK
	.align		4
.L_1525:
        /*0018*/ 	.byte	0x03, 0x50
        /*001a*/ 	.short	0x0000


	//----- nvinfo : EIATTR_MAXREG_COUNT
	.align		4
        /*001c*/ 	.byte	0x03, 0x1b
        /*001e*/ 	.short	0x0060


	//----- nvinfo : EIATTR_NUM_BARRIERS
	.align		4
        /*0020*/ 	.byte	0x02, 0x4c
        /*0022*/ 	.byte	0x01
	.zero		1


	//----- nvinfo : EIATTR_MERCURY_ISA_VERSION
	.align		4
        /*0024*/ 	.byte	0x03, 0x5f
        /*0026*/ 	.short	0x0101


	//----- nvinfo : EIATTR_COOP_GROUP_MASK_REGIDS
	.align		4
        /*0028*/ 	.byte	0x04, 0x29
        /*002a*/ 	.short	(.L_1527 - .L_1526)


	//   ....[0]....
.L_1526:
        /*002c*/ 	.word	0xffffffff


	//   ....[1]....
        /*0030*/ 	.word	0xffffffff


	//   ....[2]....
        /*0034*/ 	.word	0xffffffff


	//   ....[3]....
        /*0038*/ 	.word	0xffffffff


	//   ....[4]....
        /*003c*/ 	.word	0xffffffff


	//   ....[5]....
        /*0040*/ 	.word	0xffffffff


	//   ....[6]....
        /*0044*/ 	.word	0xffffffff


	//   ....[7]....
        /*0048*/ 	.word	0xffffffff


	//   ....[8]....
        /*004c*/ 	.word	0xffffffff


	//   ....[9]....
        /*0050*/ 	.word	0xffffffff


	//----- nvinfo : EIATTR_COOP_GROUP_INSTR_OFFSETS
	.align		4
.L_1527:
        /*0054*/ 	.byte	0x04, 0x28
        /*0056*/ 	.short	(.L_1529 - .L_1528)


	//   ....[0]....
.L_1528:
        /*0058*/ 	.word	0x00000a20


	//   ....[1]....
        /*005c*/ 	.word	0x00000a30


	//   ....[2]....
        /*0060*/ 	.word	0x00000a60


	//   ....[3]....
        /*0064*/ 	.word	0x00000a70


	//   ....[4]....
        /*0068*/ 	.word	0x00000ab0


	//   ....[5]....
        /*006c*/ 	.word	0x00000ac0


	//   ....[6]....
        /*0070*/ 	.word	0x00000b00


	//   ....[7]....
        /*0074*/ 	.word	0x00000b10


	//   ....[8]....
        /*0078*/ 	.word	0x00000b50


	//   ....[9]....
        /*007c*/ 	.word	0x00000b60


	//----- nvinfo : EIATTR_EXIT_INSTR_OFFSETS
	.align		4
.L_1529:
        /*0080*/ 	.byte	0x04, 0x1c
        /*0082*/ 	.short	(.L_1531 - .L_1530)


	//   ....[0]....
.L_1530:
        /*0084*/ 	.word	0x00000060


	//   ....[1]....
        /*0088*/ 	.word	0x000024e0


	//----- nvinfo : EIATTR_MAX_THREADS
	.align		4
.L_1531:
        /*008c*/ 	.byte	0x04, 0x05
        /*008e*/ 	.short	(.L_1533 - .L_1532)
.L_1532:
        /*0090*/ 	.word	0x00000280
        /*0094*/ 	.word	0x00000001
        /*0098*/ 	.word	0x00000001


	//----- nvinfo : EIATTR_CRS_STACK_SIZE
	.align		4
.L_1533:
        /*009c*/ 	.byte	0x04, 0x1e
        /*009e*/ 	.short	(.L_1535 - .L_1534)
.L_1534:
        /*00a0*/ 	.word	0x00000000


	//----- nvinfo : EIATTR_CBANK_PARAM_SIZE
	.align		4
.L_1535:
        /*00a4*/ 	.byte	0x03, 0x19
        /*00a6*/ 	.short	0x00a0


	//----- nvinfo : EIATTR_PARAM_CBANK
	.align		4
        /*00a8*/ 	.byte	0x04, 0x0a
        /*00aa*/ 	.short	(.L_1537 - .L_1536)
	.align		4
.L_1536:
        /*00ac*/ 	.word	index@(.nv.constant0._Z35group_norm_nhwc_fwd_one_pass_kernelI11Fp16IOBf16WLi128ELi40ELi640EEv26Group_norm_nhwc_fwd_params)
        /*00b0*/ 	.short	0x0210
        /*00b2*/ 	.short	0x00a0


	//----- nvinfo : EIATTR_SW_WAR
	.align		4
.L_1537:
        /*00b4*/ 	.byte	0x04, 0x36
        /*00b6*/ 	.short	(.L_1539 - .L_1538)
.L_1538:
        /*00b8*/ 	.word	0x00000008
.L_1539:


//--------------------- .nv.info._Z35group_norm_nhwc_fwd_one_pass_kernelI11Fp16IOBf16WLi256ELi40ELi640EEv26Group_norm_nhwc_fwd_params --------------------------
	.section	.nv.info._Z35group_norm_nhwc_fwd_one_pass_kernelI11Fp16IOBf16WLi256ELi40ELi640EEv26Group_norm_nhwc_fwd_params,"",@"SHT_CUDA_INFO"
	.sectionflags	@""
	.align	4


	//----- nvinfo : EIATTR_CUDA_API_VERSION
	.align		4
        /*0000*/ 	.byte	0x04, 0x37
        /*0002*/ 	.short	(.L_1541 - .L_1540)
.L_1540:
        /*0004*/ 	.word	0x00000082


	//----- nvinfo : EIATTR_KPARAM_INFO
	.align		4
.L_1541:
        /*0008*/ 	.byte	0x04, 0x17
        /*000a*/ 	.short	(.L_1543 - .L_1542)
.L_1542:
        /*000c*/ 	.word	0x00000000
        /*0010*/ 	.short	0x0000
        /*0012*/ 	.short	0x0000
        /*0014*/ 	.byte	0x00, 0xf0, 0x81, 0x02


	//----- nvinfo : EIATTR_SPARSE_MMA_MASK
	.align		4
.L_1543:
        /*0018*/ 	.byte	0x03, 0x50
        /*001a*/ 	.short	0x0000


	//----- nvinfo : EIATTR_MAXREG_COUNT
	.align		4
        /*001c*/ 	.byte	0x03, 0x1b
        /*001e*/ 	.short	0x0060


	//----- nvinfo : EIATTR_NUM_BARRIERS
	.align		4
        /*0020*/ 	.byte	0x02, 0x4c
        /*0022*/ 	.byte	0x01
	.zero		1


	//----- nvinfo : EIATTR_MERCURY_ISA_VERSION
	.align		4
        /*0024*/ 	.byte	0x03, 0x5f
        /*0026*/ 	.short	0x0101


	//----- nvinfo : EIATTR_COOP_GROUP_MASK_REGIDS
	.align		4
        /*0028*/ 	.byte	0x04, 0x29
        /*002a*/ 	.short	(.L_1545 - .L_1544)


	//   ....[0]....
.L_1544:
        /*002c*/ 	.word	0xffffffff


	//   ....[1]....
        /*0030*/ 	.word	0xffffffff


	//   ....[2]....
        /*0034*/ 	.word	0xffffffff


	//   ....[3]....
        /*0038*/ 	.word	0xffffffff


	//   ....[4]....
        /*003c*/ 	.word	0xffffffff


	//   ....[5]....
        /*0040*/ 	.word	0xffffffff


	//   ....[6]....
        /*0044*/ 	.word	0xffffffff


	//   ....[7]....
        /*0048*/ 	.word	0xffffffff


	//   ....[8]....
        /*004c*/ 	.word	0xffffffff


	//   ....[9]....
        /*0050*/ 	.word	0xffffffff


	//----- nvinfo : EIATTR_COOP_GROUP_INSTR_OFFSETS
	.align		4
.L_1545:
        /*0054*/ 	.byte	0x04, 0x28
        /*0056*/ 	.short	(.L_1547 - .L_1546)


	//   ....[0]....
.L_1546:
        /*0058*/ 	.word	0x00000fe0


	//   ....[1]....
        /*005c*/ 	.word	0x00000ff0


	//   ....[2]....
        /*0060*/ 	.word	0x00001020


	//   ....[3]....
        /*0064*/ 	.word	0x00001030


	//   ....[4]....
        /*0068*/ 	.word	0x00001070


	//   ....[5]....
        /*006c*/ 	.word	0x00001080


	//   ....[6]....
        /*0070*/ 	.word	0x000010c0


	//   ....[7]....
        /*0074*/ 	.word	0x000010d0


	//   ....[8]....
        /*0078*/ 	.word	0x00001110


	//   ....[9]....
        /*007c*/ 	.word	0x00001120


	//----- nvinfo : EIATTR_EXIT_INSTR_OFFSETS
	.align		4
.L_1547:
        /*0080*/ 	.byte	0x04, 0x1c
        /*0082*/ 	.short	(.L_1549 - .L_1548)


	//   ....[0]....
.L_1548:
        /*0084*/ 	.word	0x00000060


	//   ....[1]....
        /*0088*/ 	.word	0x00003460


	//----- nvinfo : EIATTR_MAX_THREADS
	.align		4
.L_1549:
        /*008c*/ 	.byte	0x04, 0x05
        /*008e*/ 	.short	(.L_1551 - .L_1550)
.L_1550:
        /*0090*/ 	.word	0x00000280
        /*0094*/ 	.word	0x00000001
        /*0098*/ 	.word	0x00000001


	//----- nvinfo : EIATTR_CRS_STACK_SIZE
	.align		4
.L_1551:
        /*009c*/ 	.byte	0x04, 0x1e
        /*009e*/ 	.short	(.L_1553 - .L_1552)
.L_1552:
        /*00a0*/ 	.word	0x00000000


	//----- nvinfo : EIATTR_CBANK_PARAM_SIZE
	.align		4
.L_1553:
        /*00a4*/ 	.byte	0x03, 0x19
        /*00a6*/ 	.short	0x00a0


	//----- nvinfo : EIATTR_PARAM_CBANK
	.align		4
        /*00a8*/ 	.byte	0x04, 0x0a
        /*00aa*/ 	.short	(.L_1555 - .L_1554)
	.align		4
.L_1554:
        /*00ac*/ 	.word	index@(.nv.constant0._Z35group_norm_nhwc_fwd_one_pass_kernelI11Fp16IOBf16WLi256ELi40ELi640EEv26Group_norm_nhwc_fwd_params)
        /*00b0*/ 	.short	0x0210
        /*00b2*/ 	.short	0x00a0


	//----- nvinfo : EIATTR_SW_WAR
	.align		4
.L_1555:
        /*00b4*/ 	.byte	0x04, 0x36
        /*00b6*/ 	.short	(.L_1557 - .L_1556)
.L_1556:
        /*00b8*/ 	.word	0x00000008
.L_1557:


//--------------------- .nv.info._Z35group_norm_nhwc_fwd_one_pass_kernelI11Fp16IOBf16WLi512ELi40ELi640EEv26Group_norm_nhwc_fwd_params --------------------------
	.section	.nv.info._Z35group_norm_nhwc_fwd_one_pass_kernelI11Fp16IOBf16WLi512ELi40ELi640EEv26Group_norm_nhwc_fwd_params,"",@"SHT_CUDA_INFO"
	.sectionflags	@""
	.align	4


	//----- nvinfo : EIATTR_CUDA_API_VERSION
	.align		4
        /*0000*/ 	.byte	0x04, 0x37
        /*0002*/ 	.short	(.L_1559 - .L_1558)
.L_1558:
        /*0004*/ 	.word	0x00000082


	//----- nvinfo : EIATTR_KPARAM_INFO
	.align		4
.L_1559:
        /*0008*/ 	.byte	0x04, 0x17
        /*000a*/ 	.short	(.L_1561 - .L_1560)
.L_1560:
        /*000c*/ 	.word	0x00000000
        /*0010*/ 	.short	0x0000
        /*0012*/ 	.short	0x0000
        /*0014*/ 	.byte	0x00, 0xf0, 0x81, 0x02


	//----- nvinfo : EIATTR_SPARSE_MMA_MASK
	.align		4
.L_1561:
        /*0018*/ 	.byte	0x03, 0x50
        /*001a*/ 	.short	0x0000


	//----- nvinfo : EIATTR_MAXREG_COUNT
	.align		4
        /*001c*/ 	.byte	0x03, 0x1b
        /*001e*/ 	.short	0x0060


	//----- nvinfo : EIATTR_NUM_BARRIERS
	.align		4
        /*0020*/ 	.byte	0x02, 0x4c
        /*0022*/ 	.byte	0x01
	.zero		1


	//----- nvinfo : EIATTR_MERCURY_ISA_VERSION
	.align		4
        /*0024*/ 	.byte	0x03, 0x5f
        /*0026*/ 	.short	0x0101


	//----- nvinfo : EIATTR_COOP_GROUP_MASK_REGIDS
	.align		4
        /*0028*/ 	.byte	0x04, 0x29
        /*002a*/ 	.short	(.L_1563 - .L_1562)


	//   ....[0]....
.L_1562:
        /*002c*/ 	.word	0xffffffff


	//   ....[1]....
        /*0030*/ 	.word	0xffffffff


	//   ....[2]....
        /*0034*/ 	.word	0xffffffff


	//   ....[3]....
        /*0038*/ 	.word	0xffffffff


	//   ....[4]....
        /*003c*/ 	.word	0xffffffff


	//   ....[5]....
        /*0040*/ 	.word	0xffffffff


	//   ....[6]....
        /*0044*/ 	.word	0xffffffff


	//   ....[7]....
        /*0048*/ 	.word	0xffffffff


	//   ....[8]....
        /*004c*/ 	.word	0xffffffff


	//   ....[9]....
        /*0050*/ 	.word	0xffffffff


	//----- nvinfo : EIATTR_COOP_GROUP_INSTR_OFFSETS
	.align		4
.L_1563:
        /*0054*/ 	.byte	0x04, 0x28
        /*0056*/ 	.short	(.L_1565 - .L_1564)


	//   ....[0]....
.L_1564:
        /*0058*/ 	.word	0x00001c40


	//   ....[1]....
        /*005c*/ 	.word	0x00001c50


	//   ....[2]....
        /*0060*/ 	.word	0x00001c80


	//   ....[3]....
        /*0064*/ 	.word	0x00001c90


	//   ....[4]....
        /*0068*/ 	.word	0x00001cd0


	//   ....[5]....
        /*006c*/ 	.word	0x00001ce0


	//   ....[6]....
        /*0070*/ 	.word	0x00001d20


	//   ....[7]....
        /*0074*/ 	.word	0x00001d30


	//   ....[8]....
        /*0078*/ 	.word	0x00001d70


	//   ....[9]....
        /*007c*/ 	.word	0x00001d80


	//----- nvinfo : EIATTR_EXIT_INSTR_OFFSETS
	.align		4
.L_1565:
        /*0080*/ 	.byte	0x04, 0x1c
        /*0082*/ 	.short	(.L_1567 - .L_1566)


	//   ....[0]....
.L_1566:
        /*0084*/ 	.word	0x00000060


	//   ....[1]....
        /*0088*/ 	.word	0x000052a0


	//----- nvinfo : EIATTR_MAX_THREADS
	.align		4
.L_1567:
        /*008c*/ 	.byte	0x04, 0x05
        /*008e*/ 	.short	(.L_1569 - .L_1568)
.L_1568:
        /*0090*/ 	.word	0x00000280
        /*0094*/ 	.word	0x00000001
        /*0098*/ 	.word	0x00000001


	//----- nvinfo : EIATTR_CRS_STACK_SIZE
	.align		4
.L_1569:
        /*009c*/ 	.byte	0x04, 0x1e
        /*009e*/ 	.short	(.L_1571 - .L_1570)
.L_1570:
        /*00a0*/ 	.word	0x00000000


	//----- nvinfo : EIATTR_CBANK_PARAM_SIZE
	.align		4
.L_1571:
        /*00a4*/ 	.byte	0x03, 0x19
        /*00a6*/ 	.short	0x00a0


	//----- nvinfo : EIATTR_PARAM_CBANK
	.align		4
        /*00a8*/ 	.byte	0x04, 0x0a
        /*00aa*/ 	.short	(.L_1573 - .L_1572)
	.align		4
.L_1572:
        /*00ac*/ 	.word	index@(.nv.constant0._Z35group_norm_nhwc_fwd_one_pass_kernelI11Fp16IOBf16WLi512ELi40ELi640EEv26Group_norm_nhwc_fwd_params)
        /*00b0*/ 	.short	0x0210
        /*00b2*/ 	.short	0x00a0


	//----- nvinfo : EIATTR_SW_WAR
	.align		4
.L_1573:
        /*00b4*/ 	.byte	0x04, 0x36
        /*00b6*/ 	.short	(.L_1575 - .L_1574)
.L_1574:
        /*00b8*/ 	.word	0x00000008
.L_1575:


//--------------------- .nv.info._Z35group_norm_nhwc_fwd_one_pass_kernelI11Fp16IOFp16WLi64ELi40ELi640EEv26Group_norm_nhwc_fwd_params --------------------------
	.section	.nv.info._Z35group_norm_nhwc_fwd_one_pass_kernelI11Fp16IOFp16WLi64ELi40ELi640EEv26Group_norm_nhwc_fwd_params,"",@"SHT_CUDA_INFO"
	.sectionflags	@""
	.align	4


	//----- nvinfo : EIATTR_CUDA_API_VERSION
	.align		4
        /*0000*/ 	.byte	0x04, 0x37
        /*0002*/ 	.short	(.L_1577 - .L_1576)
.L_1576:
        /*0004*/ 	.word	0x00000082


	//----- nvinfo : EIATTR_KPARAM_INFO
	.align		4
.L_1577:
        /*0008*/ 	.byte	0x04, 0x17
        /*000a*/ 	.short	(.L_1579 - .L_1578)
.L_1578:
        /*000c*/ 	.word	0x00000000
        /*0010*/ 	.short	0x0000
        /*0012*/ 	.short	0x0000
        /*0014*/ 	.byte	0x00, 0xf0, 0x81, 0x02


	//----- nvinfo : EIATTR_SPARSE_MMA_MASK
	.align		4
.L_1579:
        /*0018*/ 	.byte	0x03, 0x50
        /*001a*/ 	.short	0x0000


	//----- nvinfo : EIATTR_MAXREG_COUNT
	.align		4
        /*001c*/ 	.byte	0x03, 0x1b
        /*001e*/ 	.short	0x0060


	//----- nvinfo : EIATTR_NUM_BARRIERS
	.align		4
        /*0020*/ 	.byte	0x02, 0x4c
        /*0022*/ 	.byte	0x01
	.zero		1


	//----- nvinfo : EIATTR_MERCURY_ISA_VERSION
	.align		4
        /*0024*/ 	.byte	0x03, 0x5f
        /*0026*/ 	.short	0x0101


	//----- nvinfo : EIATTR_COOP_GROUP_MASK_REGIDS
	.align		4
        /*0028*/ 	.byte	0x04, 0x29
        /*002a*/ 	.short	(.L_1581 - .L_1580)


	//   ....[0]....
.L_1580:
        /*002c*/ 	.word	0xffffffff


	//   ....[1]....
        /*0030*/ 	.word	0xffffffff


	//   ....[2]....
        /*0034*/ 	.word	0xffffffff


	//   ....[3]....
        /*0038*/ 	.word	0xffffffff


	//   ....[4]....
        /*003c*/ 	.word	0xffffffff


	//   ....[5]....
        /*0040*/ 	.word	0xffffffff


	//   ....[6]....
        /*0044*/ 	.word	0xffffffff


	//   ....[7]....
        /*0048*/ 	.word	0xffffffff


	//   ....[8]....
        /*004c*/ 	.word	0xffffffff


	//   ....[9]....
        /*0050*/ 	.word	0xffffffff


	//----- nvinfo : EIATTR_COOP_GROUP_INSTR_OFFSETS
	.align		4
.L_1581:
        /*0054*/ 	.byte	0x04, 0x28
        /*0056*/ 	.short	(.L_1583 - .L_1582)


	//   ....[0]....
.L_1582:
        /*0058*/ 	.word	0x00000740


	//   ....[1]....
        /*005c*/ 	.word	0x00000750


	//   ....[2]....
        /*0060*/ 	.word	0x00000780


	//   ....[3]....
        /*0064*/ 	.word	0x000007a0


	//   ....[4]....
        /*0068*/ 	.word	0x000007d0


	//   ....[5]....
        /*006c*/ 	.word	0x000007f0


	//   ....[6]....
        /*0070*/ 	.word	0x00000820


	//   ....[7]....
        /*0074*/ 	.word	0x00000840


	//   ....[8]....
        /*0078*/ 	.word	0x00000870


	//   ....[9]....
        /*007c*/ 	.word	0x00000890


	//----- nvinfo : EIATTR_EXIT_INSTR_OFFSETS
	.align		4
.L_1583:
        /*0080*/ 	.byte	0x04, 0x1c
        /*0082*/ 	.short	(.L_1585 - .L_1584)


	//   ....[0]....
.L_1584:
        /*0084*/ 	.word	0x00000060


	//   ....[1]....
        /*0088*/ 	.word	0x00001db0


	//----- nvinfo : EIATTR_MAX_THREADS
	.align		4
.L_1585:
        /*008c*/ 	.byte	0x04, 0x05
        /*008e*/ 	.short	(.L_1587 - .L_1586)
.L_1586:
        /*0090*/ 	.word	0x00000280
        /*0094*/ 	.word	0x00000001
        /*0098*/ 	.word	0x00000001


	//----- nvinfo : EIATTR_CRS_STACK_SIZE
	.align		4
.L_1587:
        /*009c*/ 	.byte	0x04, 0x1e
        /*009e*/ 	.short	(.L_1589 - .L_1588)
.L_1588:
        /*00a0*/ 	.word	0x00000000


	//----- nvinfo : EIATTR_CBANK_PARAM_SIZE
	.align		4
.L_1589:
        /*00a4*/ 	.byte	0x03, 0x19
        /*00a6*/ 	.short	0x00a0


	//----- nvinfo : EIATTR_PARAM_CBANK
	.align		4
        /*00a8*/ 	.byte	0x04, 0x0a
        /*00aa*/ 	.short	(.L_1591 - .L_1590)
	.align		4
.L_1590:
        /*00ac*/ 	.word	index@(.nv.constant0._Z35group_norm_nhwc_fwd_one_pass_kernelI11Fp16IOFp16WLi64ELi40ELi640EEv26Group_norm_nhwc_fwd_params)
        /*00b0*/ 	.short	0x0210
        /*00b2*/ 	.short	0x00a0


	//----- nvinfo : EIATTR_SW_WAR
	.align		4
.L_1591:
        /*00b4*/ 	.byte	0x04, 0x36
        /*00b6*/ 	.short	(.L_1593 - .L_1592)
.L_1592:
        /*00b8*/ 	.word	0x00000008
.L_1593:


//--------------------- .nv.info._Z35group_norm_nhwc_fwd_one_pass_kernelI11Fp16IOFp16WLi128ELi40ELi640EEv26Group_norm_nhwc_fwd_params --------------------------
	.section	.nv.info._Z35group_norm_nhwc_fwd_one_pass_kernelI11Fp16IOFp16WLi128ELi40ELi640EEv26Group_norm_nhwc_fwd_params,"",@"SHT_CUDA_INFO"
	.sectionflags	@""
	.align	4


	//----- nvinfo : EIATTR_CUDA_API_VERSION
	.align		4
        /*0000*/ 	.byte	0x04, 0x37
        /*0002*/ 	.short	(.L_1595 - .L_1594)
.L_1594:
        /*0004*/ 	.word	0x00000082


	//----- nvinfo : EIATTR_KPARAM_INFO
	.align		4
.L_1595:
        /*0008*/ 	.byte	0x04, 0x17
        /*000a*/ 	.short	(.L_1597 - .L_1596)
.L_1596:
        /*000c*/ 	.word	0x00000000
        /*0010*/ 	.short	0x0000
        /*0012*/ 	.short	0x0000
        /*0014*/ 	.byte	0x00, 0xf0, 0x81, 0x02


	//----- nvinfo : EIATTR_SPARSE_MMA_MASK
	.align		4
.L_1597:
        /*0018*/ 	.byte	0x03, 0x50
        /*001a*/ 	.short	0x0000


	//----- nvinfo : EIATTR_MAXREG_COUNT
	.align		4
        /*001c*/ 	.byte	0x03, 0x1b
        /*001e*/ 	.short	0x0060


	//----- nvinfo : EIATTR_NUM_BARRIERS
	.align		4
        /*0020*/ 	.byte	0x02, 0x4c
        /*0022*/ 	.byte	0x01
	.zero		1


	//----- nvinfo : EIATTR_MERCURY_ISA_VERSION
	.align		4
        /*0024*/ 	.byte	0x03, 0x5f
        /*0026*/ 	.short	0x0101


	//----- nvinfo : EIATTR_COOP_GROUP_MASK_REGIDS
	.align		4
        /*0028*/ 	.byte	0x04, 0x29
        /*002a*/ 	.short	(.L_1599 - .L_1598)


	//   ....[0]....
.L_1598:
        /*002c*/ 	.word	0xffffffff


	//   ....[1]....
        /*0030*/ 	.word	0xffffffff


	//   ....[2]....
        /*0034*/ 	.word	0xffffffff


	//   ....[3]....
        /*0038*/ 	.word	0xffffffff


	//   ....[4]....
        /*003c*/ 	.word	0xffffffff


	//   ....[5]....
        /*0040*/ 	.word	0xffffffff


	//   ....[6]....
        /*0044*/ 	.word	0xffffffff


	//   ....[7]....
        /*0048*/ 	.word	0xffffffff


	//   ....[8]....
        /*004c*/ 	.word	0xffffffff


	//   ....[9]....
        /*0050*/ 	.word	0xffffffff


	//----- nvinfo : EIATTR_COOP_GROUP_INSTR_OFFSETS
	.align		4
.L_1599:
        /*0054*/ 	.byte	0x04, 0x28
        /*0056*/ 	.short	(.L_1601 - .L_1600)


	//   ....[0]....
.L_1600:
        /*0058*/ 	.word	0x00000a20


	//   ....[1]....
        /*005c*/ 	.word	0x00000a30


	//   ....[2]....
        /*0060*/ 	.word	0x00000a60


	//   ....[3]....
        /*0064*/ 	.word	0x00000a70


	//   ....[4]....
        /*0068*/ 	.word	0x00000ab0


	//   ....[5]....
        /*006c*/ 	.word	0x00000ac0


	//   ....[6]....
        /*0070*/ 	.word	0x00000b00


	//   ....[7]....
        /*0074*/ 	.word	0x00000b10


	//   ....[8]....
        /*0078*/ 	.word	0x00000b50


	//   ....[9]....
        /*007c*/ 	.word	0x00000b60


	//----- nvinfo : EIATTR_EXIT_INSTR_OFFSETS
	.align		4
.L_1601:
        /*0080*/ 	.byte	0x04, 0x1c
        /*0082*/ 	.short	(.L_1603 - .L_1602)


	//   ....[0]....
.L_1602:
        /*0084*/ 	.word	0x00000060


	//   ....[1]....
        /*0088*/ 	.word	0x000024e0


	//----- nvinfo : EIATTR_MAX_THREADS
	.align		4
.L_1603:
        /*008c*/ 	.byte	0x04, 0x05
        /*008e*/ 	.short	(.L_1605 - .L_1604)
.L_1604:
        /*0090*/ 	.word	0x00000280
        /*0094*/ 	.word	0x00000001
        /*0098*/ 	.word	0x00000001


	//----- nvinfo : EIATTR_CRS_STACK_SIZE
	.align		4
.L_1605:
        /*009c*/ 	.byte	0x04, 0x1e
        /*009e*/ 	.short	(.L_1607 - .L_1606)
.L_1606:
        /*00a0*/ 	.word	0x00000000


	//----- nvinfo : EIATTR_CBANK_PARAM_SIZE
	.align		4
.L_1607:
        /*00a4*/ 	.byte	0x03, 0x19
        /*00a6*/ 	.short	0x00a0


	//----- nvinfo : EIATTR_PARAM_CBANK
	.align		4
        /*00a8*/ 	.byte	0x04, 0x0a
        /*00aa*/ 	.short	(.L_1609 - .L_1608)
	.align		4
.L_1608:
        /*00ac*/ 	.word	index@(.nv.constant0._Z35group_norm_nhwc_fwd_one_pass_kernelI11Fp16IOFp16WLi128ELi40ELi640EEv26Group_norm_nhwc_fwd_params)
        /*00b0*/ 	.short	0x0210
        /*00b2*/ 	.short	0x00a0


	//----- nvinfo : EIATTR_SW_WAR
	.align		4
.L_1609:
        /*00b4*/ 	.byte	0x04, 0x36
        /*00b6*/ 	.short	(.L_1611 - .L_1610)
.L_1610:
        /*00b8*/ 	.word	0x00000008
.L_1611:


//--------------------- .nv.info._Z35group_norm_nhwc_fwd_one_pass_kernelI11Fp16IOFp16WLi256ELi40ELi640EEv26Group_norm_nhwc_fwd_params --------------------------
	.section	.nv.info._Z35group_norm_nhwc_fwd_one_pass_kernelI11Fp16IOFp16WLi256ELi40ELi640EEv26Group_norm_nhwc_fwd_params,"",@"SHT_CUDA_INFO"
	.sectionflags	@""
	.align	4


	//----- nvinfo : EIATTR_CUDA_API_VERSION
	.align		4
        /*0000*/ 	.byte	0x04, 0x37
        /*0002*/ 	.short	(.L_1613 - .L_1612)
.L_1612:
        /*0004*/ 	.word	0x00000082


	//----- nvinfo : EIATTR_KPARAM_INFO
	.align		4
.L_1613:
        /*0008*/ 	.byte	0x04, 0x17
        /*000a*/ 	.short	(.L_1615 - .L_1614)
.L_1614:
        /*000c*/ 	.word	0x00000000
        /*0010*/ 	.short	0x0000
        /*0012*/ 	.short	0x0000
        /*0014*/ 	.byte	0x00, 0xf0, 0x81, 0x02


	//----- nvinfo : EIATTR_SPARSE_MMA_MASK
	.align		4
.L_1615:
        /*0018*/ 	.byte	0x03, 0x50
        /*001a*/ 	.short	0x0000


	//----- nvinfo : EIATTR_MAXREG_COUNT
	.align		4
        /*001c*/ 	.byte	0x03, 0x1b
        /*001e*/ 	.short	0x0060


	//----- nvinfo : EIATTR_NUM_BARRIERS
	.align		4
        /*0020*/ 	.byte	0x02, 0x4c
        /*0022*/ 	.byte	0x01
	.zero		1


	//----- nvinfo : EIATTR_MERCURY_ISA_VERSION
	.align		4
        /*0024*/ 	.byte	0x03, 0x5f
        /*0026*/ 	.short	0x0101


	//----- nvinfo : EIATTR_COOP_GROUP_MASK_REGIDS
	.align		4
        /*0028*/ 	.byte	0x04, 0x29
        /*002a*/ 	.short	(.L_1617 - .L_1616)


	//   ....[0]....
.L_1616:
        /*002c*/ 	.word	0xffffffff


	//   ....[1]....
        /*0030*/ 	.word	0xffffffff


	//   ....[2]....
        /*0034*/ 	.word	0xffffffff


	//   ....[3]....
        /*0038*/ 	.word	0xffffffff


	//   ....[4]....
        /*003c*/ 	.word	0xffffffff


	//   ....[5]....
        /*0040*/ 	.word	0xffffffff


	//   ....[6]....
        /*0044*/ 	.word	0xffffffff


	//   ....[7]....
        /*0048*/ 	.word	0xffffffff


	//   ....[8]....
        /*004c*/ 	.word	0xffffffff


	//   ....[9]....
        /*0050*/ 	.word	0xffffffff


	//----- nvinfo : EIATTR_COOP_GROUP_INSTR_OFFSETS
	.align		4
.L_1617:
        /*0054*/ 	.byte	0x04, 0x28
        /*0056*/ 	.short	(.L_1619 - .L_1618)


	//   ....[0]....
.L_1618:
        /*0058*/ 	.word	0x00000fe0


	//   ....[1]....
        /*005c*/ 	.word	0x00000ff0


	//   ....[2]....
        /*0060*/ 	.word	0x00001020


	//   ....[3]....
        /*0064*/ 	.word	0x00001030


	//   ....[4]....
        /*0068*/ 	.word	0x00001070


	//   ....[5]....
        /*006c*/ 	.word	0x00001080


	//   ....[6]....
        /*0070*/ 	.word	0x000010c0


	//   ....[7]....
        /*0074*/ 	.word	0x000010d0


	//   ....[8]....
        /*0078*/ 	.word	0x00001110


	//   ....[9]....
        /*007c*/ 	.word	0x00001120


	//----- nvinfo : EIATTR_EXIT_INSTR_OFFSETS
	.align		4
.L_1619:
        /*0080*/ 	.byte	0x04, 0x1c
        /*0082*/ 	.short	(.L_1621 - .L_1620)


	//   ....[0]....
.L_1620:
        /*0084*/ 	.word	0x00000060


	//   ....[1]....
        /*0088*/ 	.word	0x00003460


	//----- nvinfo : EIATTR_MAX_THREADS
	.align		4
.L_1621:
        /*008c*/ 	.byte	0x04, 0x05
        /*008e*/ 	.short	(.L_1623 - .L_1622)
.L_1622:
        /*0090*/ 	.word	0x00000280
        /*0094*/ 	.word	0x00000001
        /*0098*/ 	.word	0x00000001


	//----- nvinfo : EIATTR_CRS_STACK_SIZE
	.align		4
.L_1623:
        /*009c*/ 	.byte	0x04, 0x1e
        /*009e*/ 	.short	(.L_1625 - .L_1624)
.L_1624:
        /*00a0*/ 	.word	0x00000000


	//----- nvinfo : EIATTR_CBANK_PARAM_SIZE
	.align		4
.L_1625:
        /*00a4*/ 	.byte	0x03, 0x19
        /*00a6*/ 	.short	0x00a0


	//----- nvinfo : EIATTR_PARAM_CBANK
	.align		4
        /*00a8*/ 	.byte	0x04, 0x0a
        /*00aa*/ 	.short	(.L_1627 - .L_1626)
	.align		4
.L_1626:
        /*00ac*/ 	.word	index@(.nv.constant0._Z35group_norm_nhwc_fwd_one_pass_kernelI11Fp16IOFp16WLi256ELi40ELi640EEv26Group_norm_nhwc_fwd_params)
        /*00b0*/ 	.short	0x0210
        /*00b2*/ 	.short	0x00a0


	//----- nvinfo : EIATTR_SW_WAR
	.align		4
.L_1627:
        /*00b4*/ 	.byte	0x04, 0x36
        /*00b6*/ 	.short	(.L_1629 - .L_1628)
.L_1628:
        /*00b8*/ 	.word	0x00000008
.L_1629:


//--------------------- .nv.info._Z35group_norm_nhwc_fwd_one_pass_kernelI11Fp16IOFp16WLi512ELi40ELi640EEv26Group_norm_nhwc_fwd_params --------------------------
	.section	.nv.info._Z35group_norm_nhwc_fwd_one_pass_kernelI11Fp16IOFp16WLi512ELi40ELi640EEv26Group_norm_nhwc_fwd_params,"",@"SHT_CUDA_INFO"
	.sectionflags	@""
	.align	4


	//----- nvinfo : EIATTR_CUDA_API_VERSION
	.align		4
        /*0000*/ 	.byte	0x04, 0x37
        /*0002*/ 	.short	(.L_1631 - .L_1630)
.L_1630:
        /*0004*/ 	.word	0x00000082


	//----- nvinfo : EIATTR_KPARAM_INFO
	.align		4
.L_1631:
        /*0008*/ 	.byte	0x04, 0x17
        /*000a*/ 	.short	(.L_1633 - .L_1632)
.L_1632:
        /*000c*/ 	.word	0x00000000
        /*0010*/ 	.short	0x0000
        /*0012*/ 	.short	0x0000
        /*0014*/ 	.byte	0x00, 0xf0, 0x81, 0x02


	//----- nvinfo : EIATTR_SPARSE_MMA_MASK
	.align		4
.L_1633:
        /*0018*/ 	.byte	0x03, 0x50
        /*001a*/ 	.short	0x0000


	//----- nvinfo : EIATTR_MAXREG_COUNT
	.align		4
        /*001c*/ 	.byte	0x03, 0x1b
        /*001e*/ 	.short	0x0060


	//----- nvinfo : EIATTR_NUM_BARRIERS
	.align		4
        /*0020*/ 	.byte	0x02, 0x4c
        /*0022*/ 	.byte	0x01
	.zero		1


	//----- nvinfo : EIATTR_MERCURY_ISA_VERSION
	.align		4
        /*0024*/ 	.byte	0x03, 0x5f
        /*0026*/ 	.short	0x0101


	//----- nvinfo : EIATTR_COOP_GROUP_MASK_REGIDS
	.align		4
        /*0028*/ 	.byte	0x04, 0x29
        /*002a*/ 	.short	(.L_1635 - .L_1634)


	//   ....[0]....
.L_1634:
        /*002c*/ 	.word	0xffffffff


	//   ....[1]....
        /*0030*/ 	.word	0xffffffff


	//   ....[2]....
        /*0034*/ 	.word	0xffffffff


	//   ....[3]....
        /*0038*/ 	.word	0xffffffff


	//   ....[4]....
        /*003c*/ 	.word	0xffffffff


	//   ....[5]....
        /*0040*/ 	.word	0xffffffff


	//   ....[6]....
        /*0044*/ 	.word	0xffffffff


	//   ....[7]....
        /*0048*/ 	.word	0xffffffff


	//   ....[8]....
        /*004c*/ 	.word	0xffffffff


	//   ....[9]....
        /*0050*/ 	.word	0xffffffff


	//----- nvinfo : EIATTR_COOP_GROUP_INSTR_OFFSETS
	.align		4
.L_1635:
        /*0054*/ 	.byte	0x04, 0x28
        /*0056*/ 	.short	(.L_1637 - .L_1636)


	//   ....[0]....
.L_1636:
        /*0058*/ 	.word	0x00001c40


	//   ....[1]....
        /*005c*/ 	.word	0x00001c50


	//   ....[2]....
        /*0060*/ 	.word	0x00001c80


	//   ....[3]....
        /*0064*/ 	.word	0x00001c90


	//   ....[4]....
        /*0068*/ 	.word	0x00001cd0


	//   ....[5]....
        /*006c*/ 	.word	0x00001ce0


	//   ....[6]....
        /*0070*/ 	.word	0x00001d20


	//   ....[7]....
        /*0074*/ 	.word	0x00001d30


	//   ....[8]....
        /*0078*/ 	.word	0x00001d70


	//   ....[9]....
        /*007c*/ 	.word	0x00001d80


	//----- nvinfo : EIATTR_EXIT_INSTR_OFFSETS
	.align		4
.L_1637:
        /*0080*/ 	.byte	0x04, 0x1c
        /*0082*/ 	.short	(.L_1639 - .L_1638)


	//   ....[0]....
.L_1638:
        /*0084*/ 	.word	0x00000060


	//   ....[1]....
        /*0088*/ 	.word	0x000052a0


	//----- nvinfo : EIATTR_MAX_THREADS
	.align		4
.L_1639:
        /*008c*/ 	.byte	0x04, 0x05
        /*008e*/ 	.short	(.L_1641 - .L_1640)
.L_1640:
        /*0090*/ 	.word	0x00000280
        /*0094*/ 	.word	0x00000001
        /*0098*/ 	.word	0x00000001


	//----- nvinfo : EIATTR_CRS_STACK_SIZE
	.align		4
.L_1641:
        /*009c*/ 	.byte	0x04, 0x1e
        /*009e*/ 	.short	(.L_1643 - .L_1642)
.L_1642:
        /*00a0*/ 	.word	0x00000000


	//----- nvinfo : EIATTR_CBANK_PARAM_SIZE
	.align		4
.L_1643:
        /*00a4*/ 	.byte	0x03, 0x19
        /*00a6*/ 	.short	0x00a0


	//----- nvinfo : EIATTR_PARAM_CBANK
	.align		4
        /*00a8*/ 	.byte	0x04, 0x0a
        /*00aa*/ 	.short	(.L_1645 - .L_1644)
	.align		4
.L_1644:
        /*00ac*/ 	.word	index@(.nv.constant0._Z35group_norm_nhwc_fwd_one_pass_kernelI11Fp16IOFp16WLi512ELi40ELi640EEv26Group_norm_nhwc_fwd_params)
        /*00b0*/ 	.short	0x0210
        /*00b2*/ 	.short	0x00a0


	//----- nvinfo : EIATTR_SW_WAR
	.align		4
.L_1645:
        /*00b4*/ 	.byte	0x04, 0x36
        /*00b6*/ 	.short	(.L_1647 - .L_1646)
.L_1646:
        /*00b8*/ 	.word	0x00000008
.L_1647:


//--------------------- .nv.info._Z35group_norm_nhwc_fwd_one_pass_kernelI11Fp32IOFp32WLi64ELi40ELi640EEv26Group_norm_nhwc_fwd_params --------------------------
	.section	.nv.info._Z35group_norm_nhwc_fwd_one_pass_kernelI11Fp32IOFp32WLi64ELi40ELi640EEv26Group_norm_nhwc_fwd_params,"",@"SHT_CUDA_INFO"
	.sectionflags	@""
	.align	4


	//----- nvinfo : EIATTR_CUDA_API_VERSION
	.align		4
        /*0000*/ 	.byte	0x04, 0x37
        /*0002*/ 	.short	(.L_1649 - .L_1648)
.L_1648:
        /*0004*/ 	.word	0x00000082


	//----- nvinfo : EIATTR_KPARAM_INFO
	.align		4
.L_1649:
        /*0008*/ 	.byte	0x04, 0x17
        /*000a*/ 	.short	(.L_1651 - .L_1650)
.L_1650:
        /*000c*/ 	.word	0x00000000
        /*0010*/ 	.short	0x0000
        /*0012*/ 	.short	0x0000
        /*0014*/ 	.byte	0x00, 0xf0, 0x81, 0x02


	//----- nvinfo : EIATTR_SPARSE_MMA_MASK
	.align		4
.L_1651:
        /*0018*/ 	.byte	0x03, 0x50
        /*001a*/ 	.short	0x0000


	//----- nvinfo : EIATTR_MAXREG_COUNT
	.align		4
        /*001c*/ 	.byte	0x03, 0x1b
        /*001e*/ 	.short	0x0060


	//----- nvinfo : EIATTR_NUM_BARRIERS
	.align		4
        /*0020*/ 	.byte	0x02, 0x4c
        /*0022*/ 	.byte	0x01
	.zero		1


	//----- nvinfo : EIATTR_MERCURY_ISA_VERSION
	.align		4
        /*0024*/ 	.byte	0x03, 0x5f
        /*0026*/ 	.short	0x0101


	//----- nvinfo : EIATTR_COOP_GROUP_MASK_REGIDS
	.align		4
        /*0028*/ 	.byte	0x04, 0x29
        /*002a*/ 	.short	(.L_1653 - .L_1652)


	//   ....[0]....
.L_1652:
        /*002c*/ 	.word	0xffffffff


	//   ....[1]....
        /*0030*/ 	.word	0xffffffff


	//   ....[2]....
        /*0034*/ 	.word	0xffffffff


	//   ....[3]....
        /*0038*/ 	.word	0xffffffff


	//   ....[4]....
        /*003c*/ 	.word	0xffffffff


	//   ....[5]....
        /*0040*/ 	.word	0xffffffff


	//   ....[6]....
        /*0044*/ 	.word	0xffffffff


	//   ....[7]....
        /*0048*/ 	.word	0xffffffff


	//   ....[8]....
        /*004c*/ 	.word	0xffffffff


	//   ....[9]....
        /*0050*/ 	.word	0xffffffff


	//----- nvinfo : EIATTR_COOP_GROUP_INSTR_OFFSETS
	.align		4
.L_1653:
        /*0054*/ 	.byte	0x04, 0x28
        /*0056*/ 	.short	(.L_1655 - .L_1654)


	//   ....[0]....
.L_1654:
        /*0058*/ 	.word	0x00000720


	//   ....[1]....
        /*005c*/ 	.word	0x00000730


	//   ....[2]....
        /*0060*/ 	.word	0x00000760


	//   ....[3]....
        /*0064*/ 	.word	0x00000780


	//   ....[4]....
        /*0068*/ 	.word	0x000007b0


	//   ....[5]....
        /*006c*/ 	.word	0x000007d0


	//   ....[6]....
        /*0070*/ 	.word	0x00000800


	//   ....[7]....
        /*0074*/ 	.word	0x00000820


	//   ....[8]....
        /*0078*/ 	.word	0x00000850


	//   ....[9]....
        /*007c*/ 	.word	0x00000870


	//----- nvinfo : EIATTR_EXIT_INSTR_OFFSETS
	.align		4
.L_1655:
        /*0080*/ 	.byte	0x04, 0x1c
        /*0082*/ 	.short	(.L_1657 - .L_1656)


	//   ....[0]....
.L_1656:
        /*0084*/ 	.word	0x00000060


	//   ....[1]....
        /*0088*/ 	.word	0x00001d20


	//----- nvinfo : EIATTR_MAX_THREADS
	.align		4
.L_1657:
        /*008c*/ 	.byte	0x04, 0x05
        /*008e*/ 	.short	(.L_1659 - .L_1658)
.L_1658:
        /*0090*/ 	.word	0x00000280
        /*0094*/ 	.word	0x00000001
        /*0098*/ 	.word	0x00000001


	//----- nvinfo : EIATTR_CRS_STACK_SIZE
	.align		4
.L_1659:
        /*009c*/ 	.byte	0x04, 0x1e
        /*009e*/ 	.short	(.L_1661 - .L_1660)
.L_1660:
        /*00a0*/ 	.word	0x00000000


	//----- nvinfo : EIATTR_CBANK_PARAM_SIZE
	.align		4
.L_1661:
        /*00a4*/ 	.byte	0x03, 0x19
        /*00a6*/ 	.short	0x00a0


	//----- nvinfo : EIATTR_PARAM_CBANK
	.align		4
        /*00a8*/ 	.byte	0x04, 0x0a
        /*00aa*/ 	.short	(.L_1663 - .L_1662)
	.align		4
.L_1662:
        /*00ac*/ 	.word	index@(.nv.constant0._Z35group_norm_nhwc_fwd_one_pass_kernelI11Fp32IOFp32WLi64ELi40ELi640EEv26Group_norm_nhwc_fwd_params)
        /*00b0*/ 	.short	0x0210
        /*00b2*/ 	.short	0x00a0


	//----- nvinfo : EIATTR_SW_WAR
	.align		4
.L_1663:
        /*00b4*/ 	.byte	0x04, 0x36
        /*00b6*/ 	.short	(.L_1665 - .L_1664)
.L_1664:
        /*00b8*/ 	.word	0x00000008
.L_1665:


//--------------------- .nv.info._Z35group_norm_nhwc_fwd_one_pass_kernelI11Fp32IOFp32WLi128ELi40ELi640EEv26Group_norm_nhwc_fwd_params --------------------------
	.section	.nv.info._Z35group_norm_nhwc_fwd_one_pass_kernelI11Fp32IOFp32WLi128ELi40ELi640EEv26Group_norm_nhwc_fwd_params,"",@"SHT_CUDA_INFO"
	.sectionflags	@""
	.align	4


	//----- nvinfo : EIATTR_CUDA_API_VERSION
	.align		4
        /*0000*/ 	.byte	0x04, 0x37
        /*0002*/ 	.short	(.L_1667 - .L_1666)
.L_1666:
        /*0004*/ 	.word	0x00000082


	//----- nvinfo : EIATTR_KPARAM_INFO
	.align		4
.L_1667:
        /*0008*/ 	.byte	0x04, 0x17
        /*000a*/ 	.short	(.L_1669 - .L_1668)
.L_1668:
        /*000c*/ 	.word	0x00000000
        /*0010*/ 	.short	0x0000
        /*0012*/ 	.short	0x0000
        /*0014*/ 	.byte	0x00, 0xf0, 0x81, 0x02


	//----- nvinfo : EIATTR_SPARSE_MMA_MASK
	.align		4
.L_1669:
        /*0018*/ 	.byte	0x03, 0x50
        /*001a*/ 	.short	0x0000


	//----- nvinfo : EIATTR_MAXREG_COUNT
	.align		4
        /*001c*/ 	.byte	0x03, 0x1b
        /*001e*/ 	.short	0x0060


	//----- nvinfo : EIATTR_NUM_BARRIERS
	.align		4
        /*0020*/ 	.byte	0x02, 0x4c
        /*0022*/ 	.byte	0x01
	.zero		1


	//----- nvinfo : EIATTR_MERCURY_ISA_VERSION
	.align		4
        /*0024*/ 	.byte	0x03, 0x5f
        /*0026*/ 	.short	0x0101


	//----- nvinfo : EIATTR_COOP_GROUP_MASK_REGIDS
	.align		4
        /*0028*/ 	.byte	0x04, 0x29
        /*002a*/ 	.short	(.L_1671 - .L_1670)


	//   ....[0]....
.L_1670:
        /*002c*/ 	.word	0xffffffff


	//   ....[1]....
        /*0030*/ 	.word	0xffffffff


	//   ....[2]....
        /*0034*/ 	.word	0xffffffff


	//   ....[3]....
        /*0038*/ 	.word	0xffffffff


	//   ....[4]....
        /*003c*/ 	.word	0xffffffff


	//   ....[5]....
        /*0040*/ 	.word	0xffffffff


	//   ....[6]....
        /*0044*/ 	.word	0xffffffff


	//   ....[7]....
        /*0048*/ 	.word	0xffffffff


	//   ....[8]....
        /*004c*/ 	.word	0xffffffff


	//   ....[9]....
        /*0050*/ 	.word	0xffffffff


	//----- nvinfo : EIATTR_COOP_GROUP_INSTR_OFFSETS
	.align		4
.L_1671:
        /*0054*/ 	.byte	0x04, 0x28
        /*0056*/ 	.short	(.L_1673 - .L_1672)


	//   ....[0]....
.L_1672:
        /*0058*/ 	.word	0x000009c0


	//   ....[1]....
        /*005c*/ 	.word	0x000009d0


	//   ....[2]....
        /*0060*/ 	.word	0x00000a00


	//   ....[3]....
        /*0064*/ 	.word	0x00000a10


	//   ....[4]....
        /*0068*/ 	.word	0x00000a50


	//   ....[5]....
        /*006c*/ 	.word	0x00000a60


	//   ....[6]....
        /*0070*/ 	.word	0x00000aa0


	//   ....[7]....
        /*0074*/ 	.word	0x00000ab0


	//   ....[8]....
        /*0078*/ 	.word	0x00000af0


	//   ....[9]....
        /*007c*/ 	.word	0x00000b00


	//----- nvinfo : EIATTR_EXIT_INSTR_OFFSETS
	.align		4
.L_1673:
        /*0080*/ 	.byte	0x04, 0x1c
        /*0082*/ 	.short	(.L_1675 - .L_1674)


	//   ....[0]....
.L_1674:
        /*0084*/ 	.word	0x00000060


	//   ....[1]....
        /*0088*/ 	.word	0x00002380


	//----- nvinfo : EIATTR_MAX_THREADS
	.align		4
.L_1675:
        /*008c*/ 	.byte	0x04, 0x05
        /*008e*/ 	.short	(.L_1677 - .L_1676)
.L_1676:
        /*0090*/ 	.word	0x00000280
        /*0094*/ 	.word	0x00000001
        /*0098*/ 	.word	0x00000001


	//----- nvinfo : EIATTR_CRS_STACK_SIZE
	.align		4
.L_1677:
        /*009c*/ 	.byte	0x04, 0x1e
        /*009e*/ 	.short	(.L_1679 - .L_1678)
.L_1678:
        /*00a0*/ 	.word	0x00000000


	//----- nvinfo : EIATTR_CBANK_PARAM_SIZE
	.align		4
.L_1679:
        /*00a4*/ 	.byte	0x03, 0x19
        /*00a6*/ 	.short	0x00a0


	//----- nvinfo : EIATTR_PARAM_CBANK
	.align		4
        /*00a8*/ 	.byte	0x04, 0x0a
        /*00aa*/ 	.short	(.L_1681 - .L_1680)
	.align		4
.L_1680:
        /*00ac*/ 	.word	index@(.nv.constant0._Z35group_norm_nhwc_fwd_one_pass_kernelI11Fp32IOFp32WLi128ELi40ELi640EEv26Group_norm_nhwc_fwd_params)
        /*00b0*/ 	.short	0x0210
        /*00b2*/ 	.short	0x00a0


	//----- nvinfo : EIATTR_SW_WAR
	.align		4
.L_1681:
        /*00b4*/ 	.byte	0x04, 0x36
        /*00b6*/ 	.short	(.L_1683 - .L_1682)
.L_1682:
        /*00b8*/ 	.word	0x00000008
.L_1683:


//--------------------- .nv.info._Z35group_norm_nhwc_fwd_one_pass_kernelI11Fp32IOFp32WLi256ELi40ELi640EEv26Group_norm_nhwc_fwd_params --------------------------
	.section	.nv.info._Z35group_norm_nhwc_fwd_one_pass_kernelI11Fp32IOFp32WLi256ELi40ELi640EEv26Group_norm_nhwc_fwd_params,"",@"SHT_CUDA_INFO"
	.sectionflags	@""
	.align	4


	//----- nvinfo : EIATTR_CUDA_API_VERSION
	.align		4
        /*0000*/ 	.byte	0x04, 0x37
        /*0002*/ 	.short	(.L_1685 - .L_1684)
.L_1684:
        /*0004*/ 	.word	0x00000082


	//----- nvinfo : EIATTR_KPARAM_INFO
	.align		4
.L_1685:
        /*0008*/ 	.byte	0x04, 0x17
        /*000a*/ 	.short	(.L_1687 - .L_1686)
.L_1686:
        /*000c*/ 	.word	0x00000000
        /*0010*/ 	.short	0x0000
        /*0012*/ 	.short	0x0000
        /*0014*/ 	.byte	0x00, 0xf0, 0x81, 0x02


	//----- nvinfo : EIATTR_SPARSE_MMA_MASK
	.align		4
.L_1687:
        /*0018*/ 	.byte	0x03, 0x50
        /*001a*/ 	.short	0x0000


	//----- nvinfo : EIATTR_MAXREG_COUNT
	.align		4
        /*001c*/ 	.byte	0x03, 0x1b
        /*001e*/ 	.short	0x0060


	//----- nvinfo : EIATTR_NUM_BARRIERS
	.align		4
        /*0020*/ 	.byte	0x02, 0x4c
        /*0022*/ 	.byte	0x01
	.zero		1


	//----- nvinfo : EIATTR_MERCURY_ISA_VERSION
	.align		4
        /*0024*/ 	.byte	0x03, 0x5f
        /*0026*/ 	.short	0x0101


	//----- nvinfo : EIATTR_COOP_GROUP_MASK_REGIDS
	.align		4
        /*0028*/ 	.byte	0x04, 0x29
        /*002a*/ 	.short	(.L_1689 - .L_1688)


	//   ....[0]....
.L_1688:
        /*002c*/ 	.word	0xffffffff


	//   ....[1]....
        /*0030*/ 	.word	0xffffffff


	//   ....[2]....
        /*0034*/ 	.word	0xffffffff


	//   ....[3]....
        /*0038*/ 	.word	0xffffffff


	//   ....[4]....
        /*003c*/ 	.word	0xffffffff


	//   ....[5]....
        /*0040*/ 	.word	0xffffffff


	//   ....[6]....
        /*0044*/ 	.word	0xffffffff


	//   ....[7]....
        /*0048*/ 	.word	0xffffffff


	//   ....[8]....
        /*004c*/ 	.word	0xffffffff


	//   ....[9]....
        /*0050*/ 	.word	0xffffffff


	//----- nvinfo : EIATTR_COOP_GROUP_INSTR_OFFSETS
	.align		4
.L_1689:
        /*0054*/ 	.byte	0x04, 0x28
        /*0056*/ 	.short	(.L_1691 - .L_1690)


	//   ....[0]....
.L_1690:
        /*0058*/ 	.word	0x00000ef0


	//   ....[1]....
        /*005c*/ 	.word	0x00000f00


	//   ....[2]....
        /*0060*/ 	.word	0x00000f40


	//   ....[3]....
        /*0064*/ 	.word	0x00000f50


	//   ....[4]....
        /*0068*/ 	.word	0x00000f90


	//   ....[5]....
        /*006c*/ 	.word	0x00000fa0


	//   ....[6]....
        /*0070*/ 	.word	0x00000fe0


	//   ....[7]....
        /*0074*/ 	.word	0x00000ff0


	//   ....[8]....
        /*0078*/ 	.word	0x00001040


	//   ....[9]....
        /*007c*/ 	.word	0x00001050


	//----- nvinfo : EIATTR_EXIT_INSTR_OFFSETS
	.align		4
.L_1691:
        /*0080*/ 	.byte	0x04, 0x1c
        /*0082*/ 	.short	(.L_1693 - .L_1692)


	//   ....[0]....
.L_1692:
        /*0084*/ 	.word	0x00000060


	//   ....[1]....
        /*0088*/ 	.word	0x00003210


	//----- nvinfo : EIATTR_MAX_THREADS
	.align		4
.L_1693:
        /*008c*/ 	.byte	0x04, 0x05
        /*008e*/ 	.short	(.L_1695 - .L_1694)
.L_1694:
        /*0090*/ 	.word	0x00000280
        /*0094*/ 	.word	0x00000001
        /*0098*/ 	.word	0x00000001


	//----- nvinfo : EIATTR_CRS_STACK_SIZE
	.align		4
.L_1695:
        /*009c*/ 	.byte	0x04, 0x1e
        /*009e*/ 	.short	(.L_1697 - .L_1696)
.L_1696:
        /*00a0*/ 	.word	0x00000000


	//----- nvinfo : EIATTR_CBANK_PARAM_SIZE
	.align		4
.L_1697:
        /*00a4*/ 	.byte	0x03, 0x19
        /*00a6*/ 	.short	0x00a0


	//----- nvinfo : EIATTR_PARAM_CBANK
	.align		4
        /*00a8*/ 	.byte	0x04, 0x0a
        /*00aa*/ 	.short	(.L_1699 - .L_1698)
	.align		4
.L_1698:
        /*00ac*/ 	.word	index@(.nv.constant0._Z35group_norm_nhwc_fwd_one_pass_kernelI11Fp32IOFp32WLi256ELi40ELi640EEv26Group_norm_nhwc_fwd_params)
        /*00b0*/ 	.short	0x0210
        /*00b2*/ 	.short	0x00a0


	//----- nvinfo : EIATTR_SW_WAR
	.align		4
.L_1699:
        /*00b4*/ 	.byte	0x04, 0x36
        /*00b6*/ 	.short	(.L_1701 - .L_1700)
.L_1700:
        /*00b8*/ 	.word	0x00000008
.L_1701:


//--------------------- .nv.info._Z35group_norm_nhwc_fwd_one_pass_kernelI11Fp32IOFp32WLi512ELi40ELi640EEv26Group_norm_nhwc_fwd_params --------------------------
	.section	.nv.info._Z35group_norm_nhwc_fwd_one_pass_kernelI11Fp32IOFp32WLi512ELi40ELi640EEv26Group_norm_nhwc_fwd_params,"",@"SHT_CUDA_INFO"
	.sectionflags	@""
	.align	4


	//----- nvinfo : EIATTR_CUDA_API_VERSION
	.align		4
        /*0000*/ 	.byte	0x04, 0x37
        /*0002*/ 	.short	(.L_1703 - .L_1702)
.L_1702:
        /*0004*/ 	.word	0x00000082


	//----- nvinfo : EIATTR_KPARAM_INFO
	.align		4
.L_1703:
        /*0008*/ 	.byte	0x04, 0x17
        /*000a*/ 	.short	(.L_1705 - .L_1704)
.L_1704:
        /*000c*/ 	.word	0x00000000
        /*0010*/ 	.short	0x0000
        /*0012*/ 	.short	0x0000
        /*0014*/ 	.byte	0x00, 0xf0, 0x81, 0x02


	//----- nvinfo : EIATTR_SPARSE_MMA_MASK
	.align		4
.L_1705:
        /*0018*/ 	.byte	0x03, 0x50
        /*001a*/ 	.short	0x0000


	//----- nvinfo : EIATTR_MAXREG_COUNT
	.align		4
        /*001c*/ 	.byte	0x03, 0x1b
        /*001e*/ 	.short	0x0060


	//----- nvinfo : EIATTR_NUM_BARRIERS
	.align		4
        /*0020*/ 	.byte	0x02, 0x4c
        /*0022*/ 	.byte	0x01
	.zero		1


	//----- nvinfo : EIATTR_MERCURY_ISA_VERSION
	.align		4
        /*0024*/ 	.byte	0x03, 0x5f
        /*0026*/ 	.short	0x0101


	//----- nvinfo : EIATTR_COOP_GROUP_MASK_REGIDS
	.align		4
        /*0028*/ 	.byte	0x04, 0x29
        /*002a*/ 	.short	(.L_1707 - .L_1706)


	//   ....[0]....
.L_1706:
        /*002c*/ 	.word	0xffffffff


	//   ....[1]....
        /*0030*/ 	.word	0xffffffff


	//   ....[2]....
        /*0034*/ 	.word	0xffffffff


	//   ....[3]....
        /*0038*/ 	.word	0xffffffff


	//   ....[4]....
        /*003c*/ 	.word	0xffffffff


	//   ....[5]....
        /*0040*/ 	.word	0xffffffff


	//   ....[6]....
        /*0044*/ 	.word	0xffffffff


	//   ....[7]....
        /*0048*/ 	.word	0xffffffff


	//   ....[8]....
        /*004c*/ 	.word	0xffffffff


	//   ....[9]....
        /*0050*/ 	.word	0xffffffff


	//----- nvinfo : EIATTR_COOP_GROUP_INSTR_OFFSETS
	.align		4
.L_1707:
        /*0054*/ 	.byte	0x04, 0x28
        /*0056*/ 	.short	(.L_1709 - .L_1708)


	//   ....[0]....
.L_1708:
        /*0058*/ 	.word	0x00001a00


	//   ....[1]....
        /*005c*/ 	.word	0x00001a10


	//   ....[2]....
        /*0060*/ 	.word	0x00001a40


	//   ....[3]....
        /*0064*/ 	.word	0x00001a50


	//   ....[4]....
        /*0068*/ 	.word	0x00001a90


	//   ....[5]....
        /*006c*/ 	.word	0x00001aa0


	//   ....[6]....
        /*0070*/ 	.word	0x00001ae0


	//   ....[7]....
        /*0074*/ 	.word	0x00001af0


	//   ....[8]....
        /*0078*/ 	.word	0x00001b30


	//   ....[9]....
        /*007c*/ 	.word	0x00001b40


	//----- nvinfo : EIATTR_EXIT_INSTR_OFFSETS
	.align		4
.L_1709:
        /*0080*/ 	.byte	0x04, 0x1c
        /*0082*/ 	.short	(.L_1711 - .L_1710)


	//   ....[0]....
.L_1710:
        /*0084*/ 	.word	0x00000060


	//   ....[1]....
        /*0088*/ 	.word	0x00004d50


	//----- nvinfo : EIATTR_MAX_THREADS
	.align		4
.L_1711:
        /*008c*/ 	.byte	0x04, 0x05
        /*008e*/ 	.short	(.L_1713 - .L_1712)
.L_1712:
        /*0090*/ 	.word	0x00000280
        /*0094*/ 	.word	0x00000001
        /*0098*/ 	.word	0x00000001


	//----- nvinfo : EIATTR_CRS_STACK_SIZE
	.align		4
.L_1713:
        /*009c*/ 	.byte	0x04, 0x1e
        /*009e*/ 	.short	(.L_1715 - .L_1714)
.L_1714:
        /*00a0*/ 	.word	0x00000000


	//----- nvinfo : EIATTR_CBANK_PARAM_SIZE
	.align		4
.L_1715:
        /*00a4*/ 	.byte	0x03, 0x19
        /*00a6*/ 	.short	0x00a0


	//----- nvinfo : EIATTR_PARAM_CBANK
	.align		4
        /*00a8*/ 	.byte	0x04, 0x0a
        /*00aa*/ 	.short	(.L_1717 - .L_1716)
	.align		4
.L_1716:
        /*00ac*/ 	.word	index@(.nv.constant0._Z35group_norm_nhwc_fwd_one_pass_kernelI11Fp32IOFp32WLi512ELi40ELi640EEv26Group_norm_nhwc_fwd_params)
        /*00b0*/ 	.short	0x0210
        /*00b2*/ 	.short	0x00a0


	//----- nvinfo : EIATTR_SW_WAR
	.align		4
.L_1717:
        /*00b4*/ 	.byte	0x04, 0x36
        /*00b6*/ 	.short	(.L_1719 - .L_1718)
.L_1718:
        /*00b8*/ 	.word	0x00000008
.L_1719:


//--------------------- .nv.info._Z35group_norm_nhwc_fwd_one_pass_kernelI11Fp32IOBf16WLi64ELi40ELi640EEv26Group_norm_nhwc_fwd_params --------------------------
	.section	.nv.info._Z35group_norm_nhwc_fwd_one_pass_kernelI11Fp32IOBf16WLi64ELi40ELi640EEv26Group_norm_nhwc_fwd_params,"",@"SHT_CUDA_INFO"
	.sectionflags	@""
	.align	4


	//----- nvinfo : EIATTR_CUDA_API_VERSION
	.align		4
        /*0000*/ 	.byte	0x04, 0x37
        /*0002*/ 	.short	(.L_1721 - .L_1720)
.L_1720:
        /*0004*/ 	.word	0x00000082


	//----- nvinfo : EIATTR_KPARAM_INFO
	.align		4
.L_1721:
        /*0008*/ 	.byte	0x04, 0x17
        /*000a*/ 	.short	(.L_1723 - .L_1722)
.L_1722:
        /*000c*/ 	.word	0x00000000
        /*0010*/ 	.short	0x0000
        /*0012*/ 	.short	0x0000
        /*0014*/ 	.byte	0x00, 0xf0, 0x81, 0x02


	//----- nvinfo : EIATTR_SPARSE_MMA_MASK
	.align		4
.L_1723:
        /*0018*/ 	.byte	0x03, 0x50
        /*001a*/ 	.short	0x0000


	//----- nvinfo : EIATTR_MAXREG_COUNT
	.align		4
        /*001c*/ 	.byte	0x03, 0x1b
        /*001e*/ 	.short	0x0060


	//----- nvinfo : EIATTR_NUM_BARRIERS
	.align		4
        /*0020*/ 	.byte	0x02, 0x4c
        /*0022*/ 	.byte	0x01
	.zero		1


	//----- nvinfo : EIATTR_MERCURY_ISA_VERSION
	.align		4
        /*0024*/ 	.byte	0x03, 0x5f
        /*0026*/ 	.short	0x0101


	//----- nvinfo : EIATTR_COOP_GROUP_MASK_REGIDS
	.align		4
        /*0028*/ 	.byte	0x04, 0x29
        /*002a*/ 	.short	(.L_1725 - .L_1724)


	//   ....[0]....
.L_1724:
        /*002c*/ 	.word	0xffffffff


	//   ....[1]....
        /*0030*/ 	.word	0xffffffff


	//   ....[2]....
        /*0034*/ 	.word	0xffffffff


	//   ....[3]....
        /*0038*/ 	.word	0xffffffff


	//   ....[4]....
        /*003c*/ 	.word	0xffffffff


	//   ....[5]....
        /*0040*/ 	.word	0xffffffff


	//   ....[6]....
        /*0044*/ 	.word	0xffffffff


	//   ....[7]....
        /*0048*/ 	.word	0xffffffff


	//   ....[8]....
        /*004c*/ 	.word	0xffffffff


	//   ....[9]....
        /*0050*/ 	.word	0xffffffff


	//----- nvinfo : EIATTR_COOP_GROUP_INSTR_OFFSETS
	.align		4
.L_1725:
        /*0054*/ 	.byte	0x04, 0x28
        /*0056*/ 	.short	(.L_1727 - .L_1726)


	//   ....[0]....
.L_1726:
        /*0058*/ 	.word	0x00000720


	//   ....[1]....
        /*005c*/ 	.word	0x00000730


	//   ....[2]....
        /*0060*/ 	.word	0x00000760


	//   ....[3]....
        /*0064*/ 	.word	0x00000780


	//   ....[4]....
        /*0068*/ 	.word	0x000007b0


	//   ....[5]....
        /*006c*/ 	.word	0x000007d0


	//   ....[6]....
        /*0070*/ 	.word	0x00000800


	//   ....[7]....
        /*0074*/ 	.word	0x00000820


	//   ....[8]....
        /*0078*/ 	.word	0x00000850


	//   ....[9]....
        /*007c*/ 	.word	0x00000870


	//----- nvinfo : EIATTR_EXIT_INSTR_OFFSETS
	.align		4
.L_1727:
        /*0080*/ 	.byte	0x04, 0x1c
        /*0082*/ 	.short	(.L_1729 - .L_1728)


	//   ....[0]....
.L_1728:
        /*0084*/ 	.word	0x00000060


	//   ....[1]....
        /*0088*/ 	.word	0x00001d60


	//----- nvinfo : EIATTR_MAX_THREADS
	.align		4
.L_1729:
        /*008c*/ 	.byte	0x04, 0x05
        /*008e*/ 	.short	(.L_1731 - .L_1730)
.L_1730:
        /*0090*/ 	.word	0x00000280
        /*0094*/ 	.word	0x00000001
        /*0098*/ 	.word	0x00000001


	//----- nvinfo : EIATTR_CRS_STACK_SIZE
	.align		4
.L_1731:
        /*009c*/ 	.byte	0x04, 0x1e
        /*009e*/ 	.short	(.L_1733 - .L_1732)
.L_1732:
        /*00a0*/ 	.word	0x00000000


	//----- nvinfo : EIATTR_CBANK_PARAM_SIZE
	.align		4
.L_1733:
        /*00a4*/ 	.byte	0x03, 0x19
        /*00a6*/ 	.short	0x00a0


	//----- nvinfo : EIATTR_PARAM_CBANK
	.align		4
        /*00a8*/ 	.byte	0x04, 0x0a
        /*00aa*/ 	.short	(.L_1735 - .L_1734)
	.align		4
.L_1734:
        /*00ac*/ 	.word	index@(.nv.constant0._Z35group_norm_nhwc_fwd_one_pass_kernelI11Fp32IOBf16WLi64ELi40ELi640EEv26Group_norm_nhwc_fwd_params)
        /*00b0*/ 	.short	0x0210
        /*00b2*/ 	.short	0x00a0


	//----- nvinfo : EIATTR_SW_WAR
	.align		4
.L_1735:
        /*00b4*/ 	.byte	0x04, 0x36
        /*00b6*/ 	.short	(.L_1737 - .L_1736)
.L_1736:
        /*00b8*/ 	.word	0x00000008
.L_1737:


//--------------------- .nv.info._Z35group_norm_nhwc_fwd_one_pass_kernelI11Fp32IOBf16WLi128ELi40ELi640EEv26Group_norm_nhwc_fwd_params --------------------------
	.section	.nv.info._Z35group_norm_nhwc_fwd_one_pass_kernelI11Fp32IOBf16WLi128ELi40ELi640EEv26Group_norm_nhwc_fwd_params,"",@"SHT_CUDA_INFO"
	.sectionflags	@""
	.align	4


	//----- nvinfo : EIATTR_CUDA_API_VERSION
	.align		4
        /*0000*/ 	.byte	0x04, 0x37
        /*0002*/ 	.short	(.L_1739 - .L_1738)
.L_1738:
        /*0004*/ 	.word	0x00000082


	//----- nvinfo : EIATTR_KPARAM_INFO
	.align		4
.L_1739:
        /*0008*/ 	.byte	0x04, 0x17
        /*000a*/ 	.short	(.L_1741 - .L_1740)
.L_1740:
        /*000c*/ 	.word	0x00000000
        /*0010*/ 	.short	0x0000
        /*0012*/ 	.short	0x0000
        /*0014*/ 	.byte	0x00, 0xf0, 0x81, 0x02


	//----- nvinfo : EIATTR_SPARSE_MMA_MASK
	.align		4
.L_1741:
        /*0018*/ 	.byte	0x03, 0x50
        /*001a*/ 	.short	0x0000


	//----- nvinfo : EIATTR_MAXREG_COUNT
	.align		4
        /*001c*/ 	.byte	0x03, 0x1b
        /*001e*/ 	.short	0x0060


	//----- nvinfo : EIATTR_NUM_BARRIERS
	.align		4
        /*0020*/ 	.byte	0x02, 0x4c
        /*0022*/ 	.byte	0x01
	.zero		1


	//----- nvinfo : EIATTR_MERCURY_ISA_VERSION
	.align		4
        /*0024*/ 	.byte	0x03, 0x5f
        /*0026*/ 	.short	0x0101


	//----- nvinfo : EIATTR_COOP_GROUP_MASK_REGIDS
	.align		4
        /*0028*/ 	.byte	0x04, 0x29
        /*002a*/ 	.short	(.L_1743 - .L_1742)


	//   ....[0]....
.L_1742:
        /*002c*/ 	.word	0xffffffff


	//   ....[1]....
        /*0030*/ 	.word	0xffffffff


	//   ....[2]....
        /*0034*/ 	.word	0xffffffff


	//   ....[3]....
        /*0038*/ 	.word	0xffffffff


	//   ....[4]....
        /*003c*/ 	.word	0xffffffff


	//   ....[5]....
        /*0040*/ 	.word	0xffffffff


	//   ....[6]....
        /*0044*/ 	.word	0xffffffff


	//   ....[7]....
        /*0048*/ 	.word	0xffffffff


	//   ....[8]....
        /*004c*/ 	.word	0xffffffff


	//   ....[9]....
        /*0050*/ 	.word	0xffffffff


	//----- nvinfo : EIATTR_COOP_GROUP_INSTR_OFFSETS
	.align		4
.L_1743:
        /*0054*/ 	.byte	0x04, 0x28
        /*0056*/ 	.short	(.L_1745 - .L_1744)


	//   ....[0]....
.L_1744:
        /*0058*/ 	.word	0x000009c0


	//   ....[1]....
        /*005c*/ 	.word	0x000009d0


	//   ....[2]....
        /*0060*/ 	.word	0x00000a00


	//   ....[3]....
        /*0064*/ 	.word	0x00000a10


	//   ....[4]....
        /*0068*/ 	.word	0x00000a50


	//   ....[5]....
        /*006c*/ 	.word	0x00000a60


	//   ....[6]....
        /*0070*/ 	.word	0x00000aa0


	//   ....[7]....
        /*0074*/ 	.word	0x00000ab0


	//   ....[8]....
        /*0078*/ 	.word	0x00000af0


	//   ....[9]....
        /*007c*/ 	.word	0x00000b00


	//----- nvinfo : EIATTR_EXIT_INSTR_OFFSETS
	.align		4
.L_1745:
        /*0080*/ 	.byte	0x04, 0x1c
        /*0082*/ 	.short	(.L_1747 - .L_1746)


	//   ....[0]....
.L_1746:
        /*0084*/ 	.word	0x00000060


	//   ....[1]....
        /*0088*/ 	.word	0x000023c0


	//----- nvinfo : EIATTR_MAX_THREADS
	.align		4
.L_1747:
        /*008c*/ 	.byte	0x04, 0x05
        /*008e*/ 	.short	(.L_1749 - .L_1748)
.L_1748:
        /*0090*/ 	.word	0x00000280
        /*0094*/ 	.word	0x00000001
        /*0098*/ 	.word	0x00000001


	//----- nvinfo : EIATTR_CRS_STACK_SIZE
	.align		4
.L_1749:
        /*009c*/ 	.byte	0x04, 0x1e
        /*009e*/ 	.short	(.L_1751 - .L_1750)
.L_1750:
        /*00a0*/ 	.word	0x00000000


	//----- nvinfo : EIATTR_CBANK_PARAM_SIZE
	.align		4
.L_1751:
        /*00a4*/ 	.byte	0x03, 0x19
        /*00a6*/ 	.short	0x00a0


	//----- nvinfo : EIATTR_PARAM_CBANK
	.align		4
        /*00a8*/ 	.byte	0x04, 0x0a
        /*00aa*/ 	.short	(.L_1753 - .L_1752)
	.align		4
.L_1752:
        /*00ac*/ 	.word	index@(.nv.constant0._Z35group_norm_nhwc_fwd_one_pass_kernelI11Fp32IOBf16WLi128ELi40ELi640EEv26Group_norm_nhwc_fwd_params)
        /*00b0*/ 	.short	0x0210
        /*00b2*/ 	.short	0x00a0


	//----- nvinfo : EIATTR_SW_WAR
	.align		4
.L_1753:
        /*00b4*/ 	.byte	0x04, 0x36
        /*00b6*/ 	.short	(.L_1755 - .L_1754)
.L_1754:
        /*00b8*/ 	.word	0x00000008
.L_1755:


//--------------------- .nv.info._Z35group_norm_nhwc_fwd_one_pass_kernelI11Fp32IOBf16WLi256ELi40ELi640EEv26Group_norm_nhwc_fwd_params --------------------------
	.section	.nv.info._Z35group_norm_nhwc_fwd_one_pass_kernelI11Fp32IOBf16WLi256ELi40ELi640EEv26Group_norm_nhwc_fwd_params,"",@"SHT_CUDA_INFO"
	.sectionflags	@""
	.align	4


	//----- nvinfo : EIATTR_CUDA_API_VERSION
	.align		4
        /*0000*/ 	.byte	0x04, 0x37
        /*0002*/ 	.short	(.L_1757 - .L_1756)
.L_1756:
        /*0004*/ 	.word	0x00000082


	//----- nvinfo : EIATTR_KPARAM_INFO
	.align		4
.L_1757:
        /*0008*/ 	.byte	0x04, 0x17
        /*000a*/ 	.short	(.L_1759 - .L_1758)
.L_1758:
        /*000c*/ 	.word	0x00000000
        /*0010*/ 	.short	0x0000
        /*0012*/ 	.short	0x0000
        /*0014*/ 	.byte	0x00, 0xf0, 0x81, 0x02


	//----- nvinfo : EIATTR_SPARSE_MMA_MASK
	.align		4
.L_1759:
        /*0018*/ 	.byte	0x03, 0x50
        /*001a*/ 	.short	0x0000


	//----- nvinfo : EIATTR_MAXREG_COUNT
	.align		4
        /*001c*/ 	.byte	0x03, 0x1b
        /*001e*/ 	.short	0x0060


	//----- nvinfo : EIATTR_NUM_BARRIERS
	.align		4
        /*0020*/ 	.byte	0x02, 0x4c
        /*0022*/ 	.byte	0x01
	.zero		1


	//----- nvinfo : EIATTR_MERCURY_ISA_VERSION
	.align		4
        /*0024*/ 	.byte	0x03, 0x5f
        /*0026*/ 	.short	0x0101


	//----- nvinfo : EIATTR_COOP_GROUP_MASK_REGIDS
	.align		4
        /*0028*/ 	.byte	0x04, 0x29
        /*002a*/ 	.short	(.L_1761 - .L_1760)


	//   ....[0]....
.L_1760:
        /*002c*/ 	.word	0xffffffff


	//   ....[1]....
        /*0030*/ 	.word	0xffffffff


	//   ....[2]....
        /*0034*/ 	.word	0xffffffff


	//   ....[3]....
        /*0038*/ 	.word	0xffffffff


	//   ....[4]....
        /*003c*/ 	.word	0xffffffff


	//   ....[5]....
        /*0040*/ 	.word	0xffffffff


	//   ....[6]....
        /*0044*/ 	.word	0xffffffff


	//   ....[7]....
        /*0048*/ 	.word	0xffffffff


	//   ....[8]....
        /*004c*/ 	.word	0xffffffff


	//   ....[9]....
        /*0050*/ 	.word	0xffffffff


	//----- nvinfo : EIATTR_COOP_GROUP_INSTR_OFFSETS
	.align		4
.L_1761:
        /*0054*/ 	.byte	0x04, 0x28
        /*0056*/ 	.short	(.L_1763 - .L_1762)


	//   ....[0]....
.L_1762:
        /*0058*/ 	.word	0x00000ef0


	//   ....[1]....
        /*005c*/ 	.word	0x00000f00


	//   ....[2]....
        /*0060*/ 	.word	0x00000f40


	//   ....[3]....
        /*0064*/ 	.word	0x00000f50


	//   ....[4]....
        /*0068*/ 	.word	0x00000f90


	//   ....[5]....
        /*006c*/ 	.word	0x00000fa0


	//   ....[6]....
        /*0070*/ 	.word	0x00000fe0


	//   ....[7]....
        /*0074*/ 	.word	0x00000ff0


	//   ....[8]....
        /*0078*/ 	.word	0x00001040


	//   ....[9]....
        /*007c*/ 	.word	0x00001050


	//----- nvinfo : EIATTR_EXIT_INSTR_OFFSETS
	.align		4
.L_1763:
        /*0080*/ 	.byte	0x04, 0x1c
        /*0082*/ 	.short	(.L_1765 - .L_1764)


	//   ....[0]....
.L_1764:
        /*0084*/ 	.word	0x00000060


	//   ....[1]....
        /*0088*/ 	.word	0x00003250


	//----- nvinfo : EIATTR_MAX_THREADS
	.align		4
.L_1765:
        /*008c*/ 	.byte	0x04, 0x05
        /*008e*/ 	.short	(.L_1767 - .L_1766)
.L_1766:
        /*0090*/ 	.word	0x00000280
        /*0094*/ 	.word	0x00000001
        /*0098*/ 	.word	0x00000001


	//----- nvinfo : EIATTR_CRS_STACK_SIZE
	.align		4
.L_1767:
        /*009c*/ 	.byte	0x04, 0x1e
        /*009e*/ 	.short	(.L_1769 - .L_1768)
.L_1768:
        /*00a0*/ 	.word	0x00000000


	//----- nvinfo : EIATTR_CBANK_PARAM_SIZE
	.align		4
.L_1769:
        /*00a4*/ 	.byte	0x03, 0x19
        /*00a6*/ 	.short	0x00a0


	//----- nvinfo : EIATTR_PARAM_CBANK
	.align		4
        /*00a8*/ 	.byte	0x04, 0x0a
        /*00aa*/ 	.short	(.L_1771 - .L_1770)
	.align		4
.L_1770:
        /*00ac*/ 	.word	index@(.nv.constant0._Z35group_norm_nhwc_fwd_one_pass_kernelI11Fp32IOBf16WLi256ELi40ELi640EEv26Group_norm_nhwc_fwd_params)
        /*00b0*/ 	.short	0x0210
        /*00b2*/ 	.short	0x00a0


	//----- nvinfo : EIATTR_SW_WAR
	.align		4
.L_1771:
        /*00b4*/ 	.byte	0x04, 0x36
        /*00b6*/ 	.short	(.L_1773 - .L_1772)
.L_1772:
        /*00b8*/ 	.word	0x00000008
.L_1773:


//--------------------- .nv.info._Z35group_norm_nhwc_fwd_one_pass_kernelI11Fp32IOBf16WLi512ELi40ELi640EEv26Group_norm_nhwc_fwd_params --------------------------
	.section	.nv.info._Z35group_norm_nhwc_fwd_one_pass_kernelI11Fp32IOBf16WLi512ELi40ELi640EEv26Group_norm_nhwc_fwd_params,"",@"SHT_CUDA_INFO"
	.sectionflags	@""
	.align	4


	//----- nvinfo : EIATTR_CUDA_API_VERSION
	.align		4
        /*0000*/ 	.byte	0x04, 0x37
        /*0002*/ 	.short	(.L_1775 - .L_1774)
.L_1774:
        /*0004*/ 	.word	0x00000082


	//----- nvinfo : EIATTR_KPARAM_INFO
	.align		4
.L_1775:
        /*0008*/ 	.byte	0x04, 0x17
        /*000a*/ 	.short	(.L_1777 - .L_1776)
.L_1776:
        /*000c*/ 	.word	0x00000000
        /*0010*/ 	.short	0x0000
        /*0012*/ 	.short	0x0000
        /*0014*/ 	.byte	0x00, 0xf0, 0x81, 0x02


	//----- nvinfo : EIATTR_SPARSE_MMA_MASK
	.align		4
.L_1777:
        /*0018*/ 	.byte	0x03, 0x50
        /*001a*/ 	.short	0x0000


	//----- nvinfo : EIATTR_MAXREG_COUNT
	.align		4
        /*001c*/ 	.byte	0x03, 0x1b
        /*001e*/ 	.short	0x0060


	//----- nvinfo : EIATTR_NUM_BARRIERS
	.align		4
        /*0020*/ 	.byte	0x02, 0x4c
        /*0022*/ 	.byte	0x01
	.zero		1


	//----- nvinfo : EIATTR_MERCURY_ISA_VERSION
	.align		4
        /*0024*/ 	.byte	0x03, 0x5f
        /*0026*/ 	.short	0x0101


	//----- nvinfo : EIATTR_COOP_GROUP_MASK_REGIDS
	.align		4
        /*0028*/ 	.byte	0x04, 0x29
        /*002a*/ 	.short	(.L_1779 - .L_1778)


	//   ....[0]....
.L_1778:
        /*002c*/ 	.word	0xffffffff


	//   ....[1]....
        /*0030*/ 	.word	0xffffffff


	//   ....[2]....
        /*0034*/ 	.word	0xffffffff


	//   ....[3]....
        /*0038*/ 	.word	0xffffffff


	//   ....[4]....
        /*003c*/ 	.word	0xffffffff


	//   ....[5]....
        /*0040*/ 	.word	0xffffffff


	//   ....[6]....
        /*0044*/ 	.word	0xffffffff


	//   ....[7]....
        /*0048*/ 	.word	0xffffffff


	//   ....[8]....
        /*004c*/ 	.word	0xffffffff


	//   ....[9]....
        /*0050*/ 	.word	0xffffffff


	//----- nvinfo : EIATTR_COOP_GROUP_INSTR_OFFSETS
	.align		4
.L_1779:
        /*0054*/ 	.byte	0x04, 0x28
        /*0056*/ 	.short	(.L_1781 - .L_1780)


	//   ....[0]....
.L_1780:
        /*0058*/ 	.word	0x000019f0


	//   ....[1]....
        /*005c*/ 	.word	0x00001a00


	//   ....[2]....
        /*0060*/ 	.word	0x00001a30


	//   ....[3]....
        /*0064*/ 	.word	0x00001a40


	//   ....[4]....
        /*0068*/ 	.word	0x00001a80


	//   ....[5]....
        /*006c*/ 	.word	0x00001a90


	//   ....[6]....
        /*0070*/ 	.word	0x00001ad0


	//   ....[7]....
        /*0074*/ 	.word	0x00001ae0


	//   ....[8]....
        /*0078*/ 	.word	0x00001b20


	//   ....[9]....
        /*007c*/ 	.word	0x00001b30


	//----- nvinfo : EIATTR_EXIT_INSTR_OFFSETS
	.align		4
.L_1781:
        /*0080*/ 	.byte	0x04, 0x1c
        /*0082*/ 	.short	(.L_1783 - .L_1782)


	//   ....[0]....
.L_1782:
        /*0084*/ 	.word	0x00000060


	//   ....[1]....
        /*0088*/ 	.word	0x00004da0


	//----- nvinfo : EIATTR_MAX_THREADS
	.align		4
.L_1783:
        /*008c*/ 	.byte	0x04, 0x05
        /*008e*/ 	.short	(.L_1785 - .L_1784)
.L_1784:
        /*0090*/ 	.word	0x00000280
        /*0094*/ 	.word	0x00000001
        /*0098*/ 	.word	0x00000001


	//----- nvinfo : EIATTR_CRS_STACK_SIZE
	.align		4
.L_1785:
        /*009c*/ 	.byte	0x04, 0x1e
        /*009e*/ 	.short	(.L_1787 - .L_1786)
.L_1786:
        /*00a0*/ 	.word	0x00000000


	//----- nvinfo : EIATTR_CBANK_PARAM_SIZE
	.align		4
.L_1787:
        /*00a4*/ 	.byte	0x03, 0x19
        /*00a6*/ 	.short	0x00a0


	//----- nvinfo : EIATTR_PARAM_CBANK
	.align		4
        /*00a8*/ 	.byte	0x04, 0x0a
        /*00aa*/ 	.short	(.L_1789 - .L_1788)
	.align		4
.L_1788:
        /*00ac*/ 	.word	index@(.nv.constant0._Z35group_norm_nhwc_fwd_one_pass_kernelI11Fp32IOBf16WLi512ELi40ELi640EEv26Group_norm_nhwc_fwd_params)
        /*00b0*/ 	.short	0x0210
        /*00b2*/ 	.short	0x00a0


	//----- nvinfo : EIATTR_SW_WAR
	.align		4
.L_1789:
        /*00b4*/ 	.byte	0x04, 0x36
        /*00b6*/ 	.short	(.L_1791 - .L_1790)
.L_1790:
        /*00b8*/ 	.word	0x00000008
.L_1791:


//--------------------- .nv.info._Z35group_norm_nhwc_fwd_one_pass_kernelI11Fp32IOFp16WLi64ELi40ELi640EEv26Group_norm_nhwc_fwd_params --------------------------
	.section	.nv.info._Z35group_norm_nhwc_fwd_one_pass_kernelI11Fp32IOFp16WLi64ELi40ELi640EEv26Group_norm_nhwc_fwd_params,"",@"SHT_CUDA_INFO"
	.sectionflags	@""
	.align	4


	//----- nvinfo : EIATTR_CUDA_API_VERSION
	.align		4
        /*0000*/ 	.byte	0x04, 0x37
        /*0002*/ 	.short	(.L_1793 - .L_1792)
.L_1792:
        /*0004*/ 	.word	0x00000082


	//----- nvinfo : EIATTR_KPARAM_INFO
	.align		4
.L_1793:
        /*0008*/ 	.byte	0x04, 0x17
        /*000a*/ 	.short	(.L_1795 - .L_1794)
.L_1794:
        /*000c*/ 	.word	0x00000000
        /*0010*/ 	.short	0x0000
        /*0012*/ 	.short	0x0000
        /*0014*/ 	.byte	0x00, 0xf0, 0x81, 0x02


	//----- nvinfo : EIATTR_SPARSE_MMA_MASK
	.align		4
.L_1795:
        /*0018*/ 	.byte	0x03, 0x50
        /*001a*/ 	.short	0x0000


	//----- nvinfo : EIATTR_MAXREG_COUNT
	.align		4
        /*001c*/ 	.byte	0x03, 0x1b
        /*001e*/ 	.short	0x0060


	//----- nvinfo : EIATTR_NUM_BARRIERS
	.align		4
        /*0020*/ 	.byte	0x02, 0x4c
        /*0022*/ 	.byte	0x01
	.zero		1


	//----- nvinfo : EIATTR_MERCURY_ISA_VERSION
	.align		4
        /*0024*/ 	.byte	0x03, 0x5f
        /*0026*/ 	.short	0x0101


	//----- nvinfo : EIATTR_COOP_GROUP_MASK_REGIDS
	.align		4
        /*0028*/ 	.byte	0x04, 0x29
        /*002a*/ 	.short	(.L_1797 - .L_1796)


	//   ....[0]....
.L_1796:
        /*002c*/ 	.word	0xffffffff


	//   ....[1]....
        /*0030*/ 	.word	0xffffffff


	//   ....[2]....
        /*0034*/ 	.word	0xffffffff


	//   ....[3]....
        /*0038*/ 	.word	0xffffffff


	//   ....[4]....
        /*003c*/ 	.word	0xffffffff


	//   ....[5]....
        /*0040*/ 	.word	0xffffffff


	//   ....[6]....
        /*0044*/ 	.word	0xffffffff


	//   ....[7]....
        /*0048*/ 	.word	0xffffffff


	//   ....[8]....
        /*004c*/ 	.word	0xffffffff


	//   ....[9]....
        /*0050*/ 	.word	0xffffffff


	//----- nvinfo : EIATTR_COOP_GROUP_INSTR_OFFSETS
	.align		4
.L_1797:
        /*0054*/ 	.byte	0x04, 0x28
        /*0056*/ 	.short	(.L_1799 - .L_1798)


	//   ....[0]....
.L_1798:
        /*0058*/ 	.word	0x00000720


	//   ....[1]....
        /*005c*/ 	.word	0x00000730


	//   ....[2]....
        /*0060*/ 	.word	0x00000760


	//   ....[3]....
        /*0064*/ 	.word	0x00000780


	//   ....[4]....
        /*0068*/ 	.word	0x000007b0


	//   ....[5]....
        /*006c*/ 	.word	0x000007d0


	//   ....[6]....
        /*0070*/ 	.word	0x00000800


	//   ....[7]....
        /*0074*/ 	.word	0x00000820


	//   ....[8]....
        /*0078*/ 	.word	0x00000850


	//   ....[9]....
        /*007c*/ 	.word	0x00000870


	//----- nvinfo : EIATTR_EXIT_INSTR_OFFSETS
	.align		4
.L_1799:
        /*0080*/ 	.byte	0x04, 0x1c
        /*0082*/ 	.short	(.L_1801 - .L_1800)


	//   ....[0]....
.L_1800:
        /*0084*/ 	.word	0x00000060


	//   ....[1]....
        /*0088*/ 	.word	0x00001d60


	//----- nvinfo : EIATTR_MAX_THREADS
	.align		4
.L_1801:
        /*008c*/ 	.byte	0x04, 0x05
        /*008e*/ 	.short	(.L_1803 - .L_1802)
.L_1802:
        /*0090*/ 	.word	0x00000280
        /*0094*/ 	.word	0x00000001
        /*0098*/ 	.word	0x00000001


	//----- nvinfo : EIATTR_CRS_STACK_SIZE
	.align		4
.L_1803:
        /*009c*/ 	.byte	0x04, 0x1e
        /*009e*/ 	.short	(.L_1805 - .L_1804)
.L_1804:
        /*00a0*/ 	.word	0x00000000


	//----- nvinfo : EIATTR_CBANK_PARAM_SIZE
	.align		4
.L_1805:
        /*00a4*/ 	.byte	0x03, 0x19
        /*00a6*/ 	.short	0x00a0


	//----- nvinfo : EIATTR_PARAM_CBANK
	.align		4
        /*00a8*/ 	.byte	0x04, 0x0a
        /*00aa*/ 	.short	(.L_1807 - .L_1806)
	.align		4
.L_1806:
        /*00ac*/ 	.word	index@(.nv.constant0._Z35group_norm_nhwc_fwd_one_pass_kernelI11Fp32IOFp16WLi64ELi40ELi640EEv26Group_norm_nhwc_fwd_params)
        /*00b0*/ 	.short	0x0210
        /*00b2*/ 	.short	0x00a0


	//----- nvinfo : EIATTR_SW_WAR
	.align		4
.L_1807:
        /*00b4*/ 	.byte	0x04, 0x36
        /*00b6*/ 	.short	(.L_1809 - .L_1808)
.L_1808:
        /*00b8*/ 	.word	0x00000008
.L_1809:


//--------------------- .nv.info._Z35group_norm_nhwc_fwd_one_pass_kernelI11Fp32IOFp16WLi128ELi40ELi640EEv26Group_norm_nhwc_fwd_params --------------------------
	.section	.nv.info._Z35group_norm_nhwc_fwd_one_pass_kernelI11Fp32IOFp16WLi128ELi40ELi640EEv26Group_norm_nhwc_fwd_params,"",@"SHT_CUDA_INFO"
	.sectionflags	@""
	.align	4


	//----- nvinfo : EIATTR_CUDA_API_VERSION
	.align		4
        /*0000*/ 	.byte	0x04, 0x37
        /*0002*/ 	.short	(.L_1811 - .L_1810)
.L_1810:
        /*0004*/ 	.word	0x00000082


	//----- nvinfo : EIATTR_KPARAM_INFO
	.align		4
.L_1811:
        /*0008*/ 	.byte	0x04, 0x17
        /*000a*/ 	.short	(.L_1813 - .L_1812)
.L_1812:
        /*000c*/ 	.word	0x00000000
        /*0010*/ 	.short	0x0000
        /*0012*/ 	.short	0x0000
        /*0014*/ 	.byte	0x00, 0xf0, 0x81, 0x02


	//----- nvinfo : EIATTR_SPARSE_MMA_MASK
	.align		4
.L_1813:
        /*0018*/ 	.byte	0x03, 0x50
        /*001a*/ 	.short	0x0000


	//----- nvinfo : EIATTR_MAXREG_COUNT
	.align		4
        /*001c*/ 	.byte	0x03, 0x1b
        /*001e*/ 	.short	0x0060


	//----- nvinfo : EIATTR_NUM_BARRIERS
	.align		4
        /*0020*/ 	.byte	0x02, 0x4c
        /*0022*/ 	.byte	0x01
	.zero		1


	//----- nvinfo : EIATTR_MERCURY_ISA_VERSION
	.align		4
        /*0024*/ 	.byte	0x03, 0x5f
        /*0026*/ 	.short	0x0101


	//----- nvinfo : EIATTR_COOP_GROUP_MASK_REGIDS
	.align		4
        /*0028*/ 	.byte	0x04, 0x29
        /*002a*/ 	.short	(.L_1815 - .L_1814)


	//   ....[0]....
.L_1814:
        /*002c*/ 	.word	0xffffffff


	//   ....[1]....
        /*0030*/ 	.word	0xffffffff


	//   ....[2]....
        /*0034*/ 	.word	0xffffffff


	//   ....[3]....
        /*0038*/ 	.word	0xffffffff


	//   ....[4]....
        /*003c*/ 	.word	0xffffffff


	//   ....[5]....
        /*0040*/ 	.word	0xffffffff


	//   ....[6]....
        /*0044*/ 	.word	0xffffffff


	//   ....[7]....
        /*0048*/ 	.word	0xffffffff


	//   ....[8]....
        /*004c*/ 	.word	0xffffffff


	//   ....[9]....
        /*0050*/ 	.word	0xffffffff


	//----- nvinfo : EIATTR_COOP_GROUP_INSTR_OFFSETS
	.align		4
.L_1815:
        /*0054*/ 	.byte	0x04, 0x28
        /*0056*/ 	.short	(.L_1817 - .L_1816)


	//   ....[0]....
.L_1816:
        /*0058*/ 	.word	0x000009c0


	//   ....[1]....
        /*005c*/ 	.word	0x000009d0


	//   ....[2]....
        /*0060*/ 	.word	0x00000a00


	//   ....[3]....
        /*0064*/ 	.word	0x00000a10


	//   ....[4]....
        /*0068*/ 	.word	0x00000a50


	//   ....[5]....
        /*006c*/ 	.word	0x00000a60


	//   ....[6]....
        /*0070*/ 	.word	0x00000aa0


	//   ....[7]....
        /*0074*/ 	.word	0x00000ab0


	//   ....[8]....
        /*0078*/ 	.word	0x00000af0


	//   ....[9]....
        /*007c*/ 	.word	0x00000b00


	//----- nvinfo : EIATTR_EXIT_INSTR_OFFSETS
	.align		4
.L_1817:
        /*0080*/ 	.byte	0x04, 0x1c
        /*0082*/ 	.short	(.L_1819 - .L_1818)


	//   ....[0]....
.L_1818:
        /*0084*/ 	.word	0x00000060


	//   ....[1]....
        /*0088*/ 	.word	0x000023c0


	//----- nvinfo : EIATTR_MAX_THREADS
	.align		4
.L_1819:
        /*008c*/ 	.byte	0x04, 0x05
        /*008e*/ 	.short	(.L_1821 - .L_1820)
.L_1820:
        /*0090*/ 	.word	0x00000280
        /*0094*/ 	.word	0x00000001
        /*0098*/ 	.word	0x00000001


	//----- nvinfo : EIATTR_CRS_STACK_SIZE
	.align		4
.L_1821:
        /*009c*/ 	.byte	0x04, 0x1e
        /*009e*/ 	.short	(.L_1823 - .L_1822)
.L_1822:
        /*00a0*/ 	.word	0x00000000


	//----- nvinfo : EIATTR_CBANK_PARAM_SIZE
	.align		4
.L_1823:
        /*00a4*/ 	.byte	0x03, 0x19
        /*00a6*/ 	.short	0x00a0


	//----- nvinfo : EIATTR_PARAM_CBANK
	.align		4
        /*00a8*/ 	.byte	0x04, 0x0a
        /*00aa*/ 	.short	(.L_1825 - .L_1824)
	.align		4
.L_1824:
        /*00ac*/ 	.word	index@(.nv.constant0._Z35group_norm_nhwc_fwd_one_pass_kernelI11Fp32IOFp16WLi128ELi40ELi640EEv26Group_norm_nhwc_fwd_params)
        /*00b0*/ 	.short	0x0210
        /*00b2*/ 	.short	0x00a0


	//----- nvinfo : EIATTR_SW_WAR
	.align		4
.L_1825:
        /*00b4*/ 	.byte	0x04, 0x36
        /*00b6*/ 	.short	(.L_1827 - .L_1826)
.L_1826:
        /*00b8*/ 	.word	0x00000008
.L_1827:


//--------------------- .nv.info._Z35group_norm_nhwc_fwd_one_pass_kernelI11Fp32IOFp16WLi256ELi40ELi640EEv26Group_norm_nhwc_fwd_params --------------------------
	.section	.nv.info._Z35group_norm_nhwc_fwd_one_pass_kernelI11Fp32IOFp16WLi256ELi40ELi640EEv26Group_norm_nhwc_fwd_params,"",@"SHT_CUDA_INFO"
	.sectionflags	@""
	.align	4


	//----- nvinfo : EIATTR_CUDA_API_VERSION
	.align		4
        /*0000*/ 	.byte	0x04, 0x37
        /*0002*/ 	.short	(.L_1829 - .L_1828)
.L_1828:
        /*0004*/ 	.word	0x00000082


	//----- nvinfo : EIATTR_KPARAM_INFO
	.align		4
.L_1829:
        /*0008*/ 	.byte	0x04, 0x17
        /*000a*/ 	.short	(.L_1831 - .L_1830)
.L_1830:
        /*000c*/ 	.word	0x00000000
        /*0010*/ 	.short	0x0000
        /*0012*/ 	.short	0x0000
        /*0014*/ 	.byte	0x00, 0xf0, 0x81, 0x02


	//----- nvinfo : EIATTR_SPARSE_MMA_MASK
	.align		4
.L_1831:
        /*0018*/ 	.byte	0x03, 0x50
        /*001a*/ 	.short	0x0000


	//----- nvinfo : EIATTR_MAXREG_COUNT
	.align		4
        /*001c*/ 	.byte	0x03, 0x1b
        /*001e*/ 	.short	0x0060


	//----- nvinfo : EIATTR_NUM_BARRIERS
	.align		4
        /*0020*/ 	.byte	0x02, 0x4c
        /*0022*/ 	.byte	0x01
	.zero		1


	//----- nvinfo : EIATTR_MERCURY_ISA_VERSION
	.align		4
        /*0024*/ 	.byte	0x03, 0x5f
        /*0026*/ 	.short	0x0101


	//----- nvinfo : EIATTR_COOP_GROUP_MASK_REGIDS
	.align		4
        /*0028*/ 	.byte	0x04, 0x29
        /*002a*/ 	.short	(.L_1833 - .L_1832)


	//   ....[0]....
.L_1832:
        /*002c*/ 	.word	0xffffffff


	//   ....[1]....
        /*0030*/ 	.word	0xffffffff


	//   ....[2]....
        /*0034*/ 	.word	0xffffffff


	//   ....[3]....
        /*0038*/ 	.word	0xffffffff


	//   ....[4]....
        /*003c*/ 	.word	0xffffffff


	//   ....[5]....
        /*0040*/ 	.word	0xffffffff


	//   ....[6]....
        /*0044*/ 	.word	0xffffffff


	//   ....[7]....
        /*0048*/ 	.word	0xffffffff


	//   ....[8]....
        /*004c*/ 	.word	0xffffffff


	//   ....[9]....
        /*0050*/ 	.word	0xffffffff


	//----- nvinfo : EIATTR_COOP_GROUP_INSTR_OFFSETS
	.align		4
.L_1833:
        /*0054*/ 	.byte	0x04, 0x28
        /*0056*/ 	.short	(.L_1835 - .L_1834)


	//   ....[0]....
.L_1834:
        /*0058*/ 	.word	0x00000ef0


	//   ....[1]....
        /*005c*/ 	.word	0x00000f00


	//   ....[2]....
        /*0060*/ 	.word	0x00000f40


	//   ....[3]....
        /*0064*/ 	.word	0x00000f50


	//   ....[4]....
        /*0068*/ 	.word	0x00000f90


	//   ....[5]....
        /*006c*/ 	.word	0x00000fa0


	//   ....[6]....
        /*0070*/ 	.word	0x00000fe0


	//   ....[7]....
        /*0074*/ 	.word	0x00000ff0


	//   ....[8]....
        /*0078*/ 	.word	0x00001040


	//   ....[9]....
        /*007c*/ 	.word	0x00001050


	//----- nvinfo : EIATTR_EXIT_INSTR_OFFSETS
	.align		4
.L_1835:
        /*0080*/ 	.byte	0x04, 0x1c
        /*0082*/ 	.short	(.L_1837 - .L_1836)


	//   ....[0]....
.L_1836:
        /*0084*/ 	.word	0x00000060


	//   ....[1]....
        /*0088*/ 	.word	0x00003250


	//----- nvinfo : EIATTR_MAX_THREADS
	.align		4
.L_1837:
        /*008c*/ 	.byte	0x04, 0x05
        /*008e*/ 	.short	(.L_1839 - .L_1838)
.L_1838:
        /*0090*/ 	.word	0x00000280
        /*0094*/ 	.word	0x00000001
        /*0098*/ 	.word	0x00000001


	//----- nvinfo : EIATTR_CRS_STACK_SIZE
	.align		4
.L_1839:
        /*009c*/ 	.byte	0x04, 0x1e
        /*009e*/ 	.short	(.L_1841 - .L_1840)
.L_1840:
        /*00a0*/ 	.word	0x00000000


	//----- nvinfo : EIATTR_CBANK_PARAM_SIZE
	.align		4
.L_1841:
        /*00a4*/ 	.byte	0x03, 0x19
        /*00a6*/ 	.short	0x00a0


	//----- nvinfo : EIATTR_PARAM_CBANK
	.align		4
        /*00a8*/ 	.byte	0x04, 0x0a
        /*00aa*/ 	.short	(.L_1843 - .L_1842)
	.align		4
.L_1842:
        /*00ac*/ 	.word	index@(.nv.constant0._Z35group_norm_nhwc_fwd_one_pass_kernelI11Fp32IOFp16WLi256ELi40ELi640EEv26Group_norm_nhwc_fwd_params)
        /*00b0*/ 	.short	0x0210
        /*00b2*/ 	.short	0x00a0


	//----- nvinfo : EIATTR_SW_WAR
	.align		4
.L_1843:
        /*00b4*/ 	.byte	0x04, 0x36
        /*00b6*/ 	.short	(.L_1845 - .L_1844)
.L_1844:
        /*00b8*/ 	.word	0x00000008
.L_1845:


//--------------------- .nv.info._Z35group_norm_nhwc_fwd_one_pass_kernelI11Fp32IOFp16WLi512ELi40ELi640EEv26Group_norm_nhwc_fwd_params --------------------------
	.section	.nv.info._Z35group_norm_nhwc_fwd_one_pass_kernelI11Fp32IOFp16WLi512ELi40ELi640EEv26Group_norm_nhwc_fwd_params,"",@"SHT_CUDA_INFO"
	.sectionflags	@""
	.align	4


	//----- nvinfo : EIATTR_CUDA_API_VERSION
	.align		4
        /*0000*/ 	.byte	0x04, 0x37
        /*0002*/ 	.short	(.L_1847 - .L_1846)
.L_1846:
        /*0004*/ 	.word	0x00000082


	//----- nvinfo : EIATTR_KPARAM_INFO
	.align		4
.L_1847:
        /*0008*/ 	.byte	0x04, 0x17
        /*000a*/ 	.short	(.L_1849 - .L_1848)
.L_1848:
        /*000c*/ 	.word	0x00000000
        /*0010*/ 	.short	0x0000
        /*0012*/ 	.short	0x0000
        /*0014*/ 	.byte	0x00, 0xf0, 0x81, 0x02


	//----- nvinfo : EIATTR_SPARSE_MMA_MASK
	.align		4
.L_1849:
        /*0018*/ 	.byte	0x03, 0x50
        /*001a*/ 	.short	0x0000


	//----- nvinfo : EIATTR_MAXREG_COUNT
	.align		4
        /*001c*/ 	.byte	0x03, 0x1b
        /*001e*/ 	.short	0x0060


	//----- nvinfo : EIATTR_NUM_BARRIERS
	.align		4
        /*0020*/ 	.byte	0x02, 0x4c
        /*0022*/ 	.byte	0x01
	.zero		1


	//----- nvinfo : EIATTR_MERCURY_ISA_VERSION
	.align		4
        /*0024*/ 	.byte	0x03, 0x5f
        /*0026*/ 	.short	0x0101


	//----- nvinfo : EIATTR_COOP_GROUP_MASK_REGIDS
	.align		4
        /*0028*/ 	.byte	0x04, 0x29
        /*002a*/ 	.short	(.L_1851 - .L_1850)


	//   ....[0]....
.L_1850:
        /*002c*/ 	.word	0xffffffff


	//   ....[1]....
        /*0030*/ 	.word	0xffffffff


	//   ....[2]....
        /*0034*/ 	.word	0xffffffff


	//   ....[3]....
        /*0038*/ 	.word	0xffffffff


	//   ....[4]....
        /*003c*/ 	.word	0xffffffff


	//   ....[5]....
        /*0040*/ 	.word	0xffffffff


	//   ....[6]....
        /*0044*/ 	.word	0xffffffff


	//   ....[7]....
        /*0048*/ 	.word	0xffffffff


	//   ....[8]....
        /*004c*/ 	.word	0xffffffff


	//   ....[9]....
        /*0050*/ 	.word	0xffffffff


	//----- nvinfo : EIATTR_COOP_GROUP_INSTR_OFFSETS
	.align		4
.L_1851:
        /*0054*/ 	.byte	0x04, 0x28
        /*0056*/ 	.short	(.L_1853 - .L_1852)


	//   ....[0]....
.L_1852:
        /*0058*/ 	.word	0x000019f0


	//   ....[1]....
        /*005c*/ 	.word	0x00001a00


	//   ....[2]....
        /*0060*/ 	.word	0x00001a30


	//   ....[3]....
        /*0064*/ 	.word	0x00001a40


	//   ....[4]....
        /*0068*/ 	.word	0x00001a80


	//   ....[5]....
        /*006c*/ 	.word	0x00001a90


	//   ....[6]....
        /*0070*/ 	.word	0x00001ad0


	//   ....[7]....
        /*0074*/ 	.word	0x00001ae0


	//   ....[8]....
        /*0078*/ 	.word	0x00001b20


	//   ....[9]....
        /*007c*/ 	.word	0x00001b30


	//----- nvinfo : EIATTR_EXIT_INSTR_OFFSETS
	.align		4
.L_1853:
        /*0080*/ 	.byte	0x04, 0x1c
        /*0082*/ 	.short	(.L_1855 - .L_1854)


	//   ....[0]....
.L_1854:
        /*0084*/ 	.word	0x00000060


	//   ....[1]....
        /*0088*/ 	.word	0x00004da0


	//----- nvinfo : EIATTR_MAX_THREADS
	.align		4
.L_1855:
        /*008c*/ 	.byte	0x04, 0x05
        /*008e*/ 	.short	(.L_1857 - .L_1856)
.L_1856:
        /*0090*/ 	.word	0x00000280
        /*0094*/ 	.word	0x00000001
        /*0098*/ 	.word	0x00000001


	//----- nvinfo : EIATTR_CRS_STACK_SIZE
	.align		4
.L_1857:
        /*009c*/ 	.byte	0x04, 0x1e
        /*009e*/ 	.short	(.L_1859 - .L_1858)
.L_1858:
        /*00a0*/ 	.word	0x00000000


	//----- nvinfo : EIATTR_CBANK_PARAM_SIZE
	.align		4
.L_1859:
        /*00a4*/ 	.byte	0x03, 0x19
        /*00a6*/ 	.short	0x00a0


	//----- nvinfo : EIATTR_PARAM_CBANK
	.align		4
        /*00a8*/ 	.byte	0x04, 0x0a
        /*00aa*/ 	.short	(.L_1861 - .L_1860)
	.align		4
.L_1860:
        /*00ac*/ 	.word	index@(.nv.constant0._Z35group_norm_nhwc_fwd_one_pass_kernelI11Fp32IOFp16WLi512ELi40ELi640EEv26Group_norm_nhwc_fwd_params)
        /*00b0*/ 	.short	0x0210
        /*00b2*/ 	.short	0x00a0


	//----- nvinfo : EIATTR_SW_WAR
	.align		4
.L_1861:
        /*00b4*/ 	.byte	0x04, 0x36
        /*00b6*/ 	.short	(.L_1863 - .L_1862)
.L_1862:
        /*00b8*/ 	.word	0x00000008
.L_1863:


//--------------------- .nv.callgraph             --------------------------
	.section	.nv.callgraph,"",@"SHT_CUDA_CALLGRAPH"
	.align	4
	.sectionentsize	8
	.align		4
        /*0000*/ 	.word	0x00000000
	.align		4
        /*0004*/ 	.word	0xffffffff
	.align		4
        /*0008*/ 	.word	0x00000000
	.align		4
        /*000c*/ 	.word	0xfffffffe
	.align		4
        /*0010*/ 	.word	0x00000000
	.align		4
        /*0014*/ 	.word	0xfffffffd
	.align		4
        /*0018*/ 	.word	0x00000000
	.align		4
        /*001c*/ 	.word	0xfffffffc


//--------------------- .nv.constant4             --------------------------
	.section	.nv.constant4,"a",@progbits
	.align	8
	.align		8
.nv.constant4:
        /*0000*/ 	.dword	_ZN61_INTERNAL_09d2a404_30_group_norm_nhwc_one_pass_40_cu_c3adb94c4cuda3std3__45__cpo5beginE
	.align		8
        /*0008*/ 	.dword	_ZN61_INTERNAL_09d2a404_30_group_norm_nhwc_one_pass_40_cu_c3adb94c4cuda3std3__45__cpo3endE
	.align		8
        /*0010*/ 	.dword	_ZN61_INTERNAL_09d2a404_30_group_norm_nhwc_one_pass_40_cu_c3adb94c4cuda3std3__45__cpo6cbeginE
	.align		8
        /*0018*/ 	.dword	_ZN61_INTERNAL_09d2a404_30_group_norm_nhwc_one_pass_40_cu_c3adb94c4cuda3std3__45__cpo4cendE
	.align		8
        /*0020*/ 	.dword	_ZN61_INTERNAL_09d2a404_30_group_norm_nhwc_one_pass_40_cu_c3adb94c4cuda3std3__45__cpo6rbeginE
	.align		8
        /*0028*/ 	.dword	_ZN61_INTERNAL_09d2a404_30_group_norm_nhwc_one_pass_40_cu_c3adb94c4cuda3std3__45__cpo4rendE
	.align		8
        /*0030*/ 	.dword	_ZN61_INTERNAL_09d2a404_30_group_norm_nhwc_one_pass_40_cu_c3adb94c4cuda3std3__45__cpo7crbeginE
	.align		8
        /*0038*/ 	.dword	_ZN61_INTERNAL_09d2a404_30_group_norm_nhwc_one_pass_40_cu_c3adb94c4cuda3std3__45__cpo5crendE
	.align		8
        /*0040*/ 	.dword	_ZN61_INTERNAL_09d2a404_30_group_norm_nhwc_one_pass_40_cu_c3adb94c4cuda3std3__463_GLOBAL__N__09d2a404_30_group_norm_nhwc_one_pass_40_cu_c3adb94c6ignoreE
	.align		8
        /*0048*/ 	.dword	_ZN61_INTERNAL_09d2a404_30_group_norm_nhwc_one_pass_40_cu_c3adb94c4cuda3std3__419piecewise_constructE
	.align		8
        /*0050*/ 	.dword	_ZN61_INTERNAL_09d2a404_30_group_norm_nhwc_one_pass_40_cu_c3adb94c4cuda3std3__48in_placeE
	.align		8
        /*0058*/ 	.dword	_ZN61_INTERNAL_09d2a404_30_group_norm_nhwc_one_pass_40_cu_c3adb94c4cuda3std3__420unreachable_sentinelE
	.align		8
        /*0060*/ 	.dword	_ZN61_INTERNAL_09d2a404_30_group_norm_nhwc_one_pass_40_cu_c3adb94c4cuda3std3__47nulloptE
	.align		8
        /*0068*/ 	.dword	_ZN61_INTERNAL_09d2a404_30_group_norm_nhwc_one_pass_40_cu_c3adb94c4cuda3std3__48unexpectE
	.align		8
        /*0070*/ 	.dword	_ZN61_INTERNAL_09d2a404_30_group_norm_nhwc_one_pass_40_cu_c3adb94c4cuda3std6ranges3__45__cpo4swapE
	.align		8
        /*0078*/ 	.dword	_ZN61_INTERNAL_09d2a404_30_group_norm_nhwc_one_pass_40_cu_c3adb94c4cuda3std6ranges3__45__cpo9iter_moveE
	.align		8
        /*0080*/ 	.dword	_ZN61_INTERNAL_09d2a404_30_group_norm_nhwc_one_pass_40_cu_c3adb94c4cuda3std6ranges3__45__cpo5beginE
	.align		8
        /*0088*/ 	.dword	_ZN61_INTERNAL_09d2a404_30_group_norm_nhwc_one_pass_40_cu_c3adb94c4cuda3std6ranges3__45__cpo3endE
	.align		8
        /*0090*/ 	.dword	_ZN61_INTERNAL_09d2a404_30_group_norm_nhwc_one_pass_40_cu_c3adb94c4cuda3std6ranges3__45__cpo6cbeginE
	.align		8
        /*0098*/ 	.dword	_ZN61_INTERNAL_09d2a404_30_group_norm_nhwc_one_pass_40_cu_c3adb94c4cuda3std6ranges3__45__cpo4cendE
	.align		8
        /*00a0*/ 	.dword	_ZN61_INTERNAL_09d2a404_30_group_norm_nhwc_one_pass_40_cu_c3adb94c4cuda3std6ranges3__45__cpo7advanceE
	.align		8
        /*00a8*/ 	.dword	_ZN61_INTERNAL_09d2a404_30_group_norm_nhwc_one_pass_40_cu_c3adb94c4cuda3std6ranges3__45__cpo9iter_swapE
	.align		8
        /*00b0*/ 	.dword	_ZN61_INTERNAL_09d2a404_30_group_norm_nhwc_one_pass_40_cu_c3adb94c4cuda3std6ranges3__45__cpo4nextE
	.align		8
        /*00b8*/ 	.dword	_ZN61_INTERNAL_09d2a404_30_group_norm_nhwc_one_pass_40_cu_c3adb94c4cuda3std6ranges3__45__cpo4prevE
	.align		8
        /*00c0*/ 	.dword	_ZN61_INTERNAL_09d2a404_30_group_norm_nhwc_one_pass_40_cu_c3adb94c4cuda3std6ranges3__45__cpo4dataE
	.align		8
        /*00c8*/ 	.dword	_ZN61_INTERNAL_09d2a404_30_group_norm_nhwc_one_pass_40_cu_c3adb94c4cuda3std6ranges3__45__cpo5cdataE
	.align		8
        /*00d0*/ 	.dword	_ZN61_INTERNAL_09d2a404_30_group_norm_nhwc_one_pass_40_cu_c3adb94c4cuda3std6ranges3__45__cpo4sizeE
	.align		8
        /*00d8*/ 	.dword	_ZN61_INTERNAL_09d2a404_30_group_norm_nhwc_one_pass_40_cu_c3adb94c4cuda3std6ranges3__45__cpo5ssizeE
	.align		8
        /*00e0*/ 	.dword	_ZN61_INTERNAL_09d2a404_30_group_norm_nhwc_one_pass_40_cu_c3adb94c4cuda3std6ranges3__45__cpo8distanceE
	.align		8
        /*00e8*/ 	.dword	_ZN61_INTERNAL_09d2a404_30_group_norm_nhwc_one_pass_40_cu_c3adb94c6thrust23THRUST_300001_SM_900_NS6system6detail10sequential3seqE
	.align		8
        /*00f0*/ 	.dword	_ZN61_INTERNAL_09d2a404_30_group_norm_nhwc_one_pass_40_cu_c3adb94c6thrust23THRUST_300001_SM_900_NS12placeholders2_1E
	.align		8
        /*00f8*/ 	.dword	_ZN61_INTERNAL_09d2a404_30_group_norm_nhwc_one_pass_40_cu_c3adb94c6thrust23THRUST_300001_SM_900_NS12placeholders2_2E
	.align		8
        /*0100*/ 	.dword	_ZN61_INTERNAL_09d2a404_30_group_norm_nhwc_one_pass_40_cu_c3adb94c6thrust23THRUST_300001_SM_900_NS12placeholders2_3E
	.align		8
        /*0108*/ 	.dword	_ZN61_INTERNAL_09d2a404_30_group_norm_nhwc_one_pass_40_cu_c3adb94c6thrust23THRUST_300001_SM_900_NS12placeholders2_4E
	.align		8
        /*0110*/ 	.dword	_ZN61_INTERNAL_09d2a404_30_group_norm_nhwc_one_pass_40_cu_c3adb94c6thrust23THRUST_300001_SM_900_NS12placeholders2_5E
	.align		8
        /*0118*/ 	.dword	_ZN61_INTERNAL_09d2a404_30_group_norm_nhwc_one_pass_40_cu_c3adb94c6thrust23THRUST_300001_SM_900_NS12placeholders2_6E
	.align		8
        /*0120*/ 	.dword	_ZN61_INTERNAL_09d2a404_30_group_norm_nhwc_one_pass_40_cu_c3adb94c6thrust23THRUST_300001_SM_900_NS12placeholders2_7E
	.align		8
        /*0128*/ 	.dword	_ZN61_INTERNAL_09d2a404_30_group_norm_nhwc_one_pass_40_cu_c3adb94c6thrust23THRUST_300001_SM_900_NS12placeholders2_8E
	.align		8
        /*0130*/ 	.dword	_ZN61_INTERNAL_09d2a404_30_group_norm_nhwc_one_pass_40_cu_c3adb94c6thrust23THRUST_300001_SM_900_NS12placeholders2_9E
	.align		8
        /*0138*/ 	.dword	_ZN61_INTERNAL_09d2a404_30_group_norm_nhwc_one_pass_40_cu_c3adb94c6thrust23THRUST_300001_SM_900_NS12placeholders3_10E


//--------------------- .text._ZN3cub17CUB_300001_SM_9006detail11EmptyKernelIvEEvv --------------------------
	.section	.text._ZN3cub17CUB_300001_SM_9006detail11EmptyKernelIvEEvv,"ax",@progbits
	.align	128
        .global         _ZN3cub17CUB_300001_SM_9006detail11EmptyKernelIvEEvv
        .type           _ZN3cub17CUB_300001_SM_9006detail11EmptyKernelIvEEvv,@function
        .size           _ZN3cub17CUB_300001_SM_9006detail11EmptyKernelIvEEvv,(.L_x_3223 - _ZN3cub17CUB_300001_SM_9006detail11EmptyKernelIvEEvv)
        .other          _ZN3cub17CUB_300001_SM_9006detail11EmptyKernelIvEEvv,@"STO_CUDA_ENTRY STV_DEFAULT"
_ZN3cub17CUB_300001_SM_9006detail11EmptyKernelIvEEvv:
.text._ZN3cub17CUB_300001_SM_9006detail11EmptyKernelIvEEvv:
[----:B------:R-:W-:Y:S01]  /*0000*/  LDC R1, c[0x0][0x28] ;  /* 0x00000a00ff017b82 */ /* 0x000fe20000000800 */
[----:B------:R-:W-:Y:S05]  /*0010*/  EXIT ;  /* 0x000000000000794d */ /* 0x000fea0003800000 */
.L_x_0:
[----:B------:R-:W-:-:S00]  /*0020*/  BRA `(.L_x_0) ;  /* 0xfffffffc00fc7947 */ /* 0x000fc0000383ffff */
[----:B------:R-:W-:-:S00]  /*0030*/  NOP ;  /* 0x0000000000007918 */ /* 0x000fc00000000000 */
        /* <DEDUP_REMOVED lines=12> */
.L_x_3223:


//--------------------- .text._Z35group_norm_nhwc_bwd_one_pass_kernelI11Bf16IOFp32WLi64ELi40ELi640EEv26Group_norm_nhwc_bwd_params --------------------------
	.section	.text._Z35group_norm_nhwc_bwd_one_pass_kernelI11Bf16IOFp32WLi64ELi40ELi640EEv26Group_norm_nhwc_bwd_params,"ax",@progbits
	.align	128
        .global         _Z35group_norm_nhwc_bwd_one_pass_kernelI11Bf16IOFp32WLi64ELi40ELi640EEv26Group_norm_nhwc_bwd_params
        .type           _Z35group_norm_nhwc_bwd_one_pass_kernelI11Bf16IOFp32WLi64ELi40ELi640EEv26Group_norm_nhwc_bwd_params,@function
        .size           _Z35group_norm_nhwc_bwd_one_pass_kernelI11Bf16IOFp32WLi64ELi40ELi640EEv26Group_norm_nhwc_bwd_params,(.L_x_3224 - _Z35group_norm_nhwc_bwd_one_pass_kernelI11Bf16IOFp32WLi64ELi40ELi640EEv26Group_norm_nhwc_bwd_params)
        .other          _Z35group_norm_nhwc_bwd_one_pass_kernelI11Bf16IOFp32WLi64ELi40ELi640EEv26Group_norm_nhwc_bwd_params,@"STO_CUDA_ENTRY STV_DEFAULT"
_Z35group_norm_nhwc_bwd_one_pass_kernelI11Bf16IOFp32WLi64ELi40ELi640EEv26Group_norm_nhwc_bwd_params:
.text._Z35group_norm_nhwc_bwd_one_pass_kernelI11Bf16IOFp32WLi64ELi40ELi640EEv26Group_norm_nhwc_bwd_params:
[----:B------:R-:W-:Y:S08]  /*0000*/  LDC R1, c[0x0][0x28] ;  /* 0x00000a00ff017b82 */ /* 0x000ff00000000800 */
[----:B------:R-:W0:Y:S01]  /*0010*/  S2UR UR9, SR_CTAID.Y ;  /* 0x00000000000979c3 */ /* 0x000e220000002600 */
[----:B------:R-:W-:Y:S01]  /*0020*/  ULDC UR5, c[0x0][0x2a0] ;  /* 0x0000a80000057ab9 */ /* 0x000fe20000000800 */
[----:B------:R-:W-:Y:S01]  /*0030*/  ULDC UR4, c[0x0][0x270] ;  /* 0x00009c0000047ab9 */ /* 0x000fe20000000800 */
[----:B------:R-:W1:Y:S01]  /*0040*/  S2R R29, SR_TID.X ;  /* 0x00000000001d7919 */ /* 0x000e620000002100 */
[----:B------:R-:W-:Y:S01]  /*0050*/  UIMAD UR5, UR5, UR4, URZ ;  /* 0x00000004050572a4 */ /* 0x000fe2000f8e023f */
[----:B------:R-:W-:-:S03]  /*0060*/  ULDC.64 UR14, c[0x0][0x208] ;  /* 0x00008200000e7ab9 */ /* 0x000fc60000000a00 */
[----:B0-----:R-:W-:-:S06]  /*0070*/  UISETP.GE.AND UP0, UPT, UR9, UR5, UPT ;  /* 0x000000050900728c */ /* 0x001fcc000bf06270 */
[----:B------:R-:W-:-:S13]  /*0080*/  PLOP3.LUT P0, PT, PT, PT, UP0, 0x80, 0x0 ;  /* 0x000000000000781c */ /* 0x000fda0003f0f008 */
[----:B-1----:R-:W-:Y:S05]  /*0090*/  @P0 BRA `(.L_x_1) ;  /* 0x0000003800480947 */ /* 0x002fea0003800000 */
[----:B------:R-:W0:Y:S01]  /*00a0*/  S2UR UR16, SR_CTAID.X ;  /* 0x00000000001079c3 */ /* 0x000e220000002500 */
[----:B------:R-:W-:Y:S01]  /*00b0*/  IMAD.WIDE.U32 R2, R29, -0x33333333, RZ ;  /* 0xcccccccd1d027825 */ /* 0x000fe200078e00ff */
[----:B------:R-:W-:Y:S01]  /*00c0*/  ULDC.64 UR12, c[0x0][0x288] ;  /* 0x0000a200000c7ab9 */ /* 0x000fe20000000a00 */
[----:B------:R-:W1:Y:S01]  /*00d0*/  S2R R0, SR_LANEID ;  /* 0x0000000000007919 */ /* 0x000e620000000000 */
[----:B------:R-:W-:Y:S02]  /*00e0*/  UIMAD.WIDE.U32 UR6, UR12, 0x3, URZ ;  /* 0x000000030c0678a5 */ /* 0x000fe4000f8e003f */
[----:B------:R-:W-:Y:S01]  /*00f0*/  UIMAD UR10, UR13, 0x3, URZ ;  /* 0x000000030d0a78a4 */ /* 0x000fe2000f8e023f */
[----:B------:R-:W-:Y:S01]  /*0100*/  SHF.R.U32.HI R2, RZ, 0x4, R3 ;  /* 0x00000004ff027819 */ /* 0x000fe20000011603 */
[----:B------:R-:W0:Y:S01]  /*0110*/  LDC R5, c[0x0][0x2ac] ;  /* 0x0000ab00ff057b82 */ /* 0x000e220000000800 */
[----:B------:R-:W-:Y:S02]  /*0120*/  ULEA.HI UR11, UP0, UR13, UR12, URZ, 0x1 ;  /* 0x0000000c0d0b7291 */ /* 0x000fe4000f81083f */
[----:B------:R-:W-:Y:S01]  /*0130*/  UIADD3 UR10, UR7, UR10, URZ ;  /* 0x0000000a070a7290 */ /* 0x000fe2000fffe03f */
[----:B------:R-:W-:Y:S01]  /*0140*/  IMAD R30, R2, -0x14, R29 ;  /* 0xffffffec021e7824 */ /* 0x000fe200078e021d */
[----:B------:R-:W-:Y:S01]  /*0150*/  UIADD3.X UR13, URZ, UR13, URZ, UP0, !UPT ;  /* 0x0000000d3f0d7290 */ /* 0x000fe200087fe43f */
[----:B------:R-:W-:-:S02]  /*0160*/  ULDC.64 UR18, c[0x0][0x290] ;  /* 0x0000a40000127ab9 */ /* 0x000fc40000000a00 */
[----:B------:R-:W2:Y:S01]  /*0170*/  S2UR UR8, SR_CgaCtaId ;  /* 0x00000000000879c3 */ /* 0x000ea20000008800 */
[----:B------:R-:W-:Y:S01]  /*0180*/  ULEA.HI UR12, UP0, UR10, UR6, URZ, 0x1 ;  /* 0x000000060a0c7291 */ /* 0x000fe2000f81083f */
[----:B------:R-:W-:Y:S01]  /*0190*/  SHF.L.U32 R30, R30, 0x1, RZ ;  /* 0x000000011e1e7819 */ /* 0x000fe200000006ff */
[----:B------:R-:W-:Y:S01]  /*01a0*/  UMOV UR4, 0x400 ;  /* 0x0000040000047882 */ /* 0x000fe20000000000 */
[----:B------:R-:W-:Y:S02]  /*01b0*/  USHF.R.S64 UR6, UR11, 0x1, UR13 ;  /* 0x000000010b067899 */ /* 0x000fe4000800100d */
[----:B------:R-:W-:Y:S02]  /*01c0*/  UIADD3.X UR10, URZ, UR10, URZ, UP0, !UPT ;  /* 0x0000000a3f0a7290 */ /* 0x000fe400087fe43f */
[----:B------:R-:W-:Y:S02]  /*01d0*/  USHF.R.S32.HI UR11, URZ, 0x1, UR13 ;  /* 0x000000013f0b7899 */ /* 0x000fe4000801140d */
[----:B------:R-:W-:-:S02]  /*01e0*/  USHF.R.S64 UR12, UR12, 0x1, UR10 ;  /* 0x000000010c0c7899 */ /* 0x000fc4000800100a */
[----:B------:R-:W-:Y:S02]  /*01f0*/  USHF.R.S32.HI UR10, URZ, 0x1, UR10 ;  /* 0x000000013f0a7899 */ /* 0x000fe4000801140a */
[----:B------:R-:W-:Y:S01]  /*0200*/  USHF.L.U64.HI UR11, UR6, 0x2, UR11 ;  /* 0x00000002060b7899 */ /* 0x000fe2000801020b */
[----:B0-----:R-:W-:Y:S01]  /*0210*/  IMAD R28, R5, UR16, R2 ;  /* 0x00000010051c7c24 */ /* 0x001fe2000f8e0202 */
[----:B------:R-:W-:Y:S01]  /*0220*/  SHF.R.S32.HI R2, RZ, 0x1f, R29 ;  /* 0x0000001fff027819 */ /* 0x000fe2000001141d */
[----:B------:R-:W-:Y:S01]  /*0230*/  USHF.L.U64.HI UR10, UR12, 0x2, UR10 ;  /* 0x000000020c0a7899 */ /* 0x000fe2000801020a */
[----:B------:R-:W-:Y:S02]  /*0240*/  UMOV UR7, UR9 ;  /* 0x0000000900077c82 */ /* 0x000fe40008000000 */
[----:B------:R-:W-:Y:S01]  /*0250*/  ISETP.GE.U32.AND P1, PT, R28, UR18, PT ;  /* 0x000000121c007c0c */ /* 0x000fe2000bf26070 */
[----:B------:R-:W-:Y:S01]  /*0260*/  ULDC.U8 UR18, c[0x0][0x2a4] ;  /* 0x0000a90000127ab9 */ /* 0x000fe20000000000 */
[----:B------:R-:W-:Y:S01]  /*0270*/  SHF.R.S32.HI R3, RZ, 0x1f, R28 ;  /* 0x0000001fff037819 */ /* 0x000fe2000001141c */
[----:B--2---:R-:W-:Y:S01]  /*0280*/  ULEA UR4, UR8, UR4, 0x18 ;  /* 0x0000000408047291 */ /* 0x004fe2000f8ec03f */
[----:B------:R-:W-:-:S02]  /*0290*/  LEA.HI R2, R2, R29, RZ, 0x5 ;  /* 0x0000001d02027211 */ /* 0x000fc400078f28ff */
[----:B------:R-:W-:Y:S02]  /*02a0*/  ISETP.GE.AND.EX P1, PT, R3, UR19, PT, P1 ;  /* 0x0000001303007c0c */ /* 0x000fe4000bf26310 */
[----:B------:R-:W-:Y:S02]  /*02b0*/  SHF.R.S32.HI R2, RZ, 0x5, R2 ;  /* 0x00000005ff027819 */ /* 0x000fe40000011402 */
[----:B------:R-:W-:Y:S02]  /*02c0*/  ISETP.LT.U32.AND P1, PT, R29, 0x280, !P1 ;  /* 0x000002801d00780c */ /* 0x000fe40004f21070 */
[----:B------:R-:W-:Y:S02]  /*02d0*/  IADD3 R27, R28, 0x20, RZ ;  /* 0x000000201c1b7810 */ /* 0x000fe40007ffe0ff */
[----:B------:R-:W-:Y:S01]  /*02e0*/  LEA R2, R2, UR4, 0x3 ;  /* 0x0000000402027c11 */ /* 0x000fe2000f8e18ff */
[----:B-1----:R-:W-:-:S08]  /*02f0*/  UMOV UR4, URZ ;  /* 0x0000003f00047c82 */ /* 0x002fd00008000000 */
.L_x_28:
[----:B0-----:R-:W0:Y:S01]  /*0300*/  LDC R10, c[0x0][0x2a0] ;  /* 0x0000a800ff0a7b82 */ /* 0x001e220000000800 */
[----:B------:R-:W-:Y:S01]  /*0310*/  ULDC.64 UR8, c[0x0][0x248] ;  /* 0x0000920000087ab9 */ /* 0x000fe20000000a00 */
[----:B------:R-:W-:Y:S01]  /*0320*/  ISETP.LE.AND P5, PT, RZ, UR7, PT ;  /* 0x00000007ff007c0c */ /* 0x000fe2000bfa3270 */
[----:B------:R-:W-:Y:S01]  /*0330*/  UIMAD.WIDE UR8, UR7, 0x8, UR8 ;  /* 0x00000008070878a5 */ /* 0x000fe2000f8e0208 */
[----:B------:R-:W-:-:S04]  /*0340*/  SHF.R.S32.HI R23, RZ, 0x1f, R27 ;  /* 0x0000001fff177819 */ /* 0x000fc8000001141b */
[----:B-1----:R-:W1:Y:S08]  /*0350*/  @P1 LDC.64 R12, c[0x0][0x288] ;  /* 0x0000a200ff0c1b82 */ /* 0x002e700000000a00 */
[----:B------:R-:W2:Y:S01]  /*0360*/  @P1 LDC.64 R18, c[0x0][0x230] ;  /* 0x00008c00ff121b82 */ /* 0x000ea20000000a00 */
[----:B0-----:R-:W-:-:S04]  /*0370*/  IABS R9, R10 ;  /* 0x0000000a00097213 */ /* 0x001fc80000000000 */
[----:B------:R-:W0:Y:S08]  /*0380*/  I2F.RP R6, R9 ;  /* 0x0000000900067306 */ /* 0x000e300000209400 */
[----:B0-----:R-:W0:Y:S02]  /*0390*/  MUFU.RCP R6, R6 ;  /* 0x0000000600067308 */ /* 0x001e240000001000 */
[----:B0-----:R-:W-:-:S06]  /*03a0*/  IADD3 R4, R6, 0xffffffe, RZ ;  /* 0x0ffffffe06047810 */ /* 0x001fcc0007ffe0ff */
[----:B------:R0:W3:Y:S02]  /*03b0*/  F2I.FTZ.U32.TRUNC.NTZ R5, R4 ;  /* 0x0000000400057305 */ /* 0x0000e4000021f000 */
[----:B0-----:R-:W-:Y:S01]  /*03c0*/  HFMA2.MMA R4, -RZ, RZ, 0, 0 ;  /* 0x00000000ff047435 */ /* 0x001fe200000001ff */
[----:B---3--:R-:W-:-:S05]  /*03d0*/  IADD3 R8, RZ, -R5, RZ ;  /* 0x80000005ff087210 */ /* 0x008fca0007ffe0ff */
[----:B------:R-:W-:Y:S01]  /*03e0*/  IMAD R7, R8, R9, RZ ;  /* 0x0000000908077224 */ /* 0x000fe200078e02ff */
[----:B------:R-:W-:-:S03]  /*03f0*/  IABS R8, UR7 ;  /* 0x0000000700087c13 */ /* 0x000fc60008000000 */
[----:B------:R-:W-:Y:S01]  /*0400*/  IMAD.HI.U32 R5, R5, R7, R4 ;  /* 0x0000000705057227 */ /* 0x000fe200078e0004 */
[----:B------:R-:W-:Y:S02]  /*0410*/  MOV R7, UR9 ;  /* 0x0000000900077c02 */ /* 0x000fe40008000f00 */
[----:B------:R-:W-:-:S03]  /*0420*/  LOP3.LUT R4, R10, UR7, RZ, 0x3c, !PT ;  /* 0x000000070a047c12 */ /* 0x000fc6000f8e3cff */
[----:B------:R-:W-:-:S05]  /*0430*/  IMAD.HI.U32 R5, R5, R8, RZ ;  /* 0x0000000805057227 */ /* 0x000fca00078e00ff */
[----:B------:R-:W-:-:S05]  /*0440*/  IADD3 R6, -R5, RZ, RZ ;  /* 0x000000ff05067210 */ /* 0x000fca0007ffe1ff */
[----:B------:R-:W-:Y:S01]  /*0450*/  IMAD R8, R9, R6, R8 ;  /* 0x0000000609087224 */ /* 0x000fe200078e0208 */
[----:B------:R-:W-:Y:S01]  /*0460*/  MOV R6, UR8 ;  /* 0x0000000800067c02 */ /* 0x000fe20008000f00 */
[----:B------:R-:W-:-:S03]  /*0470*/  ULDC.64 UR8, c[0x0][0x290] ;  /* 0x0000a40000087ab9 */ /* 0x000fc60000000a00 */
[----:B------:R-:W-:Y:S02]  /*0480*/  ISETP.GT.U32.AND P0, PT, R9, R8, PT ;  /* 0x000000080900720c */ /* 0x000fe40003f04070 */
[----:B------:R-:W3:Y:S01]  /*0490*/  LDG.E.64 R6, desc[UR14][R6.64] ;  /* 0x0000000e06067981 */ /* 0x000ee2000c1e1b00 */
[----:B------:R-:W-:-:S10]  /*04a0*/  ISETP.GE.AND P2, PT, R4, RZ, PT ;  /* 0x000000ff0400720c */ /* 0x000fd40003f46270 */
[-C--:B------:R-:W-:Y:S02]  /*04b0*/  @!P0 IADD3 R8, R8, -R9.reuse, RZ ;  /* 0x8000000908088210 */ /* 0x080fe40007ffe0ff */
[----:B------:R-:W-:Y:S02]  /*04c0*/  @!P0 IADD3 R5, R5, 0x1, RZ ;  /* 0x0000000105058810 */ /* 0x000fe40007ffe0ff */
[CC--:B------:R-:W-:Y:S02]  /*04d0*/  ISETP.GE.U32.AND P4, PT, R8.reuse, R9.reuse, PT ;  /* 0x000000090800720c */ /* 0x0c0fe40003f86070 */
[----:B------:R-:W-:Y:S02]  /*04e0*/  ISETP.GT.U32.AND P3, PT, R9, R8, PT ;  /* 0x000000080900720c */ /* 0x000fe40003f64070 */
[----:B------:R-:W-:Y:S02]  /*04f0*/  IADD3 R9, R8, -R9, RZ ;  /* 0x8000000908097210 */ /* 0x000fe40007ffe0ff */
[----:B------:R-:W-:-:S02]  /*0500*/  ISETP.GE.U32.AND P0, PT, R27, UR8, PT ;  /* 0x000000081b007c0c */ /* 0x000fc4000bf06070 */
[----:B------:R-:W-:Y:S02]  /*0510*/  SEL R4, R9, R8, !P3 ;  /* 0x0000000809047207 */ /* 0x000fe40005800000 */
[----:B------:R-:W-:Y:S01]  /*0520*/  ISETP.GE.AND.EX P0, PT, R23, UR9, PT, P0 ;  /* 0x0000000917007c0c */ /* 0x000fe2000bf06300 */
[----:B------:R-:W-:Y:S01]  /*0530*/  ULDC.64 UR8, c[0x0][0x298] ;  /* 0x0000a60000087ab9 */ /* 0x000fe20000000a00 */
[----:B------:R-:W-:Y:S02]  /*0540*/  ISETP.NE.AND P3, PT, R10, RZ, PT ;  /* 0x000000ff0a00720c */ /* 0x000fe40003f65270 */
[----:B------:R-:W-:Y:S02]  /*0550*/  LOP3.LUT R9, RZ, R10, RZ, 0x33, !PT ;  /* 0x0000000aff097212 */ /* 0x000fe400078e33ff */
[----:B------:R-:W-:Y:S02]  /*0560*/  @!P5 IADD3 R4, -R4, RZ, RZ ;  /* 0x000000ff0404d210 */ /* 0x000fe40007ffe1ff */
[----:B------:R-:W-:-:S02]  /*0570*/  ISETP.GT.U32.OR P0, PT, R29, 0x27f, P0 ;  /* 0x0000027f1d00780c */ /* 0x000fc40000704470 */
[----:B------:R-:W-:Y:S02]  /*0580*/  @P4 IADD3 R5, R5, 0x1, RZ ;  /* 0x0000000105054810 */ /* 0x000fe40007ffe0ff */
[----:B------:R-:W-:Y:S02]  /*0590*/  SEL R4, R9, R4, !P3 ;  /* 0x0000000409047207 */ /* 0x000fe40005800000 */
[----:B------:R-:W-:-:S03]  /*05a0*/  @!P2 IADD3 R5, -R5, RZ, RZ ;  /* 0x000000ff0505a210 */ /* 0x000fc60007ffe1ff */
[----:B------:R-:W-:Y:S01]  /*05b0*/  IMAD R15, R4, 0x28, RZ ;  /* 0x00000028040f7824 */ /* 0x000fe200078e02ff */
[----:B------:R-:W-:Y:S02]  /*05c0*/  SEL R5, R9, R5, !P3 ;  /* 0x0000000509057207 */ /* 0x000fe40005800000 */
[----:B------:R-:W-:Y:S01]  /*05d0*/  SHF.R.S32.HI R10, RZ, 0x1f, R30 ;  /* 0x0000001fff0a7819 */ /* 0x000fe2000001141e */
[----:B------:R-:W0:Y:S01]  /*05e0*/  @!P0 LDC.64 R16, c[0x0][0x288] ;  /* 0x0000a200ff108b82 */ /* 0x000e220000000a00 */
[----:B------:R-:W-:Y:S02]  /*05f0*/  IADD3 R32, P2, R30, R15, RZ ;  /* 0x0000000f1e207210 */ /* 0x000fe40007f5e0ff */
[----:B------:R-:W-:Y:S02]  /*0600*/  SHF.R.S32.HI R8, RZ, 0x1f, R5 ;  /* 0x0000001fff087819 */ /* 0x000fe40000011405 */
[----:B------:R-:W-:-:S03]  /*0610*/  LEA.HI.X.SX32 R33, R15, R10, 0x1, P2 ;  /* 0x0000000a0f217211 */ /* 0x000fc600010f0eff */
[----:B------:R-:W-:Y:S01]  /*0620*/  IMAD R8, R8, UR8, RZ ;  /* 0x0000000808087c24 */ /* 0x000fe2000f8e02ff */
[----:B------:R-:W4:Y:S01]  /*0630*/  @P1 LDC.64 R10, c[0x0][0x228] ;  /* 0x00008a00ff0a1b82 */ /* 0x000f220000000a00 */
[----:B------:R-:W-:-:S04]  /*0640*/  IMAD.WIDE.U32 R32, R5, UR8, R32 ;  /* 0x0000000805207c25 */ /* 0x000fc8000f8e0020 */
[----:B------:R-:W-:Y:S01]  /*0650*/  IMAD R35, R5, UR9, R8 ;  /* 0x0000000905237c24 */ /* 0x000fe2000f8e0208 */
[----:B------:R-:W-:Y:S01]  /*0660*/  @P1 MOV R34, R32 ;  /* 0x0000002000221202 */ /* 0x000fe20000000f00 */
[-C--:B-1----:R-:W-:Y:S01]  /*0670*/  @P1 IMAD R5, R3, R12.reuse, RZ ;  /* 0x0000000c03051224 */ /* 0x082fe200078e02ff */
[----:B------:R-:W-:Y:S01]  /*0680*/  CS2R R24, SRZ ;  /* 0x0000000000187805 */ /* 0x000fe2000001ff00 */
[----:B------:R-:W1:Y:S01]  /*0690*/  @!P0 LDC.64 R8, c[0x0][0x230] ;  /* 0x00008c00ff088b82 */ /* 0x000e620000000a00 */
[----:B------:R-:W-:Y:S01]  /*06a0*/  IADD3 R35, R33, R35, RZ ;  /* 0x0000002321237210 */ /* 0x000fe20007ffe0ff */
[C---:B------:R-:W-:Y:S02]  /*06b0*/  @P1 IMAD R5, R28.reuse, R13, R5 ;  /* 0x0000000d1c051224 */ /* 0x040fe400078e0205 */
[----:B------:R-:W-:-:S04]  /*06c0*/  @P1 IMAD.WIDE.U32 R20, R28, R12, R34 ;  /* 0x0000000c1c141225 */ /* 0x000fc800078e0022 */
[----:B------:R-:W1:Y:S01]  /*06d0*/  @!P0 LDC.64 R12, c[0x0][0x228] ;  /* 0x00008a00ff0c8b82 */ /* 0x000e620000000a00 */
[----:B0-----:R-:W-:Y:S01]  /*06e0*/  @!P0 IMAD R22, R23, R16, RZ ;  /* 0x0000001017168224 */ /* 0x001fe200078e02ff */
[----:B------:R-:W-:Y:S02]  /*06f0*/  @P1 IADD3 R5, R21, R5, RZ ;  /* 0x0000000515051210 */ /* 0x000fe40007ffe0ff */
[C---:B------:R-:W-:Y:S02]  /*0700*/  @P1 SHF.L.U32 R23, R20.reuse, 0x1, RZ ;  /* 0x0000000114171819 */ /* 0x040fe400000006ff */
[----:B------:R-:W-:Y:S02]  /*0710*/  @P1 SHF.L.U64.HI R14, R20, 0x1, R5 ;  /* 0x00000001140e1819 */ /* 0x000fe40000010205 */
[----:B--2---:R-:W-:-:S04]  /*0720*/  @P1 IADD3 R18, P2, R23, R18, RZ ;  /* 0x0000001217121210 */ /* 0x004fc80007f5e0ff */
[----:B------:R-:W-:Y:S02]  /*0730*/  @P1 IADD3.X R19, R14, R19, RZ, P2, !PT ;  /* 0x000000130e131210 */ /* 0x000fe400017fe4ff */
[----:B----4-:R-:W-:-:S03]  /*0740*/  @P1 IADD3 R10, P2, R23, R10, RZ ;  /* 0x0000000a170a1210 */ /* 0x010fc60007f5e0ff */
[----:B------:R-:W5:Y:S01]  /*0750*/  @P1 LDG.E R25, desc[UR14][R18.64] ;  /* 0x0000000e12191981 */ /* 0x000f62000c1e1900 */
[----:B------:R-:W-:-:S05]  /*0760*/  @P1 IADD3.X R11, R14, R11, RZ, P2, !PT ;  /* 0x0000000b0e0b1210 */ /* 0x000fca00017fe4ff */
[----:B------:R-:W5:Y:S01]  /*0770*/  @P1 LDG.E R24, desc[UR14][R10.64] ;  /* 0x0000000e0a181981 */ /* 0x000f62000c1e1900 */
[----:B------:R-:W-:Y:S02]  /*0780*/  @!P0 MOV R20, R32 ;  /* 0x0000002000148202 */ /* 0x000fe40000000f00 */
[----:B------:R-:W-:Y:S01]  /*0790*/  @!P0 MOV R21, R35 ;  /* 0x0000002300158202 */ /* 0x000fe20000000f00 */
[C---:B------:R-:W-:Y:S02]  /*07a0*/  @!P0 IMAD R5, R27.reuse, R17, R22 ;  /* 0x000000111b058224 */ /* 0x040fe400078e0216 */
[----:B------:R-:W-:Y:S01]  /*07b0*/  @!P0 IMAD.WIDE.U32 R16, R27, R16, R20 ;  /* 0x000000101b108225 */ /* 0x000fe200078e0014 */
[----:B------:R-:W-:-:S04]  /*07c0*/  HFMA2.MMA R26, -RZ, RZ, 0, 0 ;  /* 0x00000000ff1a7435 */ /* 0x000fc800000001ff */
[----:B------:R-:W-:Y:S02]  /*07d0*/  @!P0 IADD3 R17, R17, R5, RZ ;  /* 0x0000000511118210 */ /* 0x000fe40007ffe0ff */
[C---:B------:R-:W-:Y:S02]  /*07e0*/  @!P0 SHF.L.U32 R5, R16.reuse, 0x1, RZ ;  /* 0x0000000110058819 */ /* 0x040fe400000006ff */
[----:B------:R-:W-:Y:S02]  /*07f0*/  @!P0 SHF.L.U64.HI R16, R16, 0x1, R17 ;  /* 0x0000000110108819 */ /* 0x000fe40000010211 */
[C---:B-1----:R-:W-:Y:S02]  /*0800*/  @!P0 IADD3 R8, P3, R5.reuse, R8, RZ ;  /* 0x0000000805088210 */ /* 0x042fe40007f7e0ff */
[----:B------:R-:W-:Y:S02]  /*0810*/  @!P0 IADD3 R12, P4, R5, R12, RZ ;  /* 0x0000000c050c8210 */ /* 0x000fe40007f9e0ff */
[----:B------:R-:W-:-:S02]  /*0820*/  MOV R5, RZ ;  /* 0x000000ff00057202 */ /* 0x000fc40000000f00 */
[C---:B------:R-:W-:Y:S02]  /*0830*/  @!P0 IADD3.X R9, R16.reuse, R9, RZ, P3, !PT ;  /* 0x0000000910098210 */ /* 0x040fe40001ffe4ff */
[----:B------:R-:W-:-:S03]  /*0840*/  @!P0 IADD3.X R13, R16, R13, RZ, P4, !PT ;  /* 0x0000000d100d8210 */ /* 0x000fc600027fe4ff */
[----:B------:R0:W5:Y:S04]  /*0850*/  @!P0 LDG.E R26, desc[UR14][R8.64] ;  /* 0x0000000e081a8981 */ /* 0x000168000c1e1900 */
[----:B------:R1:W5:Y:S01]  /*0860*/  @!P0 LDG.E R5, desc[UR14][R12.64] ;  /* 0x0000000e0c058981 */ /* 0x000362000c1e1900 */
[----:B------:R-:W-:Y:S01]  /*0870*/  UMOV UR13, 0x3f800000 ;  /* 0x3f800000000d7882 */ /* 0x000fe20000000000 */
[----:B------:R-:W-:Y:S01]  /*0880*/  BSSY B0, `(.L_x_2) ;  /* 0x000001a000007945 */ /* 0x000fe20003800000 */
[----:B0-----:R-:W-:Y:S02]  /*0890*/  CS2R R8, SRZ ;  /* 0x0000000000087805 */ /* 0x001fe4000001ff00 */
[----:B---3--:R-:W-:-:S13]  /*08a0*/  R2UR UR19, R6 ;  /* 0x00000000061372ca */ /* 0x008fda00000e0000 */
[----:B------:R-:W-:-:S05]  /*08b0*/  MOV R6, UR19 ;  /* 0x0000001300067c02 */ /* 0x000fca0008000f00 */
[----:B------:R-:W-:-:S05]  /*08c0*/  FFMA.FTZ R7, -R6, UR19, R7 ;  /* 0x0000001306077c23 */ /* 0x000fca0008010107 */
[----:B------:R-:W-:-:S13]  /*08d0*/  FSETP.GTU.FTZ.AND P0, PT, R7, RZ, PT ;  /* 0x000000ff0700720b */ /* 0x000fda0003f1c000 */
[----:B------:R-:W-:Y:S01]  /*08e0*/  VOTEU.ANY UP0, P0 ;  /* 0x00000000003f7886 */ /* 0x000fe20000000100 */
[----:B------:R-:W-:-:S04]  /*08f0*/  PLOP3.LUT P0, PT, PT, PT, UP0, 0x80, 0x0 ;  /* 0x000000000000781c */ /* 0x000fc80003f0f008 */
[----:B------:R-:W-:-:S09]  /*0900*/  @UP0 ULDC UR8, c[0x0][0x250] ;  /* 0x0000940000080ab9 */ /* 0x000fd20000000800 */
[----:B------:R-:W-:-:S06]  /*0910*/  @P0 FADD.FTZ R14, R7, UR8 ;  /* 0x00000008070e0e21 */ /* 0x000fcc0008010000 */
[----:B------:R-:W0:Y:S01]  /*0920*/  @P0 MUFU.RSQ R14, R14 ;  /* 0x0000000e000e0308 */ /* 0x000e220000001400 */
[----:B------:R-:W-:Y:S02]  /*0930*/  CS2R R6, SRZ ;  /* 0x0000000000067805 */ /* 0x000fe4000001ff00 */
[----:B0-----:R-:W-:Y:S02]  /*0940*/  @P0 R2UR UR8, R14 ;  /* 0x000000000e0802ca */ /* 0x001fe400000e0000 */
[----:B------:R-:W-:-:S11]  /*0950*/  ISETP.GT.U32.AND P0, PT, R29, 0x27f, PT ;  /* 0x0000027f1d00780c */ /* 0x000fd60003f04070 */
[----:B------:R-:W-:Y:S02]  /*0960*/  @UP0 UMOV UR13, UR8 ;  /* 0x00000008000d0c82 */ /* 0x000fe40008000000 */
[----:B-1----:R-:W-:Y:S05]  /*0970*/  @P0 BRA `(.L_x_3) ;  /* 0x0000000000280947 */ /* 0x002fea0003800000 */
[----:B------:R-:W-:Y:S01]  /*0980*/  ISETP.NE.AND P0, PT, RZ, UR18, PT ;  /* 0x00000012ff007c0c */ /* 0x000fe2000bf05270 */
[----:B------:R-:W0:Y:S01]  /*0990*/  LDC.64 R6, c[0x0][0x238] ;  /* 0x00008e00ff067b82 */ /* 0x000e220000000a00 */
[----:B------:R-:W-:-:S04]  /*09a0*/  IADD3 R15, R30, R15, RZ ;  /* 0x0000000f1e0f7210 */ /* 0x000fc80007ffe0ff */
[----:B------:R-:W-:-:S07]  /*09b0*/  SHF.R.S32.HI R12, RZ, 0x1f, R15 ;  /* 0x0000001fff0c7819 */ /* 0x000fce000001140f */
[----:B------:R-:W1:Y:S01]  /*09c0*/  @P0 LDC.64 R10, c[0x0][0x240] ;  /* 0x00009000ff0a0b82 */ /* 0x000e620000000a00 */
[----:B0-----:R-:W-:-:S06]  /*09d0*/  IMAD.WIDE R6, R15, 0x4, R6 ;  /* 0x000000040f067825 */ /* 0x001fcc00078e0206 */
[----:B------:R-:W5:Y:S01]  /*09e0*/  LDG.E.64 R6, desc[UR14][R6.64] ;  /* 0x0000000e06067981 */ /* 0x000f62000c1e1b00 */
[----:B-1----:R-:W-:-:S04]  /*09f0*/  @P0 LEA R10, P2, R15, R10, 0x2 ;  /* 0x0000000a0f0a0211 */ /* 0x002fc800078410ff */
[----:B------:R-:W-:-:S05]  /*0a00*/  @P0 LEA.HI.X R11, R15, R11, R12, 0x2, P2 ;  /* 0x0000000b0f0b0211 */ /* 0x000fca00010f140c */
[----:B------:R0:W5:Y:S04]  /*0a10*/  @P0 LDG.E.64 R8, desc[UR14][R10.64] ;  /* 0x0000000e0a080981 */ /* 0x000168000c1e1b00 */
.L_x_3:
[----:B------:R-:W-:Y:S05]  /*0a20*/  BSYNC B0 ;  /* 0x0000000000007941 */ /* 0x000fea0003800000 */
.L_x_2:
[----:B------:R-:W-:Y:S02]  /*0a30*/  ISETP.NE.AND P2, PT, RZ, UR18, PT ;  /* 0x00000012ff007c0c */ /* 0x000fe4000bf45270 */
[C---:B0----5:R-:W-:Y:S02]  /*0a40*/  PRMT R10, R25.reuse, 0x7632, R10 ;  /* 0x00007632190a7816 */ /* 0x061fe4000000000a */
[----:B------:R-:W-:Y:S02]  /*0a50*/  SHF.L.U32 R11, R25, 0x10, RZ ;  /* 0x00000010190b7819 */ /* 0x000fe400000006ff */
[----:B------:R-:W-:Y:S02]  /*0a60*/  SHF.L.U32 R10, R10, 0x10, RZ ;  /* 0x000000100a0a7819 */ /* 0x000fe400000006ff */
[----:B------:R-:W-:Y:S01]  /*0a70*/  SHF.L.U32 R17, R26, 0x10, RZ ;  /* 0x000000101a117819 */ /* 0x000fe200000006ff */
[----:B------:R-:W-:Y:S01]  /*0a80*/  FADD.FTZ R11, R11, -UR19 ;  /* 0x800000130b0b7e21 */ /* 0x000fe20008010000 */
[----:B------:R-:W-:Y:S01]  /*0a90*/  PRMT R14, R24, 0x7632, R14 ;  /* 0x00007632180e7816 */ /* 0x000fe2000000000e */
[----:B------:R-:W-:Y:S01]  /*0aa0*/  FADD.FTZ R10, R10, -UR19 ;  /* 0x800000130a0a7e21 */ /* 0x000fe20008010000 */
[----:B------:R-:W-:Y:S01]  /*0ab0*/  PRMT R12, R26, 0x7632, R12 ;  /* 0x000076321a0c7816 */ /* 0x000fe2000000000c */
[----:B------:R-:W-:Y:S01]  /*0ac0*/  FADD.FTZ R17, R17, -UR19 ;  /* 0x8000001311117e21 */ /* 0x000fe20008010000 */
[----:B------:R-:W-:Y:S01]  /*0ad0*/  PRMT R16, R5, 0x7632, R16 ;  /* 0x0000763205107816 */ /* 0x000fe20000000010 */
[----:B------:R-:W-:Y:S01]  /*0ae0*/  FMUL.FTZ R11, R11, UR13 ;  /* 0x0000000d0b0b7c20 */ /* 0x000fe20008410000 */
[----:B------:R-:W-:Y:S01]  /*0af0*/  SHF.L.U32 R13, R24, 0x10, RZ ;  /* 0x00000010180d7819 */ /* 0x000fe200000006ff */
[----:B------:R-:W-:Y:S01]  /*0b00*/  FMUL.FTZ R10, R10, UR13 ;  /* 0x0000000d0a0a7c20 */ /* 0x000fe20008410000 */
[----:B------:R-:W-:-:S02]  /*0b10*/  SHF.L.U32 R15, R5, 0x10, RZ ;  /* 0x00000010050f7819 */ /* 0x000fc400000006ff */
[----:B------:R-:W-:Y:S02]  /*0b20*/  SHF.L.U32 R14, R14, 0x10, RZ ;  /* 0x000000100e0e7819 */ /* 0x000fe400000006ff */
[----:B------:R-:W-:Y:S02]  /*0b30*/  SHF.L.U32 R12, R12, 0x10, RZ ;  /* 0x000000100c0c7819 */ /* 0x000fe400000006ff */
[----:B------:R-:W-:Y:S01]  /*0b40*/  SHF.L.U32 R16, R16, 0x10, RZ ;  /* 0x0000001010107819 */ /* 0x000fe200000006ff */
[----:B------:R-:W-:Y:S06]  /*0b50*/  @!P2 BRA `(.L_x_4) ;  /* 0x000000000048a947 */ /* 0x000fec0003800000 */
[----:B------:R-:W-:Y:S01]  /*0b60*/  FFMA.FTZ R19, R10, R7, R9 ;  /* 0x000000070a137223 */ /* 0x000fe20000010009 */
[----:B------:R-:W-:-:S03]  /*0b70*/  FFMA.FTZ R18, R11, R6, R8 ;  /* 0x000000060b127223 */ /* 0x000fc60000010008 */
[----:B------:R-:W-:Y:S01]  /*0b80*/  FMUL.FTZ R23, R19, -1.4426950216293334961 ;  /* 0xbfb8aa3b13177820 */ /* 0x000fe20000410000 */
[----:B------:R-:W-:-:S05]  /*0b90*/  FMUL.FTZ R20, R18, -1.4426950216293334961 ;  /* 0xbfb8aa3b12147820 */ /* 0x000fca0000410000 */
[----:B------:R-:W0:Y:S08]  /*0ba0*/  MUFU.EX2 R23, R23 ;  /* 0x0000001700177308 */ /* 0x000e300000000800 */
[----:B------:R-:W1:Y:S01]  /*0bb0*/  MUFU.EX2 R20, R20 ;  /* 0x0000001400147308 */ /* 0x000e620000000800 */
[----:B0-----:R-:W-:-:S07]  /*0bc0*/  FADD.FTZ R31, R23, 1 ;  /* 0x3f800000171f7421 */ /* 0x001fce0000010000 */
[----:B------:R-:W0:Y:S01]  /*0bd0*/  MUFU.RCP R31, R31 ;  /* 0x0000001f001f7308 */ /* 0x000e220000001000 */
[----:B-1----:R-:W-:-:S07]  /*0be0*/  FADD.FTZ R21, R20, 1 ;  /* 0x3f80000014157421 */ /* 0x002fce0000010000 */
[----:B------:R-:W1:Y:S01]  /*0bf0*/  MUFU.RCP R22, R21 ;  /* 0x0000001500167308 */ /* 0x000e620000001000 */
[----:B0-----:R-:W-:Y:S01]  /*0c00*/  FMUL.FTZ R14, R14, R31 ;  /* 0x0000001f0e0e7220 */ /* 0x001fe20000410000 */
[----:B-1----:R-:W-:Y:S01]  /*0c10*/  FMUL.FTZ R13, R13, R22 ;  /* 0x000000160d0d7220 */ /* 0x002fe20000410000 */
[----:B------:R-:W-:Y:S01]  /*0c20*/  FADD.FTZ R37, -R22, 1 ;  /* 0x3f80000016257421 */ /* 0x000fe20000010100 */
[----:B------:R-:W-:-:S03]  /*0c30*/  FADD.FTZ R22, -R31, 1 ;  /* 0x3f8000001f167421 */ /* 0x000fc60000010100 */
[----:B------:R-:W-:Y:S01]  /*0c40*/  FFMA.FTZ R18, R18, R37, 1 ;  /* 0x3f80000012127423 */ /* 0x000fe20000010025 */
[----:B------:R-:W-:-:S03]  /*0c50*/  FFMA.FTZ R19, R19, R22, 1 ;  /* 0x3f80000013137423 */ /* 0x000fc60000010016 */
[----:B------:R-:W-:Y:S01]  /*0c60*/  FMUL.FTZ R13, R13, R18 ;  /* 0x000000120d0d7220 */ /* 0x000fe20000410000 */
[----:B------:R-:W-:-:S07]  /*0c70*/  FMUL.FTZ R14, R14, R19 ;  /* 0x000000130e0e7220 */ /* 0x000fce0000410000 */
.L_x_4:
[----:B------:R-:W-:Y:S01]  /*0c80*/  FMUL.FTZ R18, R13, R6 ;  /* 0x000000060d127220 */ /* 0x000fe20000410000 */
[----:B------:R-:W-:Y:S01]  /*0c90*/  FADD.FTZ R20, R12, -UR19 ;  /* 0x800000130c147e21 */ /* 0x000fe20008010000 */
[----:B------:R-:W-:Y:S01]  /*0ca0*/  FMUL.FTZ R17, R17, UR13 ;  /* 0x0000000d11117c20 */ /* 0x000fe20008410000 */
[----:B------:R-:W-:Y:S01]  /*0cb0*/  FMUL.FTZ R19, R14, R7 ;  /* 0x000000070e137220 */ /* 0x000fe20000410000 */
[----:B------:R-:W-:Y:S01]  /*0cc0*/  FFMA.FTZ R21, R11, R18, RZ ;  /* 0x000000120b157223 */ /* 0x000fe200000100ff */
[----:B------:R-:W-:Y:S01]  /*0cd0*/  FADD.FTZ R12, RZ, R18 ;  /* 0x00000012ff0c7221 */ /* 0x000fe20000010000 */
[----:B------:R-:W-:Y:S01]  /*0ce0*/  FMUL.FTZ R18, R20, UR13 ;  /* 0x0000000d14127c20 */ /* 0x000fe20008410000 */
        /* <DEDUP_REMOVED lines=12> */
[----:B------:R-:W-:-:S04]  /*0db0*/  FADD.FTZ R39, -R39, 1 ;  /* 0x3f80000027277421 */ /* 0x000fc80000010100 */
[----:B------:R-:W-:Y:S01]  /*0dc0*/  FFMA.FTZ R39, R22, R39, 1 ;  /* 0x3f80000016277423 */ /* 0x000fe20000010027 */
[----:B-1----:R-:W-:Y:S01]  /*0dd0*/  FADD.FTZ R41, -R36, 1 ;  /* 0x3f80000024297421 */ /* 0x002fe20000010100 */
[----:B------:R-:W-:Y:S02]  /*0de0*/  FMUL.FTZ R15, R15, R36 ;  /* 0x000000240f0f7220 */ /* 0x000fe40000410000 */
[----:B------:R-:W-:Y:S01]  /*0df0*/  FMUL.FTZ R16, R16, R39 ;  /* 0x0000002710107220 */ /* 0x000fe20000410000 */
[----:B------:R-:W-:-:S04]  /*0e00*/  FFMA.FTZ R20, R20, R41, 1 ;  /* 0x3f80000014147423 */ /* 0x000fc80000010029 */
[----:B------:R-:W-:-:S07]  /*0e10*/  FMUL.FTZ R15, R15, R20 ;  /* 0x000000140f0f7220 */ /* 0x000fce0000410000 */
.L_x_5:
[----:B------:R-:W-:Y:S01]  /*0e20*/  FFMA.FTZ R22, R10, R19, R21 ;  /* 0x000000130a167223 */ /* 0x000fe20000010015 */
[----:B------:R-:W-:Y:S01]  /*0e30*/  FMUL.FTZ R20, R15, R6 ;  /* 0x000000060f147220 */ /* 0x000fe20000410000 */
[----:B------:R-:W-:Y:S01]  /*0e40*/  FADD.FTZ R21, R19, R12 ;  /* 0x0000000c13157221 */ /* 0x000fe20000010000 */
[----:B------:R-:W-:Y:S01]  /*0e50*/  FMUL.FTZ R12, R16, R7 ;  /* 0x00000007100c7220 */ /* 0x000fe20000410000 */
[----:B------:R-:W-:Y:S01]  /*0e60*/  ISETP.GT.AND P0, PT, R0, 0x1e, PT ;  /* 0x0000001e0000780c */ /* 0x000fe20003f04270 */
[----:B------:R-:W-:Y:S01]  /*0e70*/  FFMA.FTZ R19, R17, R20, R22 ;  /* 0x0000001411137223 */ /* 0x000fe20000010016 */
[----:B------:R-:W-:Y:S01]  /*0e80*/  FADD.FTZ R21, R21, R20 ;  /* 0x0000001415157221 */ /* 0x000fe20000010000 */
[----:B------:R-:W0:Y:S01]  /*0e90*/  S2UR UR17, SR_CgaCtaId ;  /* 0x00000000001179c3 */ /* 0x000e220000008800 */
[----:B------:R-:W-:Y:S01]  /*0ea0*/  UMOV UR9, 0x400 ;  /* 0x0000040000097882 */ /* 0x000fe20000000000 */
[----:B------:R-:W-:Y:S01]  /*0eb0*/  FFMA.FTZ R19, R18, R12, R19 ;  /* 0x0000000c12137223 */ /* 0x000fe20000010013 */
[----:B------:R-:W-:Y:S01]  /*0ec0*/  FADD.FTZ R20, R12, R21 ;  /* 0x000000150c147221 */ /* 0x000fe20000010000 */
[----:B------:R-:W-:Y:S01]  /*0ed0*/  FFMA.FTZ R22, R11, R13, RZ ;  /* 0x0000000d0b167223 */ /* 0x000fe200000100ff */
[----:B------:R-:W-:Y:S01]  /*0ee0*/  UIADD3 UR8, UR9, 0xd0, URZ ;  /* 0x000000d009087890 */ /* 0x000fe2000fffe03f */
[C---:B------:R-:W-:Y:S01]  /*0ef0*/  ISETP.NE.AND P3, PT, R29.reuse, RZ, PT ;  /* 0x000000ff1d00720c */ /* 0x040fe20003f65270 */
[----:B------:R-:W1:Y:S01]  /*0f00*/  SHFL.DOWN PT, R12, R19, 0x1, 0x1f ;  /* 0x08201f00130c7f89 */ /* 0x000e6200000e0000 */
[----:B------:R-:W-:Y:S01]  /*0f10*/  FADD.FTZ R11, RZ, R14 ;  /* 0x0000000eff0b7221 */ /* 0x000fe20000010000 */
[----:B------:R-:W-:Y:S01]  /*0f20*/  BSSY B0, `(.L_x_6) ;  /* 0x0000059000007945 */ /* 0x000fe20003800000 */
[----:B------:R-:W-:Y:S01]  /*0f30*/  ISETP.GT.U32.AND P4, PT, R29, 0x13, PT ;  /* 0x000000131d00780c */ /* 0x000fe20003f84070 */
[----:B------:R-:W2:Y:S01]  /*0f40*/  SHFL.DOWN PT, R21, R20, 0x1, 0x1f ;  /* 0x08201f0014157f89 */ /* 0x000ea200000e0000 */
[----:B0-----:R-:W-:-:S06]  /*0f50*/  ULEA UR8, UR17, UR8, 0x18 ;  /* 0x0000000811087291 */ /* 0x001fcc000f8ec03f */
[----:B------:R-:W-:Y:S01]  /*0f60*/  LEA R31, R29, UR8, 0x4 ;  /* 0x000000081d1f7c11 */ /* 0x000fe2000f8e20ff */
[----:B-1----:R-:W-:Y:S01]  /*0f70*/  @!P0 FADD.FTZ R19, R19, R12 ;  /* 0x0000000c13138221 */ /* 0x002fe20000010000 */
[----:B--2---:R-:W-:-:S04]  /*0f80*/  @!P0 FADD.FTZ R20, R20, R21 ;  /* 0x0000001514148221 */ /* 0x004fc80000010000 */
[----:B------:R-:W0:Y:S01]  /*0f90*/  SHFL.DOWN PT, R12, R19, 0x2, 0x1f ;  /* 0x08401f00130c7f89 */ /* 0x000e2200000e0000 */
[----:B------:R-:W-:-:S03]  /*0fa0*/  ISETP.GT.AND P0, PT, R0, 0x1d, PT ;  /* 0x0000001d0000780c */ /* 0x000fc60003f04270 */
[----:B------:R-:W1:Y:S10]  /*0fb0*/  SHFL.DOWN PT, R21, R20, 0x2, 0x1f ;  /* 0x08401f0014157f89 */ /* 0x000e7400000e0000 */
[----:B0-----:R-:W-:Y:S01]  /*0fc0*/  @!P0 FADD.FTZ R19, R19, R12 ;  /* 0x0000000c13138221 */ /* 0x001fe20000010000 */
[----:B-1----:R-:W-:-:S04]  /*0fd0*/  @!P0 FADD.FTZ R20, R20, R21 ;  /* 0x0000001514148221 */ /* 0x002fc80000010000 */
        /* <DEDUP_REMOVED lines=14> */
[----:B------:R-:W-:Y:S01]  /*10c0*/  FFMA.FTZ R12, R17, R15, R22 ;  /* 0x0000000f110c7223 */ /* 0x000fe20000010016 */
[----:B------:R-:W-:Y:S01]  /*10d0*/  FFMA.FTZ R17, R10, R14, RZ ;  /* 0x0000000e0a117223 */ /* 0x000fe200000100ff */
[----:B------:R-:W-:Y:S01]  /*10e0*/  FADD.FTZ R10, RZ, R13 ;  /* 0x0000000dff0a7221 */ /* 0x000fe20000010000 */
[----:B-1----:R-:W-:Y:S01]  /*10f0*/  @!P0 FADD.FTZ R20, R20, R21 ;  /* 0x0000001514148221 */ /* 0x002fe20000010000 */
[----:B------:R-:W-:Y:S01]  /*1100*/  ISETP.NE.AND P0, PT, R0, RZ, PT ;  /* 0x000000ff0000720c */ /* 0x000fe20003f05270 */
[----:B------:R-:W-:Y:S01]  /*1110*/  FFMA.FTZ R13, R18, R16, R17 ;  /* 0x00000010120d7223 */ /* 0x000fe20000010011 */
[----:B------:R-:W-:Y:S01]  /*1120*/  FADD.FTZ R14, R10, R15 ;  /* 0x0000000f0a0e7221 */ /* 0x000fe20000010000 */
[----:B------:R-:W-:Y:S01]  /*1130*/  FADD.FTZ R15, R11, R16 ;  /* 0x000000100b0f7221 */ /* 0x000fe20000010000 */
[----:B------:R-:W-:-:S02]  /*1140*/  MOV R10, R19 ;  /* 0x00000013000a7202 */ /* 0x000fc40000000f00 */
[----:B------:R-:W-:Y:S02]  /*1150*/  MOV R11, R20 ;  /* 0x00000014000b7202 */ /* 0x000fe40000000f00 */
[----:B------:R0:W-:Y:S05]  /*1160*/  STS.128 [R31], R12 ;  /* 0x0000000c1f007388 */ /* 0x0001ea0000000c00 */
[----:B------:R0:W-:Y:S01]  /*1170*/  @!P0 STS.64 [R2+0x18], R10 ;  /* 0x0000180a02008388 */ /* 0x0001e20000000a00 */
[----:B------:R-:W-:Y:S06]  /*1180*/  BAR.SYNC.DEFER_BLOCKING 0x0 ;  /* 0x0000000000007b1d */ /* 0x000fec0000010000 */
[----:B------:R-:W-:Y:S05]  /*1190*/  @P3 BRA `(.L_x_7) ;  /* 0x0000000000c43947 */ /* 0x000fea0003800000 */
[----:B------:R-:W-:-:S09]  /*11a0*/  ULEA UR8, UR17, UR9, 0x18 ;  /* 0x0000000911087291 */ /* 0x000fd2000f8ec03f */
[----:B------:R-:W1:Y:S04]  /*11b0*/  LDS.128 R16, [UR8+0x20] ;  /* 0x00002008ff107984 */ /* 0x000e680008000c00 */
[----:B------:R-:W2:Y:S01]  /*11c0*/  LDS.128 R20, [UR8+0x30] ;  /* 0x00003008ff147984 */ /* 0x000ea20008000c00 */
[----:B-1----:R-:W-:Y:S01]  /*11d0*/  FADD.FTZ R37, R10, R16 ;  /* 0x000000100a257221 */ /* 0x002fe20000010000 */
[----:B0-----:R-:W-:-:S03]  /*11e0*/  FADD.FTZ R10, R11, R17 ;  /* 0x000000110b0a7221 */ /* 0x001fc60000010000 */
[----:B------:R-:W-:Y:S01]  /*11f0*/  FADD.FTZ R37, R37, R18 ;  /* 0x0000001225257221 */ /* 0x000fe20000010000 */
[----:B------:R-:W-:Y:S02]  /*1200*/  FADD.FTZ R10, R10, R19 ;  /* 0x000000130a0a7221 */ /* 0x000fe40000010000 */
[----:B------:R-:W0:Y:S01]  /*1210*/  LDS.128 R16, [UR8+0x40] ;  /* 0x00004008ff107984 */ /* 0x000e220008000c00 */
[----:B--2---:R-:W-:Y:S01]  /*1220*/  FADD.FTZ R37, R37, R20 ;  /* 0x0000001425257221 */ /* 0x004fe20000010000 */
[----:B------:R-:W-:-:S03]  /*1230*/  FADD.FTZ R10, R10, R21 ;  /* 0x000000150a0a7221 */ /* 0x000fc60000010000 */
[----:B------:R-:W-:Y:S01]  /*1240*/  FADD.FTZ R37, R37, R22 ;  /* 0x0000001625257221 */ /* 0x000fe20000010000 */
[----:B------:R-:W-:Y:S02]  /*1250*/  FADD.FTZ R10, R10, R23 ;  /* 0x000000170a0a7221 */ /* 0x000fe40000010000 */
[----:B------:R-:W1:Y:S01]  /*1260*/  LDS.128 R20, [UR8+0x50] ;  /* 0x00005008ff147984 */ /* 0x000e620008000c00 */
[----:B0-----:R-:W-:Y:S01]  /*1270*/  FADD.FTZ R37, R37, R16 ;  /* 0x0000001025257221 */ /* 0x001fe20000010000 */
[----:B------:R-:W-:-:S03]  /*1280*/  FADD.FTZ R10, R10, R17 ;  /* 0x000000110a0a7221 */ /* 0x000fc60000010000 */
[----:B------:R-:W-:Y:S01]  /*1290*/  FADD.FTZ R37, R37, R18 ;  /* 0x0000001225257221 */ /* 0x000fe20000010000 */
[----:B------:R-:W-:Y:S02]  /*12a0*/  FADD.FTZ R10, R10, R19 ;  /* 0x000000130a0a7221 */ /* 0x000fe40000010000 */
[----:B------:R-:W0:Y:S01]  /*12b0*/  LDS.128 R16, [UR8+0x60] ;  /* 0x00006008ff107984 */ /* 0x000e220008000c00 */
[----:B-1----:R-:W-:Y:S01]  /*12c0*/  FADD.FTZ R37, R37, R20 ;  /* 0x0000001425257221 */ /* 0x002fe20000010000 */
        /* <DEDUP_REMOVED lines=20> */
[----:B------:R-:W-:Y:S02]  /*1410*/  FADD.FTZ R20, R10, R21 ;  /* 0x000000150a147221 */ /* 0x000fe40000010000 */
[----:B------:R-:W1:Y:S01]  /*1420*/  LDS.64 R10, [UR8+0xb0] ;  /* 0x0000b008ff0a7984 */ /* 0x000e620008000a00 */
[----:B------:R-:W-:Y:S01]  /*1430*/  FADD.FTZ R37, R37, R22 ;  /* 0x0000001625257221 */ /* 0x000fe20000010000 */
[----:B------:R-:W-:-:S03]  /*1440*/  FADD.FTZ R20, R20, R23 ;  /* 0x0000001714147221 */ /* 0x000fc60000010000 */
[----:B0-----:R-:W-:Y:S01]  /*1450*/  FADD.FTZ R37, R37, R16 ;  /* 0x0000001025257221 */ /* 0x001fe20000010000 */
[----:B------:R-:W-:-:S03]  /*1460*/  FADD.FTZ R20, R20, R17 ;  /* 0x0000001114147221 */ /* 0x000fc60000010000 */
[----:B------:R-:W-:Y:S01]  /*1470*/  FADD.FTZ R37, R37, R18 ;  /* 0x0000001225257221 */ /* 0x000fe20000010000 */
[----:B------:R-:W-:-:S03]  /*1480*/  FADD.FTZ R20, R20, R19 ;  /* 0x0000001314147221 */ /* 0x000fc60000010000 */
[----:B-1----:R-:W-:Y:S01]  /*1490*/  FADD.FTZ R10, R37, R10 ;  /* 0x0000000a250a7221 */ /* 0x002fe20000010000 */
[----:B------:R-:W-:-:S07]  /*14a0*/  FADD.FTZ R11, R20, R11 ;  /* 0x0000000b140b7221 */ /* 0x000fce0000010000 */
.L_x_7:
[----:B------:R-:W-:Y:S05]  /*14b0*/  BSYNC B0 ;  /* 0x0000000000007941 */ /* 0x000fea0003800000 */
.L_x_6:
[----:B------:R-:W-:Y:S06]  /*14c0*/  BAR.SYNC.DEFER_BLOCKING 0x0 ;  /* 0x0000000000007b1d */ /* 0x000fec0000010000 */
[----:B------:R-:W-:Y:S04]  /*14d0*/  BSSY B0, `(.L_x_8) ;  /* 0x000009d000007945 */ /* 0x000fe80003800000 */
[----:B------:R-:W-:Y:S05]  /*14e0*/  @P4 BRA `(.L_x_9) ;  /* 0x00000008006c4947 */ /* 0x000fea0003800000 */
[----:B------:R-:W1:Y:S04]  /*14f0*/  LDS.128 R20, [R31+0x140] ;  /* 0x000140001f147984 */ /* 0x000e680000000c00 */
[----:B------:R-:W2:Y:S01]  /*1500*/  LDS.128 R16, [R31+0x280] ;  /* 0x000280001f107984 */ /* 0x000ea20000000c00 */
[----:B-1----:R-:W-:Y:S01]  /*1510*/  FADD.FTZ R37, R12, R20 ;  /* 0x000000140c257221 */ /* 0x002fe20000010000 */
[----:B------:R-:W-:Y:S01]  /*1520*/  FADD.FTZ R20, R13, R21 ;  /* 0x000000150d147221 */ /* 0x000fe20000010000 */
[----:B------:R-:W-:Y:S01]  /*1530*/  FADD.FTZ R21, R14, R22 ;  /* 0x000000160e157221 */ /* 0x000fe20000010000 */
[----:B------:R-:W-:Y:S01]  /*1540*/  FADD.FTZ R22, R15, R23 ;  /* 0x000000170f167221 */ /* 0x000fe20000010000 */
[----:B--2---:R-:W-:Y:S01]  /*1550*/  FADD.FTZ R37, R37, R16 ;  /* 0x0000001025257221 */ /* 0x004fe20000010000 */
[----:B0-----:R-:W0:Y:S01]  /*1560*/  LDS.128 R12, [R31+0x3c0] ;  /* 0x0003c0001f0c7984 */ /* 0x001e220000000c00 */
[----:B------:R-:W-:Y:S01]  /*1570*/  FADD.FTZ R20, R20, R17 ;  /* 0x0000001114147221 */ /* 0x000fe20000010000 */
[----:B------:R-:W-:Y:S01]  /*1580*/  FADD.FTZ R21, R21, R18 ;  /* 0x0000001215157221 */ /* 0x000fe20000010000 */
[----:B------:R-:W-:-:S02]  /*1590*/  FADD.FTZ R22, R22, R19 ;  /* 0x0000001316167221 */ /* 0x000fc40000010000 */
[----:B------:R-:W1:Y:S01]  /*15a0*/  LDS.128 R16, [R31+0x500] ;  /* 0x000500001f107984 */ /* 0x000e620000000c00 */
[----:B0-----:R-:W-:Y:S01]  /*15b0*/  FADD.FTZ R37, R37, R12 ;  /* 0x0000000c25257221 */ /* 0x001fe20000010000 */
[----:B------:R-:W-:Y:S01]  /*15c0*/  FADD.FTZ R20, R20, R13 ;  /* 0x0000000d14147221 */ /* 0x000fe20000010000 */
[----:B------:R-:W-:Y:S01]  /*15d0*/  FADD.FTZ R21, R21, R14 ;  /* 0x0000000e15157221 */ /* 0x000fe20000010000 */
[----:B------:R-:W-:Y:S02]  /*15e0*/  FADD.FTZ R22, R22, R15 ;  /* 0x0000000f16167221 */ /* 0x000fe40000010000 */
[----:B------:R-:W0:Y:S01]  /*15f0*/  LDS.128 R12, [R31+0x640] ;  /* 0x000640001f0c7984 */ /* 0x000e220000000c00 */
[----:B-1----:R-:W-:Y:S01]  /*1600*/  FADD.FTZ R37, R37, R16 ;  /* 0x0000001025257221 */ /* 0x002fe20000010000 */
        /* <DEDUP_REMOVED lines=127> */
[----:B------:R-:W-:Y:S01]  /*1e00*/  FADD.FTZ R36, R36, R15 ;  /* 0x0000000f24247221 */ /* 0x000fe20000010000 */
[----:B------:R-:W0:Y:S01]  /*1e10*/  LDS.128 R20, [R31+0x26c0] ;  /* 0x0026c0001f147984 */ /* 0x000e220000000c00 */
[----:B-1----:R-:W-:Y:S01]  /*1e20*/  FADD.FTZ R14, R12, R17 ;  /* 0x000000110c0e7221 */ /* 0x002fe20000010000 */
[----:B------:R-:W-:Y:S01]  /*1e30*/  FADD.FTZ R15, R13, R18 ;  /* 0x000000120d0f7221 */ /* 0x000fe20000010000 */
[----:B------:R-:W-:Y:S01]  /*1e40*/  FADD.FTZ R37, R37, R16 ;  /* 0x0000001025257221 */ /* 0x000fe20000010000 */
[----:B------:R-:W-:Y:S01]  /*1e50*/  FADD.FTZ R36, R36, R19 ;  /* 0x0000001324247221 */ /* 0x000fe20000010000 */
[----:B0-----:R-:W-:Y:S01]  /*1e60*/  FADD.FTZ R13, R14, R21 ;  /* 0x000000150e0d7221 */ /* 0x001fe20000010000 */
[----:B------:R-:W-:Y:S01]  /*1e70*/  FADD.FTZ R14, R15, R22 ;  /* 0x000000160f0e7221 */ /* 0x000fe20000010000 */
[----:B------:R-:W-:Y:S01]  /*1e80*/  FADD.FTZ R12, R37, R20 ;  /* 0x00000014250c7221 */ /* 0x000fe20000010000 */
[----:B------:R-:W-:-:S07]  /*1e90*/  FADD.FTZ R15, R36, R23 ;  /* 0x00000017240f7221 */ /* 0x000fce0000010000 */
.L_x_9:
[----:B------:R-:W-:Y:S05]  /*1ea0*/  BSYNC B0 ;  /* 0x0000000000007941 */ /* 0x000fea0003800000 */
.L_x_8:
[----:B------:R-:W1:Y:S01]  /*1eb0*/  LDC R16, c[0x0][0xc] ;  /* 0x00000300ff107b82 */ /* 0x000e620000000800 */
[----:B------:R-:W-:Y:S01]  /*1ec0*/  IMAD R17, R4, 0x14, R29 ;  /* 0x0000001404117824 */ /* 0x000fe200078e021d */
[----:B------:R-:W-:Y:S06]  /*1ed0*/  BSSY B0, `(.L_x_10) ;  /* 0x0000012000007945 */ /* 0x000fec0003800000 */
[----:B------:R-:W2:Y:S01]  /*1ee0*/  LDC.64 R20, c[0x0][0x268] ;  /* 0x00009a00ff147b82 */ /* 0x000ea20000000a00 */
[----:B-1----:R-:W-:Y:S01]  /*1ef0*/  ISETP.GE.U32.AND P0, PT, R16, 0x2, PT ;  /* 0x000000021000780c */ /* 0x002fe20003f06070 */
[----:B--2---:R-:W-:Y:S01]  /*1f00*/  IMAD.WIDE R20, R17, 0x4, R20 ;  /* 0x0000000411147825 */ /* 0x004fe200078e0214 */
[----:B------:R-:W-:Y:S11]  /*1f10*/  @P4 BRA `(.L_x_11) ;  /* 0x0000000000344947 */ /* 0x000ff60003800000 */
[----:B------:R-:W1:Y:S01]  /*1f20*/  LDC.64 R22, c[0x0][0x288] ;  /* 0x0000a200ff167b82 */ /* 0x000e620000000a00 */
[----:B------:R-:W-:Y:S01]  /*1f30*/  MOV R37, UR6 ;  /* 0x0000000600257c02 */ /* 0x000fe20008000f00 */
[----:B------:R2:W-:Y:S01]  /*1f40*/  REDG.E.ADD.F32.FTZ.RN.STRONG.GPU desc[UR14][R20.64], R12 ;  /* 0x0000000c140079a6 */ /* 0x0005e2000c10f38e */
[----:B------:R-:W-:Y:S02]  /*1f50*/  MOV R39, UR12 ;  /* 0x0000000c00277c02 */ /* 0x000fe40008000f00 */
[-C--:B------:R-:W-:Y:S02]  /*1f60*/  LEA R36, P4, R37, R20.reuse, 0x2 ;  /* 0x0000001425247211 */ /* 0x080fe400078810ff */
[----:B------:R-:W-:Y:S02]  /*1f70*/  LEA R38, P6, R39, R20, 0x2 ;  /* 0x0000001427267211 */ /* 0x000fe400078c10ff */
[C---:B------:R-:W-:Y:S02]  /*1f80*/  IADD3.X R37, R21.reuse, UR11, RZ, P4, !PT ;  /* 0x0000000b15257c10 */ /* 0x040fe4000a7fe4ff */
[----:B------:R-:W-:-:S03]  /*1f90*/  IADD3.X R39, R21, UR10, RZ, P6, !PT ;  /* 0x0000000a15277c10 */ /* 0x000fc6000b7fe4ff */
[----:B------:R2:W-:Y:S01]  /*1fa0*/  REDG.E.ADD.F32.FTZ.RN.STRONG.GPU desc[UR14][R36.64], R13 ;  /* 0x0000000d240079a6 */ /* 0x0005e2000c10f38e */
[----:B-1----:R-:W-:-:S04]  /*1fb0*/  LEA R18, P5, R22, R20, 0x2 ;  /* 0x0000001416127211 */ /* 0x002fc800078a10ff */
[----:B------:R-:W-:-:S05]  /*1fc0*/  LEA.HI.X R19, R22, R21, R23, 0x2, P5 ;  /* 0x0000001516137211 */ /* 0x000fca00028f1417 */
[----:B------:R2:W-:Y:S04]  /*1fd0*/  REDG.E.ADD.F32.FTZ.RN.STRONG.GPU desc[UR14][R18.64], R14 ;  /* 0x0000000e120079a6 */ /* 0x0005e8000c10f38e */
[----:B------:R2:W-:Y:S02]  /*1fe0*/  REDG.E.ADD.F32.FTZ.RN.STRONG.GPU desc[UR14][R38.64], R15 ;  /* 0x0000000f260079a6 */ /* 0x0005e4000c10f38e */
.L_x_11:
[----:B------:R-:W-:Y:S05]  /*1ff0*/  BSYNC B0 ;  /* 0x0000000000007941 */ /* 0x000fea0003800000 */
.L_x_10:
[----:B------:R-:W-:Y:S05]  /*2000*/  @!P0 BRA `(.L_x_12) ;  /* 0x0000001000908947 */ /* 0x000fea0003800000 */
[----:B------:R-:W1:Y:S01]  /*2010*/  LDC R17, c[0x0][0x10] ;  /* 0x00000400ff117b82 */ /* 0x000e620000000800 */
[----:B------:R-:W3:Y:S01]  /*2020*/  S2R R4, SR_CTAID.Y ;  /* 0x0000000000047919 */ /* 0x000ee20000002600 */
[----:B------:R-:W-:-:S06]  /*2030*/  ULOP3.LUT UR8, UR4, 0x1, URZ, 0xc0, !UPT ;  /* 0x0000000104087892 */ /* 0x000fcc000f8ec03f */
[----:B0-2---:R-:W0:Y:S08]  /*2040*/  LDC.64 R12, c[0x0][0x258] ;  /* 0x00009600ff0c7b82 */ /* 0x005e300000000a00 */
[----:B------:R-:W2:Y:S01]  /*2050*/  LDC.64 R36, c[0x0][0x260] ;  /* 0x00009800ff247b82 */ /* 0x000ea20000000a00 */
[----:B-1----:R-:W-:-:S04]  /*2060*/  IMAD R15, R17, UR8, RZ ;  /* 0x00000008110f7c24 */ /* 0x002fc8000f8e02ff */
[C---:B------:R-:W-:Y:S01]  /*2070*/  IMAD R14, R15.reuse, R16, RZ ;  /* 0x000000100f0e7224 */ /* 0x040fe200078e02ff */
[----:B---3--:R-:W-:-:S04]  /*2080*/  IADD3 R15, R15, R4, RZ ;  /* 0x000000040f0f7210 */ /* 0x008fc80007ffe0ff */
[----:B------:R-:W-:Y:S01]  /*2090*/  SHF.L.U32 R19, R14, 0x1, RZ ;  /* 0x000000010e137819 */ /* 0x000fe200000006ff */
[----:B0-----:R-:W-:-:S04]  /*20a0*/  IMAD.WIDE.U32 R12, R15, 0x4, R12 ;  /* 0x000000040f0c7825 */ /* 0x001fc800078e000c */
[----:B--2---:R-:W-:Y:S01]  /*20b0*/  IMAD.WIDE R36, R19, 0x4, R36 ;  /* 0x0000000413247825 */ /* 0x004fe200078e0224 */
[----:B------:R-:W-:Y:S06]  /*20c0*/  @P3 BRA `(.L_x_13) ;  /* 0x0000000000683947 */ /* 0x000fec0003800000 */
[----:B------:R-:W0:Y:S01]  /*20d0*/  S2R R0, SR_LANEID ;  /* 0x0000000000007919 */ /* 0x000e220000000000 */
[----:B------:R-:W-:Y:S01]  /*20e0*/  VOTEU.ANY UR9, UPT, PT ;  /* 0x0000000000097886 */ /* 0x000fe200038e0100 */
[----:B------:R-:W-:Y:S01]  /*20f0*/  ULOP3.LUT UP0, URZ, UR4, 0x2, URZ, 0xc0, !UPT ;  /* 0x00000002043f7892 */ /* 0x000fe2000f80c03f */
[----:B------:R-:W-:Y:S01]  /*2100*/  IMAD R15, R17, UR16, R4 ;  /* 0x00000010110f7c24 */ /* 0x000fe2000f8e0204 */
[----:B------:R-:W-:Y:S01]  /*2110*/  UFLO.U32 UR17, UR9 ;  /* 0x00000009001172bd */ /* 0x000fe200080e0000 */
[----:B------:R-:W-:Y:S01]  /*2120*/  UMOV UR8, 0x1 ;  /* 0x0000000100087882 */ /* 0x000fe20000000000 */
[----:B------:R-:W-:Y:S01]  /*2130*/  UPOPC UR9, UR9 ;  /* 0x00000009000972bf */ /* 0x000fe20008000000 */
[----:B------:R-:W-:Y:S01]  /*2140*/  IMAD.WIDE.U32 R14, R15, 0x8, R36 ;  /* 0x000000080f0e7825 */ /* 0x000fe200078e0024 */
[----:B------:R-:W-:-:S04]  /*2150*/  USEL UR8, UR8, 0xffffffff, !UP0 ;  /* 0xffffffff08087887 */ /* 0x000fc8000c000000 */
[----:B------:R-:W-:Y:S01]  /*2160*/  UIMAD UR8, UR8, UR9, URZ ;  /* 0x00000009080872a4 */ /* 0x000fe2000f8e023f */
[----:B------:R1:W-:Y:S05]  /*2170*/  STG.E.64 desc[UR14][R14.64], R10 ;  /* 0x0000000a0e007986 */ /* 0x0003ea000c101b0e */
[----:B------:R-:W-:Y:S02]  /*2180*/  MOV R21, UR8 ;  /* 0x0000000800157c02 */ /* 0x000fe40008000f00 */
[----:B0-----:R-:W-:-:S13]  /*2190*/  ISETP.EQ.U32.AND P0, PT, R0, UR17, PT ;  /* 0x0000001100007c0c */ /* 0x001fda000bf02070 */
[----:B------:R-:W-:Y:S06]  /*21a0*/  @P0 MEMBAR.ALL.GPU ;  /* 0x0000000000000992 */ /* 0x000fec000000a000 */
[----:B------:R-:W-:-:S00]  /*21b0*/  @P0 ERRBAR ;  /* 0x00000000000009ab */ /* 0x000fc00000000000 */
[----:B------:R-:W-:Y:S06]  /*21c0*/  @P0 CGAERRBAR ;  /* 0x00000000000005ab */ /* 0x000fec0000000000 */
[----:B------:R1:W-:Y:S01]  /*21d0*/  @P0 REDG.E.ADD.S32.STRONG.GPU desc[UR14][R12.64], R21 ;  /* 0x000000150c00098e */ /* 0x0003e2000c10e38e */
[----:B------:R-:W-:-:S04]  /*21e0*/  PLOP3.LUT P0, PT, PT, PT, UP0, 0x80, 0x0 ;  /* 0x000000000000781c */ /* 0x000fc80003f0f008 */
[----:B------:R-:W-:-:S04]  /*21f0*/  SEL R19, R16, RZ, !P0 ;  /* 0x000000ff10137207 */ /* 0x000fc80004000000 */
[----:B------:R-:W-:-:S13]  /*2200*/  ISETP.NE.AND P0, PT, R19, -0x1, PT ;  /* 0xffffffff1300780c */ /* 0x000fda0003f05270 */
[----:B-1----:R-:W-:Y:S05]  /*2210*/  @!P0 BRA `(.L_x_13) ;  /* 0x0000000000148947 */ /* 0x002fea0003800000 */
.L_x_14:
[----:B------:R-:W2:Y:S04]  /*2220*/  LDG.E.STRONG.GPU R14, desc[UR14][R12.64] ;  /* 0x0000000e0c0e7981 */ /* 0x000ea8000c1ef900 */
[----:B--2---:R-:W-:Y:S01]  /*2230*/  CCTL.IVALL ;  /* 0x00000000ff00798f */ /* 0x004fe20002000000 */
[----:B------:R-:W-:Y:S05]  /*2240*/  YIELD ;  /* 0x0000000000007946 */ /* 0x000fea0003800000 */
[----:B------:R-:W-:-:S13]  /*2250*/  ISETP.NE.AND P0, PT, R14, R19, PT ;  /* 0x000000130e00720c */ /* 0x000fda0003f05270 */
[----:B------:R-:W-:Y:S05]  /*2260*/  @P0 BRA `(.L_x_14) ;  /* 0xfffffffc00ec0947 */ /* 0x000fea000383ffff */
.L_x_13:
[----:B------:R-:W-:Y:S01]  /*2270*/  ISETP.NE.AND P0, PT, R16, RZ, PT ;  /* 0x000000ff1000720c */ /* 0x000fe20003f05270 */
[----:B------:R-:W-:Y:S05]  /*2280*/  WARPSYNC.ALL ;  /* 0x0000000000007948 */ /* 0x000fea0003800000 */
[----:B------:R-:W-:Y:S07]  /*2290*/  BAR.SYNC.DEFER_BLOCKING 0x0 ;  /* 0x0000000000007b1d */ /* 0x000fee0000010000 */
[----:B------:R-:W-:Y:S05]  /*22a0*/  @!P0 BRA `(.L_x_12) ;  /* 0x0000000c00e88947 */ /* 0x000fea0003800000 */
[----:B------:R-:W-:Y:S01]  /*22b0*/  IADD3 R12, R16, -0x1, RZ ;  /* 0xffffffff100c7810 */ /* 0x000fe20007ffe0ff */
[----:B------:R-:W-:-:S03]  /*22c0*/  HFMA2.MMA R23, -RZ, RZ, 0, 0 ;  /* 0x00000000ff177435 */ /* 0x000fc600000001ff */
[----:B------:R-:W-:-:S13]  /*22d0*/  ISETP.GE.U32.AND P0, PT, R12, 0x3, PT ;  /* 0x000000030c00780c */ /* 0x000fda0003f06070 */
[----:B------:R-:W-:Y:S05]  /*22e0*/  @!P0 BRA `(.L_x_15) ;  /* 0x0000000c00688947 */ /* 0x000fea0003800000 */
[----:B------:R-:W-:Y:S02]  /*22f0*/  LOP3.LUT R13, R16, 0x3, RZ, 0xc0, !PT ;  /* 0x00000003100d7812 */ /* 0x000fe400078ec0ff */
[----:B------:R-:W-:Y:S02]  /*2300*/  MOV R23, RZ ;  /* 0x000000ff00177202 */ /* 0x000fe40000000f00 */
[----:B------:R-:W-:-:S04]  /*2310*/  IADD3 R22, -R13, R16, RZ ;  /* 0x000000100d167210 */ /* 0x000fc80007ffe1ff */
[----:B------:R-:W-:-:S13]  /*2320*/  ISETP.GT.AND P0, PT, R22, RZ, PT ;  /* 0x000000ff1600720c */ /* 0x000fda0003f04270 */
[----:B------:R-:W-:Y:S05]  /*2330*/  @!P0 BRA `(.L_x_16) ;  /* 0x0000000800d88947 */ /* 0x000fea0003800000 */
[----:B------:R-:W-:Y:S02]  /*2340*/  ISETP.GT.AND P4, PT, R22, 0xc, PT ;  /* 0x0000000c1600780c */ /* 0x000fe40003f84270 */
[----:B------:R-:W-:-:S11]  /*2350*/  PLOP3.LUT P0, PT, PT, PT, PT, 0x80, 0x0 ;  /* 0x000000000000781c */ /* 0x000fd60003f0f070 */
[----:B------:R-:W-:Y:S05]  /*2360*/  @!P4 BRA `(.L_x_17) ;  /* 0x0000000400d0c947 */ /* 0x000fea0003800000 */
[----:B------:R-:W-:-:S13]  /*2370*/  PLOP3.LUT P0, PT, PT, PT, PT, 0x8, 0x0 ;  /* 0x000000000000781c */ /* 0x000fda0003f0e170 */
.L_x_18:
[----:B------:R-:W-:-:S13]  /*2380*/  ISETP.EQ.OR P6, PT, R23, UR16, P3 ;  /* 0x0000001017007c0c */ /* 0x000fda0009fc2670 */
[----:B------:R-:W-:-:S04]  /*2390*/  @!P6 IMAD R13, R17, R23, R4 ;  /* 0x00000017110de224 */ /* 0x000fc800078e0204 */
[----:B------:R-:W-:-:S06]  /*23a0*/  @!P6 IMAD.WIDE.U32 R12, R13, 0x8, R36 ;  /* 0x000000080d0ce825 */ /* 0x000fcc00078e0024 */
[----:B------:R-:W2:Y:S01]  /*23b0*/  @!P6 LDG.E.64 R12, desc[UR14][R12.64] ;  /* 0x0000000e0c0ce981 */ /* 0x000ea2000c1e1b00 */
[C---:B------:R-:W-:Y:S02]  /*23c0*/  IADD3 R15, R23.reuse, 0x1, RZ ;  /* 0x00000001170f7810 */ /* 0x040fe40007ffe0ff */
[----:B------:R-:W-:Y:S02]  /*23d0*/  IADD3 R19, R23, 0x2, RZ ;  /* 0x0000000217137810 */ /* 0x000fe40007ffe0ff */
[----:B------:R-:W-:Y:S02]  /*23e0*/  ISETP.EQ.OR P4, PT, R15, UR16, P3 ;  /* 0x000000100f007c0c */ /* 0x000fe40009f82670 */
[----:B------:R-:W-:Y:S02]  /*23f0*/  ISETP.EQ.OR P5, PT, R19, UR16, P3 ;  /* 0x0000001013007c0c */ /* 0x000fe40009fa2670 */
[----:B------:R-:W-:-:S09]  /*2400*/  IADD3 R18, R23, 0x3, RZ ;  /* 0x0000000317127810 */ /* 0x000fd20007ffe0ff */
[C-C-:B------:R-:W-:Y:S02]  /*2410*/  @!P4 IMAD R15, R17.reuse, R15, R4.reuse ;  /* 0x0000000f110fc224 */ /* 0x140fe400078e0204 */
[----:B------:R-:W-:Y:S02]  /*2420*/  @!P5 IMAD R19, R17, R19, R4 ;  /* 0x000000131113d224 */ /* 0x000fe400078e0204 */
[----:B--2---:R-:W-:Y:S01]  /*2430*/  @!P6 FADD.FTZ R10, R10, R12 ;  /* 0x0000000c0a0ae221 */ /* 0x004fe20000010000 */
[----:B------:R-:W-:Y:S01]  /*2440*/  @!P6 FADD.FTZ R11, R11, R13 ;  /* 0x0000000d0b0be221 */ /* 0x000fe20000010000 */
[----:B------:R-:W-:Y:S01]  /*2450*/  ISETP.EQ.OR P6, PT, R18, UR16, P3 ;  /* 0x0000001012007c0c */ /* 0x000fe20009fc2670 */
[----:B------:R-:W-:-:S04]  /*2460*/  @!P4 IMAD.WIDE.U32 R12, R15, 0x8, R36 ;  /* 0x000000080f0cc825 */ /* 0x000fc800078e0024 */
[----:B------:R-:W-:Y:S02]  /*2470*/  @!P5 IMAD.WIDE.U32 R14, R19, 0x8, R36 ;  /* 0x00000008130ed825 */ /* 0x000fe400078e0024 */
[----:B------:R-:W2:Y:S04]  /*2480*/  @!P4 LDG.E.64 R12, desc[UR14][R12.64] ;  /* 0x0000000e0c0cc981 */ /* 0x000ea8000c1e1b00 */
[----:B------:R-:W3:Y:S02]  /*2490*/  @!P5 LDG.E.64 R14, desc[UR14][R14.64] ;  /* 0x0000000e0e0ed981 */ /* 0x000ee4000c1e1b00 */
[----:B------:R-:W-:-:S04]  /*24a0*/  @!P6 IMAD R19, R17, R18, R4 ;  /* 0x000000121113e224 */ /* 0x000fc800078e0204 */
[----:B------:R-:W-:-:S06]  /*24b0*/  @!P6 IMAD.WIDE.U32 R18, R19, 0x8, R36 ;  /* 0x000000081312e825 */ /* 0x000fcc00078e0024 */
[----:B------:R-:W4:Y:S01]  /*24c0*/  @!P6 LDG.E.64 R18, desc[UR14][R18.64] ;  /* 0x0000000e1212e981 */ /* 0x000f22000c1e1b00 */
[C---:B------:R-:W-:Y:S02]  /*24d0*/  IADD3 R20, R23.reuse, 0x4, RZ ;  /* 0x0000000417147810 */ /* 0x040fe40007ffe0ff */
[C---:B------:R-:W-:Y:S02]  /*24e0*/  IADD3 R21, R23.reuse, 0x5, RZ ;  /* 0x0000000517157810 */ /* 0x040fe40007ffe0ff */
[----:B------:R-:W-:Y:S01]  /*24f0*/  IADD3 R31, R23, 0x6, RZ ;  /* 0x00000006171f7810 */ /* 0x000fe20007ffe0ff */
[----:B--2---:R-:W-:Y:S01]  /*2500*/  @!P4 FADD.FTZ R10, R10, R12 ;  /* 0x0000000c0a0ac221 */ /* 0x004fe20000010000 */
[----:B------:R-:W-:Y:S01]  /*2510*/  @!P4 FADD.FTZ R11, R11, R13 ;  /* 0x0000000d0b0bc221 */ /* 0x000fe20000010000 */
[----:B------:R-:W-:Y:S02]  /*2520*/  ISETP.EQ.OR P4, PT, R20, UR16, P3 ;  /* 0x0000001014007c0c */ /* 0x000fe40009f82670 */
[----:B---3--:R-:W-:Y:S01]  /*2530*/  @!P5 FADD.FTZ R10, R10, R14 ;  /* 0x0000000e0a0ad221 */ /* 0x008fe20000010000 */
[----:B------:R-:W-:Y:S01]  /*2540*/  @!P5 FADD.FTZ R11, R11, R15 ;  /* 0x0000000f0b0bd221 */ /* 0x000fe20000010000 */
[----:B------:R-:W-:-:S09]  /*2550*/  ISETP.EQ.OR P5, PT, R21, UR16, P3 ;  /* 0x0000001015007c0c */ /* 0x000fd20009fa2670 */
[----:B------:R-:W-:Y:S02]  /*2560*/  @!P4 IMAD R13, R17, R20, R4 ;  /* 0x00000014110dc224 */ /* 0x000fe400078e0204 */
[----:B----4-:R-:W-:Y:S01]  /*2570*/  @!P6 FADD.FTZ R10, R10, R18 ;  /* 0x000000120a0ae221 */ /* 0x010fe20000010000 */
[----:B------:R-:W-:Y:S01]  /*2580*/  @!P6 FADD.FTZ R11, R11, R19 ;  /* 0x000000130b0be221 */ /* 0x000fe20000010000 */
[----:B------:R-:W-:Y:S01]  /*2590*/  ISETP.EQ.OR P6, PT, R31, UR16, P3 ;  /* 0x000000101f007c0c */ /* 0x000fe20009fc2670 */
[----:B------:R-:W-:-:S04]  /*25a0*/  @!P4 IMAD.WIDE.U32 R12, R13, 0x8, R36 ;  /* 0x000000080d0cc825 */ /* 0x000fc800078e0024 */
[----:B------:R-:W-:Y:S02]  /*25b0*/  @!P5 IMAD R15, R17, R21, R4 ;  /* 0x00000015110fd224 */ /* 0x000fe400078e0204 */
[----:B------:R-:W2:Y:S02]  /*25c0*/  @!P4 LDG.E.64 R12, desc[UR14][R12.64] ;  /* 0x0000000e0c0cc981 */ /* 0x000ea4000c1e1b00 */
[----:B------:R-:W-:-:S04]  /*25d0*/  @!P5 IMAD.WIDE.U32 R14, R15, 0x8, R36 ;  /* 0x000000080f0ed825 */ /* 0x000fc800078e0024 */
[----:B------:R-:W-:Y:S02]  /*25e0*/  @!P6 IMAD R19, R17, R31, R4 ;  /* 0x0000001f1113e224 */ /* 0x000fe400078e0204 */
[----:B------:R-:W3:Y:S02]  /*25f0*/  @!P5 LDG.E.64 R14, desc[UR14][R14.64] ;  /* 0x0000000e0e0ed981 */ /* 0x000ee4000c1e1b00 */
        /* <DEDUP_REMOVED lines=65> */
[----:B------:R-:W-:Y:S02]  /*2a10*/  IADD3 R22, R22, -0x10, RZ ;  /* 0xfffffff016167810 */ /* 0x000fe40007ffe0ff */
[----:B------:R-:W-:Y:S01]  /*2a20*/  IADD3 R23, R23, 0x10, RZ ;  /* 0x0000001017177810 */ /* 0x000fe20007ffe0ff */
[----:B--2---:R-:W-:Y:S01]  /*2a30*/  @!P4 FADD.FTZ R10, R10, R12 ;  /* 0x0000000c0a0ac221 */ /* 0x004fe20000010000 */
[----:B------:R-:W-:Y:S01]  /*2a40*/  @!P4 FADD.FTZ R11, R11, R13 ;  /* 0x0000000d0b0bc221 */ /* 0x000fe20000010000 */
[----:B------:R-:W-:Y:S02]  /*2a50*/  ISETP.GT.AND P4, PT, R22, 0xc, PT ;  /* 0x0000000c1600780c */ /* 0x000fe40003f84270 */
[----:B---3--:R-:W-:Y:S01]  /*2a60*/  @!P5 FADD.FTZ R10, R10, R14 ;  /* 0x0000000e0a0ad221 */ /* 0x008fe20000010000 */
[----:B------:R-:W-:-:S03]  /*2a70*/  @!P5 FADD.FTZ R11, R11, R15 ;  /* 0x0000000f0b0bd221 */ /* 0x000fc60000010000 */
[----:B----4-:R-:W-:Y:S01]  /*2a80*/  @!P6 FADD.FTZ R10, R10, R18 ;  /* 0x000000120a0ae221 */ /* 0x010fe20000010000 */
[----:B------:R-:W-:-:S06]  /*2a90*/  @!P6 FADD.FTZ R11, R11, R19 ;  /* 0x000000130b0be221 */ /* 0x000fcc0000010000 */
[----:B------:R-:W-:Y:S05]  /*2aa0*/  @P4 BRA `(.L_x_18) ;  /* 0xfffffff800344947 */ /* 0x000fea000383ffff */
.L_x_17:
[----:B------:R-:W-:-:S13]  /*2ab0*/  ISETP.GT.AND P4, PT, R22, 0x4, PT ;  /* 0x000000041600780c */ /* 0x000fda0003f84270 */
[----:B------:R-:W-:Y:S05]  /*2ac0*/  @!P4 BRA `(.L_x_19) ;  /* 0x0000000000ecc947 */ /* 0x000fea0003800000 */
[C---:B------:R-:W-:Y:S02]  /*2ad0*/  ISETP.EQ.OR P0, PT, R23.reuse, UR16, P3 ;  /* 0x0000001017007c0c */ /* 0x040fe40009f02670 */
[C---:B------:R-:W-:Y:S02]  /*2ae0*/  IADD3 R15, R23.reuse, 0x1, RZ ;  /* 0x00000001170f7810 */ /* 0x040fe40007ffe0ff */
[----:B------:R-:W-:Y:S02]  /*2af0*/  IADD3 R19, R23, 0x2, RZ ;  /* 0x0000000217137810 */ /* 0x000fe40007ffe0ff */
[----:B------:R-:W-:Y:S02]  /*2b00*/  ISETP.EQ.OR P4, PT, R15, UR16, P3 ;  /* 0x000000100f007c0c */ /* 0x000fe40009f82670 */
[----:B------:R-:W-:Y:S02]  /*2b10*/  ISETP.EQ.OR P5, PT, R19, UR16, P3 ;  /* 0x0000001013007c0c */ /* 0x000fe40009fa2670 */
[----:B------:R-:W-:-:S03]  /*2b20*/  IADD3 R21, R23, 0x3, RZ ;  /* 0x0000000317157810 */ /* 0x000fc60007ffe0ff */
[----:B------:R-:W-:Y:S01]  /*2b30*/  @!P0 IMAD R13, R23, R17, R4 ;  /* 0x00000011170d8224 */ /* 0x000fe200078e0204 */
[----:B------:R-:W-:-:S03]  /*2b40*/  ISETP.EQ.OR P6, PT, R21, UR16, P3 ;  /* 0x0000001015007c0c */ /* 0x000fc60009fc2670 */
[----:B------:R-:W-:-:S04]  /*2b50*/  @!P0 IMAD.WIDE.U32 R12, R13, 0x8, R36 ;  /* 0x000000080d0c8825 */ /* 0x000fc800078e0024 */
[C-C-:B------:R-:W-:Y:S02]  /*2b60*/  @!P4 IMAD R15, R17.reuse, R15, R4.reuse ;  /* 0x0000000f110fc224 */ /* 0x140fe400078e0204 */
[----:B------:R-:W-:Y:S01]  /*2b70*/  @!P5 IMAD R19, R17, R19, R4 ;  /* 0x000000131113d224 */ /* 0x000fe200078e0204 */
[----:B------:R-:W2:Y:S01]  /*2b80*/  @!P0 LDG.E.64 R12, desc[UR14][R12.64] ;  /* 0x0000000e0c0c8981 */ /* 0x000ea2000c1e1b00 */
[----:B------:R-:W-:-:S04]  /*2b90*/  @!P4 IMAD.WIDE.U32 R14, R15, 0x8, R36 ;  /* 0x000000080f0ec825 */ /* 0x000fc800078e0024 */
[----:B------:R-:W-:Y:S02]  /*2ba0*/  @!P5 IMAD.WIDE.U32 R18, R19, 0x8, R36 ;  /* 0x000000081312d825 */ /* 0x000fe400078e0024 */
[----:B------:R-:W3:Y:S01]  /*2bb0*/  @!P4 LDG.E.64 R14, desc[UR14][R14.64] ;  /* 0x0000000e0e0ec981 */ /* 0x000ee2000c1e1b00 */
[----:B------:R-:W-:Y:S01]  /*2bc0*/  IADD3 R23, R23, 0x4, RZ ;  /* 0x0000000417177810 */ /* 0x000fe20007ffe0ff */
[----:B------:R-:W-:Y:S02]  /*2bd0*/  @!P6 IMAD R21, R17, R21, R4 ;  /* 0x000000151115e224 */ /* 0x000fe400078e0204 */
[----:B------:R-:W4:Y:S02]  /*2be0*/  @!P5 LDG.E.64 R18, desc[UR14][R18.64] ;  /* 0x0000000e1212d981 */ /* 0x000f24000c1e1b00 */
[----:B------:R-:W-:-:S06]  /*2bf0*/  @!P6 IMAD.WIDE.U32 R20, R21, 0x8, R36 ;  /* 0x000000081514e825 */ /* 0x000fcc00078e0024 */
[----:B------:R-:W5:Y:S01]  /*2c00*/  @!P6 LDG.E.64 R20, desc[UR14][R20.64] ;  /* 0x0000000e1414e981 */ /* 0x000f62000c1e1b00 */
[----:B--2---:R-:W-:Y:S01]  /*2c10*/  @!P0 FADD.FTZ R10, R10, R12 ;  /* 0x0000000c0a0a8221 */ /* 0x004fe20000010000 */
[----:B------:R-:W-:Y:S01]  /*2c20*/  @!P0 FADD.FTZ R11, R11, R13 ;  /* 0x0000000d0b0b8221 */ /* 0x000fe20000010000 */
[----:B------:R-:W-:Y:S02]  /*2c30*/  ISETP.EQ.OR P0, PT, R23, UR16, P3 ;  /* 0x0000001017007c0c */ /* 0x000fe40009f02670 */
[----:B---3--:R-:W-:Y:S01]  /*2c40*/  @!P4 FADD.FTZ R10, R10, R14 ;  /* 0x0000000e0a0ac221 */ /* 0x008fe20000010000 */
[----:B------:R-:W-:Y:S01]  /*2c50*/  @!P4 FADD.FTZ R11, R11, R15 ;  /* 0x0000000f0b0bc221 */ /* 0x000fe20000010000 */
[----:B------:R-:W-:Y:S02]  /*2c60*/  IADD3 R15, R23, 0x1, RZ ;  /* 0x00000001170f7810 */ /* 0x000fe40007ffe0ff */
[----:B----4-:R-:W-:Y:S01]  /*2c70*/  @!P5 FADD.FTZ R10, R10, R18 ;  /* 0x000000120a0ad221 */ /* 0x010fe20000010000 */
[----:B------:R-:W-:Y:S01]  /*2c80*/  @!P5 FADD.FTZ R11, R11, R19 ;  /* 0x000000130b0bd221 */ /* 0x000fe20000010000 */
[----:B------:R-:W-:-:S02]  /*2c90*/  IADD3 R19, R23, 0x2, RZ ;  /* 0x0000000217137810 */ /* 0x000fc40007ffe0ff */
[----:B------:R-:W-:Y:S01]  /*2ca0*/  ISETP.EQ.OR P5, PT, R15, UR16, P3 ;  /* 0x000000100f007c0c */ /* 0x000fe20009fa2670 */
[----:B-----5:R-:W-:Y:S01]  /*2cb0*/  @!P6 FADD.FTZ R10, R10, R20 ;  /* 0x000000140a0ae221 */ /* 0x020fe20000010000 */
[----:B------:R-:W-:Y:S01]  /*2cc0*/  @!P6 FADD.FTZ R11, R11, R21 ;  /* 0x000000150b0be221 */ /* 0x000fe20000010000 */
[----:B------:R-:W-:Y:S02]  /*2cd0*/  IADD3 R21, R23, 0x3, RZ ;  /* 0x0000000317157810 */ /* 0x000fe40007ffe0ff */
[----:B------:R-:W-:Y:S01]  /*2ce0*/  ISETP.EQ.OR P6, PT, R19, UR16, P3 ;  /* 0x0000001013007c0c */ /* 0x000fe20009fc2670 */
[----:B------:R-:W-:Y:S01]  /*2cf0*/  @!P0 IMAD R13, R17, R23, R4 ;  /* 0x00000017110d8224 */ /* 0x000fe200078e0204 */
[----:B------:R-:W-:-:S03]  /*2d00*/  ISETP.EQ.OR P4, PT, R21, UR16, P3 ;  /* 0x0000001015007c0c */ /* 0x000fc60009f82670 */
[----:B------:R-:W-:-:S04]  /*2d10*/  @!P0 IMAD.WIDE.U32 R12, R13, 0x8, R36 ;  /* 0x000000080d0c8825 */ /* 0x000fc800078e0024 */
[C-C-:B------:R-:W-:Y:S02]  /*2d20*/  @!P5 IMAD R15, R17.reuse, R15, R4.reuse ;  /* 0x0000000f110fd224 */ /* 0x140fe400078e0204 */
[----:B------:R-:W2:Y:S02]  /*2d30*/  @!P0 LDG.E.64 R12, desc[UR14][R12.64] ;  /* 0x0000000e0c0c8981 */ /* 0x000ea4000c1e1b00 */
[----:B------:R-:W-:Y:S02]  /*2d40*/  @!P6 IMAD R19, R17, R19, R4 ;  /* 0x000000131113e224 */ /* 0x000fe400078e0204 */
[----:B------:R-:W-:-:S04]  /*2d50*/  @!P5 IMAD.WIDE.U32 R14, R15, 0x8, R36 ;  /* 0x000000080f0ed825 */ /* 0x000fc800078e0024 */
[----:B------:R-:W-:Y:S02]  /*2d60*/  @!P4 IMAD R21, R17, R21, R4 ;  /* 0x000000151115c224 */ /* 0x000fe400078e0204 */
[--C-:B------:R-:W-:Y:S01]  /*2d70*/  @!P6 IMAD.WIDE.U32 R18, R19, 0x8, R36.reuse ;  /* 0x000000081312e825 */ /* 0x100fe200078e0024 */
[----:B------:R-:W3:Y:S03]  /*2d80*/  @!P5 LDG.E.64 R14, desc[UR14][R14.64] ;  /* 0x0000000e0e0ed981 */ /* 0x000ee6000c1e1b00 */
[----:B------:R-:W-:Y:S02]  /*2d90*/  @!P4 IMAD.WIDE.U32 R20, R21, 0x8, R36 ;  /* 0x000000081514c825 */ /* 0x000fe400078e0024 */
[----:B------:R-:W4:Y:S04]  /*2da0*/  @!P6 LDG.E.64 R18, desc[UR14][R18.64] ;  /* 0x0000000e1212e981 */ /* 0x000f28000c1e1b00 */
[----:B------:R-:W5:Y:S01]  /*2db0*/  @!P4 LDG.E.64 R20, desc[UR14][R20.64] ;  /* 0x0000000e1414c981 */ /* 0x000f62000c1e1b00 */
[----:B------:R-:W-:-:S02]  /*2dc0*/  IADD3 R22, R22, -0x4, RZ ;  /* 0xfffffffc16167810 */ /* 0x000fc40007ffe0ff */
[----:B------:R-:W-:Y:S02]  /*2dd0*/  IADD3 R23, R23, 0x4, RZ ;  /* 0x0000000417177810 */ /* 0x000fe40007ffe0ff */
[----:B------:R-:W-:Y:S01]  /*2de0*/  IADD3 R22, R22, -0x4, RZ ;  /* 0xfffffffc16167810 */ /* 0x000fe20007ffe0ff */
[----:B--2---:R-:W-:Y:S01]  /*2df0*/  @!P0 FADD.FTZ R10, R10, R12 ;  /* 0x0000000c0a0a8221 */ /* 0x004fe20000010000 */
[----:B------:R-:W-:Y:S01]  /*2e00*/  @!P0 FADD.FTZ R11, R11, R13 ;  /* 0x0000000d0b0b8221 */ /* 0x000fe20000010000 */
[----:B------:R-:W-:Y:S02]  /*2e10*/  PLOP3.LUT P0, PT, PT, PT, PT, 0x8, 0x0 ;  /* 0x000000000000781c */ /* 0x000fe40003f0e170 */
[----:B---3--:R-:W-:Y:S01]  /*2e20*/  @!P5 FADD.FTZ R10, R10, R14 ;  /* 0x0000000e0a0ad221 */ /* 0x008fe20000010000 */
[----:B------:R-:W-:-:S03]  /*2e30*/  @!P5 FADD.FTZ R11, R11, R15 ;  /* 0x0000000f0b0bd221 */ /* 0x000fc60000010000 */
[----:B----4-:R-:W-:Y:S01]  /*2e40*/  @!P6 FADD.FTZ R10, R10, R18 ;  /* 0x000000120a0ae221 */ /* 0x010fe20000010000 */
[----:B------:R-:W-:-:S03]  /*2e50*/  @!P6 FADD.FTZ R11, R11, R19 ;  /* 0x000000130b0be221 */ /* 0x000fc60000010000 */
[----:B-----5:R-:W-:Y:S01]  /*2e60*/  @!P4 FADD.FTZ R10, R10, R20 ;  /* 0x000000140a0ac221 */ /* 0x020fe20000010000 */
[----:B------:R-:W-:-:S07]  /*2e70*/  @!P4 FADD.FTZ R11, R11, R21 ;  /* 0x000000150b0bc221 */ /* 0x000fce0000010000 */
.L_x_19:
[----:B------:R-:W-:-:S13]  /*2e80*/  ISETP.NE.OR P0, PT, R22, RZ, P0 ;  /* 0x000000ff1600720c */ /* 0x000fda0000705670 */
[----:B------:R-:W-:Y:S05]  /*2e90*/  @!P0 BRA `(.L_x_15) ;  /* 0x00000000007c8947 */ /* 0x000fea0003800000 */
.L_x_16:
        /* <DEDUP_REMOVED lines=10> */
[----:B------:R-:W2:Y:S01]  /*2f40*/  @!P5 LDG.E.64 R12, desc[UR14][R12.64] ;  /* 0x0000000e0c0cd981 */ /* 0x000ea2000c1e1b00 */
[----:B------:R-:W-:Y:S02]  /*2f50*/  @!P4 IMAD R19, R17, R19, R4 ;  /* 0x000000131113c224 */ /* 0x000fe400078e0204 */
[----:B------:R-:W-:-:S04]  /*2f60*/  @!P6 IMAD.WIDE.U32 R14, R15, 0x8, R36 ;  /* 0x000000080f0ee825 */ /* 0x000fc800078e0024 */
[----:B------:R-:W-:Y:S02]  /*2f70*/  @!P4 IMAD.WIDE.U32 R18, R19, 0x8, R36 ;  /* 0x000000081312c825 */ /* 0x000fe400078e0024 */
[----:B------:R-:W3:Y:S02]  /*2f80*/  @!P6 LDG.E.64 R14, desc[UR14][R14.64] ;  /* 0x0000000e0e0ee981 */ /* 0x000ee4000c1e1b00 */
[----:B------:R-:W-:Y:S02]  /*2f90*/  @!P0 IMAD R21, R17, R21, R4 ;  /* 0x0000001511158224 */ /* 0x000fe400078e0204 */
[----:B------:R-:W4:Y:S02]  /*2fa0*/  @!P4 LDG.E.64 R18, desc[UR14][R18.64] ;  /* 0x0000000e1212c981 */ /* 0x000f24000c1e1b00 */
[----:B------:R-:W-:-:S06]  /*2fb0*/  @!P0 IMAD.WIDE.U32 R20, R21, 0x8, R36 ;  /* 0x0000000815148825 */ /* 0x000fcc00078e0024 */
[----:B------:R-:W5:Y:S01]  /*2fc0*/  @!P0 LDG.E.64 R20, desc[UR14][R20.64] ;  /* 0x0000000e14148981 */ /* 0x000f62000c1e1b00 */
[----:B------:R-:W-:Y:S02]  /*2fd0*/  IADD3 R22, R22, -0x4, RZ ;  /* 0xfffffffc16167810 */ /* 0x000fe40007ffe0ff */
[----:B------:R-:W-:Y:S01]  /*2fe0*/  IADD3 R23, R23, 0x4, RZ ;  /* 0x0000000417177810 */ /* 0x000fe20007ffe0ff */
[----:B--2---:R-:W-:Y:S01]  /*2ff0*/  @!P5 FADD.FTZ R10, R10, R12 ;  /* 0x0000000c0a0ad221 */ /* 0x004fe20000010000 */
[----:B------:R-:W-:Y:S01]  /*3000*/  @!P5 FADD.FTZ R11, R11, R13 ;  /* 0x0000000d0b0bd221 */ /* 0x000fe20000010000 */
[----:B------:R-:W-:Y:S02]  /*3010*/  ISETP.NE.AND P5, PT, R22, RZ, PT ;  /* 0x000000ff1600720c */ /* 0x000fe40003fa5270 */
[----:B---3--:R-:W-:Y:S01]  /*3020*/  @!P6 FADD.FTZ R10, R10, R14 ;  /* 0x0000000e0a0ae221 */ /* 0x008fe20000010000 */
[----:B------:R-:W-:-:S03]  /*3030*/  @!P6 FADD.FTZ R11, R11, R15 ;  /* 0x0000000f0b0be221 */ /* 0x000fc60000010000 */
[----:B----4-:R-:W-:Y:S01]  /*3040*/  @!P4 FADD.FTZ R10, R10, R18 ;  /* 0x000000120a0ac221 */ /* 0x010fe20000010000 */
[----:B------:R-:W-:-:S03]  /*3050*/  @!P4 FADD.FTZ R11, R11, R19 ;  /* 0x000000130b0bc221 */ /* 0x000fc60000010000 */
[----:B-----5:R-:W-:Y:S01]  /*3060*/  @!P0 FADD.FTZ R10, R10, R20 ;  /* 0x000000140a0a8221 */ /* 0x020fe20000010000 */
[----:B------:R-:W-:Y:S02]  /*3070*/  @!P0 FADD.FTZ R11, R11, R21 ;  /* 0x000000150b0b8221 */ /* 0x000fe40000010000 */
[----:B------:R-:W-:Y:S05]  /*3080*/  @P5 BRA `(.L_x_16) ;  /* 0xfffffffc00845947 */ /* 0x000fea000383ffff */
.L_x_15:
[----:B------:R-:W-:-:S13]  /*3090*/  LOP3.LUT P0, R16, R16, 0x3, RZ, 0xc0, !PT ;  /* 0x0000000310107812 */ /* 0x000fda000780c0ff */
[----:B------:R-:W-:Y:S05]  /*30a0*/  @!P0 BRA `(.L_x_12) ;  /* 0x0000000000688947 */ /* 0x000fea0003800000 */
[----:B------:R-:W-:Y:S01]  /*30b0*/  ISETP.EQ.OR P0, PT, R23, UR16, P3 ;  /* 0x0000001017007c0c */ /* 0x000fe20009f02670 */
[----:B------:R-:W-:Y:S01]  /*30c0*/  BSSY B0, `(.L_x_20) ;  /* 0x0000008000007945 */ /* 0x000fe20003800000 */
[----:B------:R-:W-:-:S11]  /*30d0*/  ISETP.NE.AND P4, PT, R16, 0x1, PT ;  /* 0x000000011000780c */ /* 0x000fd60003f85270 */
[----:B------:R-:W-:Y:S05]  /*30e0*/  @P0 BRA `(.L_x_21) ;  /* 0x0000000000140947 */ /* 0x000fea0003800000 */
[----:B------:R-:W-:-:S04]  /*30f0*/  IMAD R13, R17, R23, R4 ;  /* 0x00000017110d7224 */ /* 0x000fc800078e0204 */
[----:B------:R-:W-:-:S06]  /*3100*/  IMAD.WIDE.U32 R12, R13, 0x8, R36 ;  /* 0x000000080d0c7825 */ /* 0x000fcc00078e0024 */
[----:B------:R-:W2:Y:S02]  /*3110*/  LDG.E.64 R12, desc[UR14][R12.64] ;  /* 0x0000000e0c0c7981 */ /* 0x000ea4000c1e1b00 */
[----:B--2---:R-:W-:Y:S01]  /*3120*/  FADD.FTZ R10, R10, R12 ;  /* 0x0000000c0a0a7221 */ /* 0x004fe20000010000 */
[----:B------:R-:W-:-:S07]  /*3130*/  FADD.FTZ R11, R11, R13 ;  /* 0x0000000d0b0b7221 */ /* 0x000fce0000010000 */
.L_x_21:
[----:B------:R-:W-:Y:S05]  /*3140*/  BSYNC B0 ;  /* 0x0000000000007941 */ /* 0x000fea0003800000 */
.L_x_20:
[----:B------:R-:W-:Y:S05]  /*3150*/  @!P4 BRA `(.L_x_12) ;  /* 0x00000000003cc947 */ /* 0x000fea0003800000 */
[C---:B------:R-:W-:Y:S02]  /*3160*/  IADD3 R12, R23.reuse, 0x2, RZ ;  /* 0x00000002170c7810 */ /* 0x040fe40007ffe0ff */
[----:B------:R-:W-:Y:S02]  /*3170*/  IADD3 R13, R23, 0x1, RZ ;  /* 0x00000001170d7810 */ /* 0x000fe40007ffe0ff */
[----:B------:R-:W-:Y:S02]  /*3180*/  ISETP.EQ.OR P0, PT, R12, UR16, P3 ;  /* 0x000000100c007c0c */ /* 0x000fe40009f02670 */
[----:B------:R-:W-:Y:S02]  /*3190*/  ISETP.EQ.OR P4, PT, R13, UR16, P3 ;  /* 0x000000100d007c0c */ /* 0x000fe40009f82670 */
[----:B------:R-:W-:-:S11]  /*31a0*/  ISETP.EQ.OR P0, PT, R16, 0x2, P0 ;  /* 0x000000021000780c */ /* 0x000fd60000702670 */
[-CC-:B------:R-:W-:Y:S02]  /*31b0*/  @!P4 IMAD R13, R13, R17.reuse, R4.reuse ;  /* 0x000000110d0dc224 */ /* 0x180fe400078e0204 */
[----:B------:R-:W-:Y:S02]  /*31c0*/  @!P0 IMAD R17, R12, R17, R4 ;  /* 0x000000110c118224 */ /* 0x000fe400078e0204 */
[----:B------:R-:W-:-:S04]  /*31d0*/  @!P4 IMAD.WIDE.U32 R12, R13, 0x8, R36 ;  /* 0x000000080d0cc825 */ /* 0x000fc800078e0024 */
[----:B------:R-:W-:Y:S02]  /*31e0*/  @!P0 IMAD.WIDE.U32 R36, R17, 0x8, R36 ;  /* 0x0000000811248825 */ /* 0x000fe400078e0024 */
[----:B------:R-:W2:Y:S04]  /*31f0*/  @!P4 LDG.E.64 R12, desc[UR14][R12.64] ;  /* 0x0000000e0c0cc981 */ /* 0x000ea8000c1e1b00 */
[----:B------:R-:W3:Y:S01]  /*3200*/  @!P0 LDG.E.64 R36, desc[UR14][R36.64] ;  /* 0x0000000e24248981 */ /* 0x000ee2000c1e1b00 */
[----:B--2---:R-:W-:Y:S01]  /*3210*/  @!P4 FADD.FTZ R10, R10, R12 ;  /* 0x0000000c0a0ac221 */ /* 0x004fe20000010000 */
[----:B------:R-:W-:-:S03]  /*3220*/  @!P4 FADD.FTZ R11, R11, R13 ;  /* 0x0000000d0b0bc221 */ /* 0x000fc60000010000 */
[----:B---3--:R-:W-:Y:S01]  /*3230*/  @!P0 FADD.FTZ R10, R10, R36 ;  /* 0x000000240a0a8221 */ /* 0x008fe20000010000 */
[----:B------:R-:W-:-:S07]  /*3240*/  @!P0 FADD.FTZ R11, R11, R37 ;  /* 0x000000250b0b8221 */ /* 0x000fce0000010000 */
.L_x_12:
[----:B------:R-:W1:Y:S01]  /*3250*/  S2UR UR9, SR_CgaCtaId ;  /* 0x00000000000979c3 */ /* 0x000e620000008800 */
[----:B------:R-:W-:Y:S01]  /*3260*/  UMOV UR8, 0x400 ;  /* 0x0000040000087882 */ /* 0x000fe20000000000 */
[C---:B0-2---:R-:W-:Y:S02]  /*3270*/  PRMT R15, R25.reuse, 0x7632, R15 ;  /* 0x00007632190f7816 */ /* 0x045fe4000000000f */
[----:B------:R-:W-:Y:S02]  /*3280*/  SHF.L.U32 R25, R25, 0x10, RZ ;  /* 0x0000001019197819 */ /* 0x000fe400000006ff */
[----:B------:R-:W-:-:S03]  /*3290*/  PRMT R14, R24, 0x7632, R14 ;  /* 0x00007632180e7816 */ /* 0x000fc6000000000e */
[----:B------:R-:W-:Y:S01]  /*32a0*/  FADD.FTZ R25, R25, -UR19 ;  /* 0x8000001319197e21 */ /* 0x000fe20008010000 */
[----:B------:R-:W-:-:S03]  /*32b0*/  SHF.L.U32 R14, R14, 0x10, RZ ;  /* 0x000000100e0e7819 */ /* 0x000fc600000006ff */
[----:B------:R-:W-:Y:S01]  /*32c0*/  FMUL.FTZ R25, R25, UR13 ;  /* 0x0000000d19197c20 */ /* 0x000fe20008410000 */
[----:B-1----:R-:W-:-:S09]  /*32d0*/  ULEA UR8, UR9, UR8, 0x18 ;  /* 0x0000000809087291 */ /* 0x002fd2000f8ec03f */
[----:B------:R0:W-:Y:S01]  /*32e0*/  @!P3 STS.64 [UR8+0xc0], R10 ;  /* 0x0000c00aff00b988 */ /* 0x0001e20008000a08 */
[----:B------:R-:W-:Y:S01]  /*32f0*/  BAR.SYNC.DEFER_BLOCKING 0x0 ;  /* 0x0000000000007b1d */ /* 0x000fe20000010000 */
[C---:B0-----:R-:W-:Y:S02]  /*3300*/  PRMT R10, R26.reuse, 0x7632, R10 ;  /* 0x000076321a0a7816 */ /* 0x041fe4000000000a */
[----:B------:R-:W-:Y:S02]  /*3310*/  SHF.L.U32 R26, R26, 0x10, RZ ;  /* 0x000000101a1a7819 */ /* 0x000fe400000006ff */
[----:B------:R-:W-:Y:S01]  /*3320*/  SHF.L.U32 R10, R10, 0x10, RZ ;  /* 0x000000100a0a7819 */ /* 0x000fe200000006ff */
[----:B------:R-:W0:Y:S01]  /*3330*/  LDS.64 R12, [UR8+0xc0] ;  /* 0x0000c008ff0c7984 */ /* 0x000e220008000a00 */
[----:B------:R-:W-:Y:S02]  /*3340*/  ULDC UR8, c[0x0][0x2bc] ;  /* 0x0000af0000087ab9 */ /* 0x000fe40000000800 */
[----:B0-----:R-:W-:Y:S01]  /*3350*/  FMUL.FTZ R4, R12, UR8 ;  /* 0x000000080c047c20 */ /* 0x001fe20008410000 */
[----:B------:R-:W-:Y:S01]  /*3360*/  SHF.L.U32 R12, R15, 0x10, RZ ;  /* 0x000000100f0c7819 */ /* 0x000fe200000006ff */
[----:B------:R-:W-:Y:S01]  /*3370*/  FMUL.FTZ R13, R13, UR8 ;  /* 0x000000080d0d7c20 */ /* 0x000fe20008410000 */
[----:B------:R-:W-:-:S03]  /*3380*/  SHF.L.U32 R15, R24, 0x10, RZ ;  /* 0x00000010180f7819 */ /* 0x000fc600000006ff */
[----:B------:R-:W-:-:S04]  /*3390*/  FADD.FTZ R12, R12, -UR19 ;  /* 0x800000130c0c7e21 */ /* 0x000fc80008010000 */
        /* <DEDUP_REMOVED lines=12> */
[----:B0-----:R-:W-:Y:S01]  /*3460*/  FADD.FTZ R22, -R18, 1 ;  /* 0x3f80000012167421 */ /* 0x001fe20000010100 */
[----:B------:R-:W-:-:S03]  /*3470*/  FMUL.FTZ R15, R15, R18 ;  /* 0x000000120f0f7220 */ /* 0x000fc60000410000 */
[----:B------:R-:W-:Y:S01]  /*3480*/  FFMA.FTZ R22, R11, R22, 1 ;  /* 0x3f8000000b167423 */ /* 0x000fe20000010016 */
[----:B-1----:R-:W-:Y:S01]  /*3490*/  FADD.FTZ R23, -R21, 1 ;  /* 0x3f80000015177421 */ /* 0x002fe20000010100 */
[----:B------:R-:W-:Y:S02]  /*34a0*/  FMUL.FTZ R14, R14, R21 ;  /* 0x000000150e0e7220 */ /* 0x000fe40000410000 */
[----:B------:R-:W-:Y:S01]  /*34b0*/  FMUL.FTZ R15, R15, R22 ;  /* 0x000000160f0f7220 */ /* 0x000fe20000410000 */
[----:B------:R-:W-:-:S04]  /*34c0*/  FFMA.FTZ R23, R12, R23, 1 ;  /* 0x3f8000000c177423 */ /* 0x000fc80000010017 */
[----:B------:R-:W-:-:S07]  /*34d0*/  FMUL.FTZ R14, R14, R23 ;  /* 0x000000170e0e7220 */ /* 0x000fce0000410000 */
.L_x_22:
[----:B------:R-:W-:Y:S04]  /*34e0*/  BSSY B0, `(.L_x_23) ;  /* 0x0000014000007945 */ /* 0x000fe80003800000 */
[----:B------:R-:W-:Y:S05]  /*34f0*/  @!P1 BRA `(.L_x_24) ;  /* 0x0000000000489947 */ /* 0x000fea0003800000 */
[C-C-:B------:R-:W-:Y:S01]  /*3500*/  FFMA.FTZ R12, R4.reuse, R25, R13.reuse ;  /* 0x00000019040c7223 */ /* 0x140fe2000001000d */
[----:B------:R-:W-:Y:S01]  /*3510*/  FFMA.FTZ R11, R4, R24, R13 ;  /* 0x00000018040b7223 */ /* 0x000fe2000001000d */
[----:B------:R-:W-:Y:S02]  /*3520*/  ULDC.64 UR8, c[0x0][0x288] ;  /* 0x0000a20000087ab9 */ /* 0x000fe40000000a00 */
[----:B------:R-:W-:Y:S01]  /*3530*/  FFMA.FTZ R12, R15, R6, -R12 ;  /* 0x000000060f0c7223 */ /* 0x000fe2000001080c */
[----:B------:R-:W-:Y:S01]  /*3540*/  FFMA.FTZ R11, R14, R7, -R11 ;  /* 0x000000070e0b7223 */ /* 0x000fe2000001080b */
[----:B------:R-:W-:Y:S01]  /*3550*/  MOV R14, R32 ;  /* 0x00000020000e7202 */ /* 0x000fe20000000f00 */
[----:B------:R-:W-:Y:S01]  /*3560*/  IMAD R17, R3, UR8, RZ ;  /* 0x0000000803117c24 */ /* 0x000fe2000f8e02ff */
[----:B------:R-:W-:Y:S01]  /*3570*/  MOV R15, R35 ;  /* 0x00000023000f7202 */ /* 0x000fe20000000f00 */
[----:B------:R-:W-:Y:S01]  /*3580*/  FMUL.FTZ R12, R12, UR13 ;  /* 0x0000000d0c0c7c20 */ /* 0x000fe20008410000 */
[----:B------:R-:W-:Y:S01]  /*3590*/  FMUL.FTZ R11, R11, UR13 ;  /* 0x0000000d0b0b7c20 */ /* 0x000fe20008410000 */
[----:B------:R-:W-:-:S02]  /*35a0*/  IMAD R17, R28, UR9, R17 ;  /* 0x000000091c117c24 */ /* 0x000fc4000f8e0211 */
[----:B------:R-:W-:Y:S01]  /*35b0*/  IMAD.WIDE.U32 R14, R28, UR8, R14 ;  /* 0x000000081c0e7c25 */ /* 0x000fe2000f8e000e */
[----:B------:R-:W-:Y:S01]  /*35c0*/  ULDC.64 UR8, c[0x0][0x210] ;  /* 0x0000840000087ab9 */ /* 0x000fe20000000a00 */
[----:B------:R-:W-:Y:S02]  /*35d0*/  F2FP.BF16.F32.PACK_AB R11, R11, R12 ;  /* 0x0000000c0b0b723e */ /* 0x000fe400000010ff */
[----:B------:R-:W-:Y:S02]  /*35e0*/  LEA R16, P0, R14, UR8, 0x1 ;  /* 0x000000080e107c11 */ /* 0x000fe4000f8008ff */
[----:B------:R-:W-:-:S04]  /*35f0*/  IADD3 R17, R15, R17, RZ ;  /* 0x000000110f117210 */ /* 0x000fc80007ffe0ff */
[----:B------:R-:W-:-:S05]  /*3600*/  LEA.HI.X R17, R14, UR9, R17, 0x1, P0 ;  /* 0x000000090e117c11 */ /* 0x000fca00080f0c11 */
[----:B------:R0:W-:Y:S02]  /*3610*/  STG.E desc[UR14][R16.64], R11 ;  /* 0x0000000b10007986 */ /* 0x0001e4000c10190e */
.L_x_24:
[----:B------:R-:W-:Y:S05]  /*3620*/  BSYNC B0 ;  /* 0x0000000000007941 */ /* 0x000fea0003800000 */
.L_x_23:
[C---:B------:R-:W-:Y:S01]  /*3630*/  PRMT R12, R5.reuse, 0x7632, R12 ;  /* 0x00007632050c7816 */ /* 0x040fe2000000000c */
[----:B------:R-:W-:Y:S01]  /*3640*/  FADD.FTZ R26, R26, -UR19 ;  /* 0x800000131a1a7e21 */ /* 0x000fe20008010000 */
[----:B------:R-:W-:Y:S01]  /*3650*/  FADD.FTZ R10, R10, -UR19 ;  /* 0x800000130a0a7e21 */ /* 0x000fe20008010000 */
[----:B------:R-:W-:Y:S02]  /*3660*/  SHF.L.U32 R5, R5, 0x10, RZ ;  /* 0x0000001005057819 */ /* 0x000fe400000006ff */
[----:B------:R-:W-:Y:S01]  /*3670*/  SHF.L.U32 R12, R12, 0x10, RZ ;  /* 0x000000100c0c7819 */ /* 0x000fe200000006ff */
[----:B------:R-:W-:Y:S01]  /*3680*/  FMUL.FTZ R21, R26, UR13 ;  /* 0x0000000d1a157c20 */ /* 0x000fe20008410000 */
        /* <DEDUP_REMOVED lines=20> */
.L_x_25:
[----:B------:R-:W-:Y:S01]  /*37d0*/  ULDC.64 UR8, c[0x0][0x290] ;  /* 0x0000a40000087ab9 */ /* 0x000fe20000000a00 */
[----:B------:R-:W-:Y:S01]  /*37e0*/  SHF.R.S32.HI R9, RZ, 0x1f, R27 ;  /* 0x0000001fff097819 */ /* 0x000fe2000001141b */
[----:B------:R-:W-:Y:S01]  /*37f0*/  BSSY B0, `(.L_x_26) ;  /* 0x0000016000007945 */ /* 0x000fe20003800000 */
[----:B------:R-:W-:-:S04]  /*3800*/  ISETP.GE.U32.AND P0, PT, R27, UR8, PT ;  /* 0x000000081b007c0c */ /* 0x000fc8000bf06070 */
[----:B------:R-:W-:-:S04]  /*3810*/  ISETP.GE.AND.EX P0, PT, R9, UR9, PT, P0 ;  /* 0x0000000909007c0c */ /* 0x000fc8000bf06300 */
[----:B------:R-:W-:-:S13]  /*3820*/  ISETP.GT.U32.OR P0, PT, R29, 0x27f, P0 ;  /* 0x0000027f1d00780c */ /* 0x000fda0000704470 */
[----:B------:R-:W-:Y:S05]  /*3830*/  @P0 BRA `(.L_x_27) ;  /* 0x0000000000440947 */ /* 0x000fea0003800000 */
[C-C-:B------:R-:W-:Y:S01]  /*3840*/  FFMA.FTZ R8, R4.reuse, R21, R13.reuse ;  /* 0x0000001504087223 */ /* 0x140fe2000001000d */
[----:B------:R-:W-:Y:S01]  /*3850*/  ULDC.64 UR8, c[0x0][0x288] ;  /* 0x0000a20000087ab9 */ /* 0x000fe20000000a00 */
[----:B------:R-:W-:Y:S01]  /*3860*/  FFMA.FTZ R13, R4, R20, R13 ;  /* 0x00000014040d7223 */ /* 0x000fe2000001000d */
[----:B------:R-:W-:Y:S01]  /*3870*/  MOV R33, R35 ;  /* 0x0000002300217202 */ /* 0x000fe20000000f00 */
[----:B------:R-:W-:Y:S02]  /*3880*/  IMAD R4, R9, UR8, RZ ;  /* 0x0000000809047c24 */ /* 0x000fe4000f8e02ff */
[----:B------:R-:W-:Y:S01]  /*3890*/  FFMA.FTZ R8, R5, R6, -R8 ;  /* 0x0000000605087223 */ /* 0x000fe20000010808 */
[----:B------:R-:W-:Y:S01]  /*38a0*/  FFMA.FTZ R13, R12, R7, -R13 ;  /* 0x000000070c0d7223 */ /* 0x000fe2000001080d */
[----:B------:R-:W-:-:S04]  /*38b0*/  IMAD.WIDE.U32 R32, R27, UR8, R32 ;  /* 0x000000081b207c25 */ /* 0x000fc8000f8e0020 */
[----:B------:R-:W-:Y:S01]  /*38c0*/  FMUL.FTZ R7, R8, UR13 ;  /* 0x0000000d08077c20 */ /* 0x000fe20008410000 */
[----:B------:R-:W-:Y:S01]  /*38d0*/  FMUL.FTZ R6, R13, UR13 ;  /* 0x0000000d0d067c20 */ /* 0x000fe20008410000 */
[----:B------:R-:W-:Y:S01]  /*38e0*/  IMAD R5, R27, UR9, R4 ;  /* 0x000000091b057c24 */ /* 0x000fe2000f8e0204 */
[----:B------:R-:W-:Y:S02]  /*38f0*/  ULDC.64 UR8, c[0x0][0x210] ;  /* 0x0000840000087ab9 */ /* 0x000fe40000000a00 */
[----:B------:R-:W-:Y:S02]  /*3900*/  LEA R4, P0, R32, UR8, 0x1 ;  /* 0x0000000820047c11 */ /* 0x000fe4000f8008ff */
[----:B------:R-:W-:Y:S02]  /*3910*/  IADD3 R5, R33, R5, RZ ;  /* 0x0000000521057210 */ /* 0x000fe40007ffe0ff */
[----:B------:R-:W-:Y:S02]  /*3920*/  F2FP.BF16.F32.PACK_AB R7, R6, R7 ;  /* 0x000000070607723e */ /* 0x000fe400000010ff */
[----:B------:R-:W-:-:S05]  /*3930*/  LEA.HI.X R5, R32, UR9, R5, 0x1, P0 ;  /* 0x0000000920057c11 */ /* 0x000fca00080f0c05 */
[----:B------:R1:W-:Y:S02]  /*3940*/  STG.E desc[UR14][R4.64], R7 ;  /* 0x0000000704007986 */ /* 0x0003e4000c10190e */
.L_x_27:
[----:B------:R-:W-:Y:S05]  /*3950*/  BSYNC B0 ;  /* 0x0000000000007941 */ /* 0x000fea0003800000 */
.L_x_26:
[----:B------:R-:W-:Y:S01]  /*3960*/  ULDC UR8, c[0x0][0x10] ;  /* 0x0000040000087ab9 */ /* 0x000fe20000000800 */
[----:B------:R-:W-:Y:S02]  /*3970*/  UIADD3 UR4, UR4, 0x1, URZ ;  /* 0x0000000104047890 */ /* 0x000fe4000fffe03f */
[----:B------:R-:W-:-:S04]  /*3980*/  UIADD3 UR7, UR8, UR7, URZ ;  /* 0x0000000708077290 */ /* 0x000fc8000fffe03f */
[----:B------:R-:W-:-:S06]  /*3990*/  UISETP.GE.AND UP0, UPT, UR7, UR5, UPT ;  /* 0x000000050700728c */ /* 0x000fcc000bf06270 */
[----:B------:R-:W-:-:S13]  /*39a0*/  PLOP3.LUT P0, PT, PT, PT, UP0, 0x80, 0x0 ;  /* 0x000000000000781c */ /* 0x000fda0003f0f008 */
[----:B------:R-:W-:Y:S05]  /*39b0*/  @!P0 BRA `(.L_x_28) ;  /* 0xffffffc800508947 */ /* 0x000fea000383ffff */
.L_x_1:
[----:B-1----:R-:W1:Y:S01]  /*39c0*/  LDC R4, c[0x0][0xc] ;  /* 0x00000300ff047b82 */ /* 0x002e620000000800 */
[----:B------:R-:W-:Y:S01]  /*39d0*/  ISETP.NE.AND P1, PT, R29, RZ, PT ;  /* 0x000000ff1d00720c */ /* 0x000fe20003f25270 */
[----:B------:R-:W-:Y:S06]  /*39e0*/  BSSY B0, `(.L_x_29) ;  /* 0x0000011000007945 */ /* 0x000fec0003800000 */
[----:B------:R-:W2:Y:S08]  /*39f0*/  LDC R7, c[0x0][0x10] ;  /* 0x00000400ff077b82 */ /* 0x000eb00000000800 */
[----:B------:R-:W3:Y:S01]  /*3a00*/  LDC.64 R2, c[0x0][0x258] ;  /* 0x00009600ff027b82 */ /* 0x000ee20000000a00 */
[----:B-1----:R-:W-:-:S02]  /*3a10*/  ISETP.NE.AND P0, PT, R4, 0x1, PT ;  /* 0x000000010400780c */ /* 0x002fc40003f05270 */
[----:B--2---:R-:W-:-:S04]  /*3a20*/  SHF.L.U32 R0, R7, 0x1, RZ ;  /* 0x0000000107007819 */ /* 0x004fc800000006ff */
[----:B------:R-:W-:-:S05]  /*3a30*/  SEL R5, R0, RZ, P0 ;  /* 0x000000ff00057207 */ /* 0x000fca0000000000 */
[----:B---3--:R-:W-:Y:S01]  /*3a40*/  IMAD.WIDE.U32 R2, R5, 0x4, R2 ;  /* 0x0000000405027825 */ /* 0x008fe200078e0002 */
[----:B------:R-:W-:Y:S06]  /*3a50*/  @P1 BRA `(.L_x_30) ;  /* 0x0000000000241947 */ /* 0x000fec0003800000 */
[----:B------:R-:W1:Y:S01]  /*3a60*/  S2R R0, SR_LANEID ;  /* 0x0000000000007919 */ /* 0x000e620000000000 */
[----:B------:R-:W-:Y:S02]  /*3a70*/  VOTEU.ANY UR4, UPT, PT ;  /* 0x0000000000047886 */ /* 0x000fe400038e0100 */
[----:B------:R-:W-:Y:S02]  /*3a80*/  UFLO.U32 UR5, UR4 ;  /* 0x00000004000572bd */ /* 0x000fe400080e0000 */
[----:B------:R-:W2:Y:S04]  /*3a90*/  POPC R5, UR4 ;  /* 0x0000000400057d09 */ /* 0x000ea80008000000 */
[----:B-1----:R-:W-:-:S13]  /*3aa0*/  ISETP.EQ.U32.AND P0, PT, R0, UR5, PT ;  /* 0x0000000500007c0c */ /* 0x002fda000bf02070 */
[----:B------:R-:W-:Y:S06]  /*3ab0*/  @P0 MEMBAR.ALL.GPU ;  /* 0x0000000000000992 */ /* 0x000fec000000a000 */
[----:B------:R-:W-:-:S00]  /*3ac0*/  @P0 ERRBAR ;  /* 0x00000000000009ab */ /* 0x000fc00000000000 */
[----:B------:R-:W-:Y:S06]  /*3ad0*/  @P0 CGAERRBAR ;  /* 0x00000000000005ab */ /* 0x000fec0000000000 */
[----:B--2---:R1:W-:Y:S02]  /*3ae0*/  @P0 REDG.E.ADD.S32.STRONG.GPU desc[UR14][R2.64], R5 ;  /* 0x000000050200098e */ /* 0x0043e4000c10e38e */
.L_x_30:
[----:B------:R-:W-:Y:S05]  /*3af0*/  BSYNC B0 ;  /* 0x0000000000007941 */ /* 0x000fea0003800000 */
.L_x_29:
[----:B------:R-:W2:Y:S01]  /*3b00*/  S2UR UR4, SR_CTAID.X ;  /* 0x00000000000479c3 */ /* 0x000ea20000002500 */
[----:B------:R-:W-:Y:S02]  /*3b10*/  IADD3 R0, R4, -0x1, RZ ;  /* 0xffffffff04007810 */ /* 0x000fe40007ffe0ff */
[----:B-1----:R-:W-:-:S05]  /*3b20*/  IADD3 R5, R7, -0x1, RZ ;  /* 0xffffffff07057810 */ /* 0x002fca0007ffe0ff */
[----:B------:R-:W1:Y:S01]  /*3b30*/  S2UR UR5, SR_CTAID.Y ;  /* 0x00000000000579c3 */ /* 0x000e620000002600 */
[----:B--2---:R-:W-:-:S04]  /*3b40*/  ISETP.NE.AND P0, PT, R0, UR4, PT ;  /* 0x0000000400007c0c */ /* 0x004fc8000bf05270 */
[----:B-1----:R-:W-:-:S13]  /*3b50*/  ISETP.NE.OR P0, PT, R5, UR5, P0 ;  /* 0x0000000505007c0c */ /* 0x002fda0008705670 */
[----:B------:R-:W-:Y:S05]  /*3b60*/  @P0 EXIT ;  /* 0x000000000000094d */ /* 0x000fea0003800000 */
[----:B------:R-:W-:Y:S05]  /*3b70*/  @P1 BRA `(.L_x_31) ;  /* 0x0000000000201947 */ /* 0x000fea0003800000 */
[----:B------:R-:W-:-:S05]  /*3b80*/  IMAD R0, R4, R7, RZ ;  /* 0x0000000704007224 */ /* 0x000fca00078e02ff */
[----:B------:R-:W-:-:S13]  /*3b90*/  ISETP.NE.AND P0, PT, R0, -0x1, PT ;  /* 0xffffffff0000780c */ /* 0x000fda0003f05270 */
[----:B------:R-:W-:Y:S05]  /*3ba0*/  @!P0 BRA `(.L_x_31) ;  /* 0x0000000000148947 */ /* 0x000fea0003800000 */
.L_x_32:
[----:B------:R-:W2:Y:S04]  /*3bb0*/  LDG.E.STRONG.GPU R5, desc[UR14][R2.64] ;  /* 0x0000000e02057981 */ /* 0x000ea8000c1ef900 */
[----:B--2---:R-:W-:Y:S01]  /*3bc0*/  CCTL.IVALL ;  /* 0x00000000ff00798f */ /* 0x004fe20002000000 */
[----:B------:R-:W-:Y:S05]  /*3bd0*/  YIELD ;  /* 0x0000000000007946 */ /* 0x000fea0003800000 */
[----:B------:R-:W-:-:S13]  /*3be0*/  ISETP.NE.AND P0, PT, R5, R0, PT ;  /* 0x000000000500720c */ /* 0x000fda0003f05270 */
[----:B------:R-:W-:Y:S05]  /*3bf0*/  @P0 BRA `(.L_x_32) ;  /* 0xfffffffc00ec0947 */ /* 0x000fea000383ffff */
.L_x_31:
[----:B------:R-:W-:Y:S05]  /*3c00*/  WARPSYNC.ALL ;  /* 0x0000000000007948 */ /* 0x000fea0003800000 */
[----:B------:R-:W1:Y:S08]  /*3c10*/  LDC.64 R2, c[0x0][0x288] ;  /* 0x0000a200ff027b82 */ /* 0x000e700000000a00 */
[----:B------:R-:W-:Y:S01]  /*3c20*/  BAR.SYNC.DEFER_BLOCKING 0x0 ;  /* 0x0000000000007b1d */ /* 0x000fe20000010000 */
[----:B-1----:R-:W-:-:S04]  /*3c30*/  LEA.HI R0, P0, R3, R2, RZ, 0x1 ;  /* 0x0000000203007211 */ /* 0x002fc800078108ff */
[----:B------:R-:W-:-:S04]  /*3c40*/  IADD3.X R5, RZ, R3, RZ, P0, !PT ;  /* 0x00000003ff057210 */ /* 0x000fc800007fe4ff */
[----:B------:R-:W-:Y:S02]  /*3c50*/  SHF.R.S64 R24, R0, 0x1, R5 ;  /* 0x0000000100187819 */ /* 0x000fe40000001005 */
[----:B------:R-:W-:Y:S02]  /*3c60*/  SHF.R.S32.HI R0, RZ, 0x1f, R29 ;  /* 0x0000001fff007819 */ /* 0x000fe4000001141d */
[----:B------:R-:W-:Y:S02]  /*3c70*/  SHF.R.S32.HI R25, RZ, 0x1, R5 ;  /* 0x00000001ff197819 */ /* 0x000fe40000011405 */
[----:B------:R-:W-:-:S04]  /*3c80*/  ISETP.GT.U32.AND P0, PT, R24, R29, PT ;  /* 0x0000001d1800720c */ /* 0x000fc80003f04070 */
[----:B------:R-:W-:-:S13]  /*3c90*/  ISETP.GT.AND.EX P0, PT, R25, R0, PT, P0 ;  /* 0x000000001900720c */ /* 0x000fda0003f04300 */
[----:B------:R-:W-:Y:S05]  /*3ca0*/  @!P0 EXIT ;  /* 0x000000000000894d */ /* 0x000fea0003800000 */
[C---:B------:R-:W-:Y:S01]  /*3cb0*/  IMAD.WIDE.U32 R8, R2.reuse, 0x3, RZ ;  /* 0x0000000302087825 */ /* 0x040fe200078e00ff */
[----:B0-----:R-:W-:Y:S01]  /*3cc0*/  LEA R11, R3, R3, 0x1 ;  /* 0x00000003030b7211 */ /* 0x001fe200078e08ff */
[----:B------:R-:W0:Y:S01]  /*3cd0*/  LDC.64 R4, c[0x0][0x218] ;  /* 0x00008600ff047b82 */ /* 0x000e220000000a00 */
[----:B------:R-:W-:Y:S01]  /*3ce0*/  SHF.L.U64.HI R3, R2, 0x2, R3 ;  /* 0x0000000202037819 */ /* 0x000fe20000010203 */
[----:B------:R-:W-:Y:S01]  /*3cf0*/  ULDC.64 UR4, c[0x0][0x268] ;  /* 0x00009a0000047ab9 */ /* 0x000fe20000000a00 */
[----:B------:R-:W-:Y:S02]  /*3d00*/  IADD3 R11, R9, R11, RZ ;  /* 0x0000000b090b7210 */ /* 0x000fe40007ffe0ff */
[----:B------:R-:W-:Y:S02]  /*3d10*/  SHF.L.U64.HI R33, R24, 0x2, R25 ;  /* 0x0000000218217819 */ /* 0x000fe40000010219 */
[----:B------:R-:W-:Y:S01]  /*3d20*/  LEA.HI R8, P0, R11, R8, RZ, 0x1 ;  /* 0x000000080b087211 */ /* 0x000fe200078108ff */
[----:B------:R-:W1:Y:S03]  /*3d30*/  LDC.64 R6, c[0x0][0x220] ;  /* 0x00008800ff067b82 */ /* 0x000e660000000a00 */
[----:B------:R-:W-:-:S04]  /*3d40*/  IADD3.X R11, RZ, R11, RZ, P0, !PT ;  /* 0x0000000bff0b7210 */ /* 0x000fc800007fe4ff */
[--C-:B------:R-:W-:Y:S02]  /*3d50*/  SHF.R.S64 R27, R8, 0x1, R11.reuse ;  /* 0x00000001081b7819 */ /* 0x100fe4000000100b */
[----:B------:R-:W-:-:S04]  /*3d60*/  SHF.R.S32.HI R8, RZ, 0x1, R11 ;  /* 0x00000001ff087819 */ /* 0x000fc8000001140b */
[----:B------:R-:W-:-:S07]  /*3d70*/  SHF.L.U64.HI R31, R27, 0x2, R8 ;  /* 0x000000021b1f7819 */ /* 0x000fce0000010208 */
.L_x_33:
[----:B------:R-:W-:-:S04]  /*3d80*/  LEA R12, P0, R29, UR4, 0x2 ;  /* 0x000000041d0c7c11 */ /* 0x000fc8000f8010ff */
[----:B------:R-:W-:Y:S02]  /*3d90*/  LEA.HI.X R13, R29, UR5, R0, 0x2, P0 ;  /* 0x000000051d0d7c11 */ /* 0x000fe400080f1400 */
[-C--:B------:R-:W-:Y:S02]  /*3da0*/  LEA R14, P0, R24, R12.reuse, 0x2 ;  /* 0x0000000c180e7211 */ /* 0x080fe400078010ff */
[-C--:B------:R-:W-:Y:S01]  /*3db0*/  LEA R18, P1, R2, R12.reuse, 0x2 ;  /* 0x0000000c02127211 */ /* 0x080fe200078210ff */
[----:B--2---:R-:W2:Y:S01]  /*3dc0*/  LDG.E R20, desc[UR14][R12.64] ;  /* 0x0000000e0c147981 */ /* 0x004ea2000c1e1900 */
[----:B------:R-:W-:Y:S02]  /*3dd0*/  LEA R16, P2, R27, R12, 0x2 ;  /* 0x0000000c1b107211 */ /* 0x000fe400078410ff */
[----:B------:R-:W-:Y:S02]  /*3de0*/  IADD3.X R15, R13, R33, RZ, P0, !PT ;  /* 0x000000210d0f7210 */ /* 0x000fe400007fe4ff */
[----:B------:R-:W-:-:S02]  /*3df0*/  IADD3.X R19, R3, R13, RZ, P1, !PT ;  /* 0x0000000d03137210 */ /* 0x000fc40000ffe4ff */
[----:B------:R-:W-:Y:S01]  /*3e00*/  IADD3.X R17, R13, R31, RZ, P2, !PT ;  /* 0x0000001f0d117210 */ /* 0x000fe200017fe4ff */
[----:B------:R-:W2:Y:S04]  /*3e10*/  LDG.E R21, desc[UR14][R14.64] ;  /* 0x0000000e0e157981 */ /* 0x000ea8000c1e1900 */
[----:B------:R-:W3:Y:S04]  /*3e20*/  LDG.E R22, desc[UR14][R18.64] ;  /* 0x0000000e12167981 */ /* 0x000ee8000c1e1900 */
[----:B------:R-:W3:Y:S01]  /*3e30*/  LDG.E R23, desc[UR14][R16.64] ;  /* 0x0000000e10177981 */ /* 0x000ee2000c1e1900 */
[----:B------:R-:W-:-:S02]  /*3e40*/  SHF.L.U32 R11, R29, 0x1, RZ ;  /* 0x000000011d0b7819 */ /* 0x000fc400000006ff */
[----:B------:R-:W-:-:S03]  /*3e50*/  IADD3 R29, R29, 0x280, RZ ;  /* 0x000002801d1d7810 */ /* 0x000fc60007ffe0ff */
[----:B0-----:R-:W-:-:S04]  /*3e60*/  IMAD.WIDE R8, R11, 0x4, R4 ;  /* 0x000000040b087825 */ /* 0x001fc800078e0204 */
[----:B-1----:R-:W-:Y:S01]  /*3e70*/  IMAD.WIDE R10, R11, 0x4, R6 ;  /* 0x000000040b0a7825 */ /* 0x002fe200078e0206 */
[----:B------:R-:W-:Y:S02]  /*3e80*/  ISETP.GT.U32.AND P0, PT, R24, R29, PT ;  /* 0x0000001d1800720c */ /* 0x000fe40003f04070 */
[----:B------:R-:W-:-:S04]  /*3e90*/  SHF.R.S32.HI R0, RZ, 0x1f, R29 ;  /* 0x0000001fff007819 */ /* 0x000fc8000001141d */
[----:B------:R-:W-:Y:S01]  /*3ea0*/  ISETP.GT.AND.EX P0, PT, R25, R0, PT, P0 ;  /* 0x000000001900720c */ /* 0x000fe20003f04300 */
[----:B--2---:R2:W-:Y:S04]  /*3eb0*/  STG.E.64 desc[UR14][R8.64], R20 ;  /* 0x0000001408007986 */ /* 0x0045e8000c101b0e */
[----:B---3--:R2:W-:Y:S08]  /*3ec0*/  STG.E.64 desc[UR14][R10.64], R22 ;  /* 0x000000160a007986 */ /* 0x0085f0000c101b0e */
[----:B------:R-:W-:Y:S05]  /*3ed0*/  @P0 BRA `(.L_x_33) ;  /* 0xfffffffc00a80947 */ /* 0x000fea000383ffff */
[----:B------:R-:W-:Y:S05]  /*3ee0*/  EXIT ;  /* 0x000000000000794d */ /* 0x000fea0003800000 */
.L_x_34:
        /* <DEDUP_REMOVED lines=9> */
.L_x_3224:


//--------------------- .text._Z35group_norm_nhwc_bwd_one_pass_kernelI11Bf16IOFp32WLi128ELi40ELi640EEv26Group_norm_nhwc_bwd_params --------------------------
	.section	.text._Z35group_norm_nhwc_bwd_one_pass_kernelI11Bf16IOFp32WLi128ELi40ELi640EEv26Group_norm_nhwc_bwd_params,"ax",@progbits
	.align	128
        .global         _Z35group_norm_nhwc_bwd_one_pass_kernelI11Bf16IOFp32WLi128ELi40ELi640EEv26Group_norm_nhwc_bwd_params
        .type           _Z35group_norm_nhwc_bwd_one_pass_kernelI11Bf16IOFp32WLi128ELi40ELi640EEv26Group_norm_nhwc_bwd_params,@function
        .size           _Z35group_norm_nhwc_bwd_one_pass_kernelI11Bf16IOFp32WLi128ELi40ELi640EEv26Group_norm_nhwc_bwd_params,(.L_x_3225 - _Z35group_norm_nhwc_bwd_one_pass_kernelI11Bf16IOFp32WLi128ELi40ELi640EEv26Group_norm_nhwc_bwd_params)
        .other          _Z35group_norm_nhwc_bwd_one_pass_kernelI11Bf16IOFp32WLi128ELi40ELi640EEv26Group_norm_nhwc_bwd_params,@"STO_CUDA_ENTRY STV_DEFAULT"
_Z35group_norm_nhwc_bwd_one_pass_kernelI11Bf16IOFp32WLi128ELi40ELi640EEv26Group_norm_nhwc_bwd_params:
.text._Z35group_norm_nhwc_bwd_one_pass_kernelI11Bf16IOFp32WLi128ELi40ELi640EEv26Group_norm_nhwc_bwd_params:
        /* <DEDUP_REMOVED lines=14> */
[----:B------:R-:W-:Y:S01]  /*00e0*/  UIMAD.WIDE.U32 UR4, UR14, 0x3, URZ ;  /* 0x000000030e0478a5 */ /* 0x000fe2000f8e003f */
[----:B------:R-:W-:Y:S01]  /*00f0*/  SHF.R.S32.HI R0, RZ, 0x1f, R41 ;  /* 0x0000001fff007819 */ /* 0x000fe20000011429 */
[----:B------:R-:W-:Y:S01]  /*0100*/  UIMAD UR8, UR15, 0x3, URZ ;  /* 0x000000030f0878a4 */ /* 0x000fe2000f8e023f */
[----:B------:R-:W-:Y:S01]  /*0110*/  SHF.R.U32.HI R2, RZ, 0x4, R3 ;  /* 0x00000004ff027819 */ /* 0x000fe20000011603 */
[----:B------:R-:W0:Y:S01]  /*0120*/  LDC R39, c[0x0][0x2ac] ;  /* 0x0000ab00ff277b82 */ /* 0x000e220000000800 */
[----:B------:R-:W-:Y:S01]  /*0130*/  ULEA.HI UR7, UP0, UR15, UR14, URZ, 0x1 ;  /* 0x0000000e0f077291 */ /* 0x000fe2000f81083f */
[----:B------:R-:W-:Y:S01]  /*0140*/  LEA.HI R0, R0, R41, RZ, 0x5 ;  /* 0x0000002900007211 */ /* 0x000fe200078f28ff */
[----:B------:R-:W-:Y:S01]  /*0150*/  UIADD3 UR8, UR5, UR8, URZ ;  /* 0x0000000805087290 */ /* 0x000fe2000fffe03f */
[----:B------:R-:W-:Y:S01]  /*0160*/  UMOV UR6, 0x400 ;  /* 0x0000040000067882 */ /* 0x000fe20000000000 */
[----:B------:R-:W-:Y:S01]  /*0170*/  UIADD3.X UR11, URZ, UR15, URZ, UP0, !UPT ;  /* 0x0000000f3f0b7290 */ /* 0x000fe200087fe43f */
[----:B------:R-:W-:-:S02]  /*0180*/  SHF.R.S32.HI R0, RZ, 0x5, R0 ;  /* 0x00000005ff007819 */ /* 0x000fc40000011400 */
[----:B------:R-:W2:Y:S01]  /*0190*/  S2UR UR9, SR_CgaCtaId ;  /* 0x00000000000979c3 */ /* 0x000ea20000008800 */
[----:B------:R-:W-:Y:S01]  /*01a0*/  ULDC.64 UR14, c[0x0][0x290] ;  /* 0x0000a400000e7ab9 */ /* 0x000fe20000000a00 */
[----:B------:R-:W-:Y:S02]  /*01b0*/  USHF.R.S64 UR5, UR7, 0x1, UR11 ;  /* 0x0000000107057899 */ /* 0x000fe4000800100b */
[----:B------:R-:W-:-:S04]  /*01c0*/  USHF.R.S32.HI UR7, URZ, 0x1, UR11 ;  /* 0x000000013f077899 */ /* 0x000fc8000801140b */
[----:B------:R-:W-:Y:S01]  /*01d0*/  USHF.L.U64.HI UR7, UR5, 0x2, UR7 ;  /* 0x0000000205077899 */ /* 0x000fe20008010207 */
[----:B0-----:R-:W-:-:S05]  /*01e0*/  IMAD R39, R39, UR16, R2 ;  /* 0x0000001027277c24 */ /* 0x001fca000f8e0202 */
[----:B------:R-:W-:Y:S02]  /*01f0*/  ISETP.GE.U32.AND P1, PT, R39, UR14, PT ;  /* 0x0000000e27007c0c */ /* 0x000fe4000bf26070 */
[----:B------:R-:W-:Y:S01]  /*0200*/  SHF.R.S32.HI R3, RZ, 0x1f, R39 ;  /* 0x0000001fff037819 */ /* 0x000fe20000011427 */
[----:B--2---:R-:W-:Y:S02]  /*0210*/  ULEA UR9, UR9, UR6, 0x18 ;  /* 0x0000000609097291 */ /* 0x004fe4000f8ec03f */
[----:B------:R-:W-:Y:S01]  /*0220*/  ULEA.HI UR6, UP0, UR8, UR4, URZ, 0x1 ;  /* 0x0000000408067291 */ /* 0x000fe2000f81083f */
[----:B------:R-:W-:Y:S02]  /*0230*/  ISETP.GE.AND.EX P1, PT, R3, UR15, PT, P1 ;  /* 0x0000000f03007c0c */ /* 0x000fe4000bf26310 */
[----:B------:R-:W-:Y:S01]  /*0240*/  UMOV UR4, URZ ;  /* 0x0000003f00047c82 */ /* 0x000fe20008000000 */
[----:B------:R-:W-:Y:S01]  /*0250*/  UIADD3.X UR8, URZ, UR8, URZ, UP0, !UPT ;  /* 0x000000083f087290 */ /* 0x000fe200087fe43f */
[----:B------:R-:W-:-:S02]  /*0260*/  ISETP.LT.U32.AND P1, PT, R41, 0x280, !P1 ;  /* 0x000002802900780c */ /* 0x000fc40004f21070 */
[----:B------:R-:W-:Y:S01]  /*0270*/  LEA R0, R0, UR9, 0x3 ;  /* 0x0000000900007c11 */ /* 0x000fe2000f8e18ff */
[----:B------:R-:W-:Y:S02]  /*0280*/  USHF.R.S64 UR6, UR6, 0x1, UR8 ;  /* 0x0000000106067899 */ /* 0x000fe40008001008 */
[----:B------:R-:W-:Y:S01]  /*0290*/  USHF.R.S32.HI UR8, URZ, 0x1, UR8 ;  /* 0x000000013f087899 */ /* 0x000fe20008011408 */
[----:B------:R-:W-:-:S03]  /*02a0*/  UMOV UR9, UR10 ;  /* 0x0000000a00097c82 */ /* 0x000fc60008000000 */
[----:B-1----:R-:W-:-:S12]  /*02b0*/  USHF.L.U64.HI UR8, UR6, 0x2, UR8 ;  /* 0x0000000206087899 */ /* 0x002fd80008010208 */
.L_x_70:
[----:B0-----:R-:W0:Y:S01]  /*02c0*/  LDC R10, c[0x0][0x2a0] ;  /* 0x0000a800ff0a7b82 */ /* 0x001e220000000800 */
[----:B------:R-:W-:Y:S01]  /*02d0*/  IABS R8, UR9 ;  /* 0x0000000900087c13 */ /* 0x000fe20008000000 */
[----:B------:R-:W-:Y:S01]  /*02e0*/  ULDC.64 UR10, c[0x0][0x298] ;  /* 0x0000a600000a7ab9 */ /* 0x000fe20000000a00 */
[----:B------:R-:W-:Y:S01]  /*02f0*/  ISETP.LE.AND P4, PT, RZ, UR9, PT ;  /* 0x00000009ff007c0c */ /* 0x000fe2000bf83270 */
[----:B------:R-:W-:Y:S01]  /*0300*/  ULDC.64 UR14, c[0x0][0x290] ;  /* 0x0000a400000e7ab9 */ /* 0x000fe20000000a00 */
[C---:B------:R-:W-:Y:S02]  /*0310*/  IADD3 R15, R39.reuse, 0x40, RZ ;  /* 0x00000040270f7810 */ /* 0x040fe40007ffe0ff */
[----:B------:R-:W-:Y:S01]  /*0320*/  IADD3 R24, R39, 0x20, RZ ;  /* 0x0000002027187810 */ /* 0x000fe20007ffe0ff */
[----:B-1----:R-:W1:Y:S01]  /*0330*/  @P1 LDC.64 R12, c[0x0][0x230] ;  /* 0x00008c00ff0c1b82 */ /* 0x002e620000000a00 */
[----:B------:R-:W-:Y:S02]  /*0340*/  SHF.R.S32.HI R17, RZ, 0x1f, R15 ;  /* 0x0000001fff117819 */ /* 0x000fe4000001140f */
[----:B------:R-:W-:-:S02]  /*0350*/  SHF.R.S32.HI R29, RZ, 0x1f, R24 ;  /* 0x0000001fff1d7819 */ /* 0x000fc40000011418 */
[----:B0-2---:R-:W-:-:S04]  /*0360*/  IABS R7, R10 ;  /* 0x0000000a00077213 */ /* 0x005fc80000000000 */
[----:B------:R-:W0:Y:S08]  /*0370*/  I2F.RP R2, R7 ;  /* 0x0000000700027306 */ /* 0x000e300000209400 */
[----:B0-----:R-:W0:Y:S02]  /*0380*/  MUFU.RCP R2, R2 ;  /* 0x0000000200027308 */ /* 0x001e240000001000 */
[----:B0-----:R-:W-:-:S06]  /*0390*/  IADD3 R4, R2, 0xffffffe, RZ ;  /* 0x0ffffffe02047810 */ /* 0x001fcc0007ffe0ff */
[----:B------:R0:W2:Y:S02]  /*03a0*/  F2I.FTZ.U32.TRUNC.NTZ R5, R4 ;  /* 0x0000000400057305 */ /* 0x0000a4000021f000 */
[----:B0-----:R-:W-:Y:S01]  /*03b0*/  HFMA2.MMA R4, -RZ, RZ, 0, 0 ;  /* 0x00000000ff047435 */ /* 0x001fe200000001ff */
[----:B--2---:R-:W-:-:S05]  /*03c0*/  IADD3 R6, RZ, -R5, RZ ;  /* 0x80000005ff067210 */ /* 0x004fca0007ffe0ff */
[----:B------:R-:W-:-:S04]  /*03d0*/  IMAD R9, R6, R7, RZ ;  /* 0x0000000706097224 */ /* 0x000fc800078e02ff */
[----:B------:R-:W-:Y:S02]  /*03e0*/  IMAD.HI.U32 R5, R5, R9, R4 ;  /* 0x0000000905057227 */ /* 0x000fe400078e0004 */
[----:B------:R-:W0:Y:S04]  /*03f0*/  S2R R9, SR_TID.X ;  /* 0x0000000000097919 */ /* 0x000e280000002100 */
[----:B------:R-:W-:-:S05]  /*0400*/  IMAD.HI.U32 R6, R5, R8, RZ ;  /* 0x0000000805067227 */ /* 0x000fca00078e00ff */
[----:B------:R-:W-:-:S05]  /*0410*/  IADD3 R2, -R6, RZ, RZ ;  /* 0x000000ff06027210 */ /* 0x000fca0007ffe1ff */
[----:B------:R-:W-:Y:S01]  /*0420*/  IMAD R2, R7, R2, R8 ;  /* 0x0000000207027224 */ /* 0x000fe200078e0208 */
[----:B------:R-:W-:-:S04]  /*0430*/  LOP3.LUT R8, R10, UR9, RZ, 0x3c, !PT ;  /* 0x000000090a087c12 */ /* 0x000fc8000f8e3cff */
[----:B------:R-:W-:Y:S02]  /*0440*/  ISETP.GT.U32.AND P0, PT, R7, R2, PT ;  /* 0x000000020700720c */ /* 0x000fe40003f04070 */
[----:B------:R-:W-:-:S11]  /*0450*/  ISETP.GE.AND P5, PT, R8, RZ, PT ;  /* 0x000000ff0800720c */ /* 0x000fd60003fa6270 */
[-C--:B------:R-:W-:Y:S01]  /*0460*/  @!P0 IADD3 R2, R2, -R7.reuse, RZ ;  /* 0x8000000702028210 */ /* 0x080fe20007ffe0ff */
[----:B0-----:R-:W-:Y:S01]  /*0470*/  IMAD.WIDE.U32 R4, R9, -0x33333333, RZ ;  /* 0xcccccccd09047825 */ /* 0x001fe200078e00ff */
[----:B------:R-:W-:Y:S02]  /*0480*/  @!P0 IADD3 R6, R6, 0x1, RZ ;  /* 0x0000000106068810 */ /* 0x000fe40007ffe0ff */
[CC--:B------:R-:W-:Y:S02]  /*0490*/  ISETP.GE.U32.AND P2, PT, R2.reuse, R7.reuse, PT ;  /* 0x000000070200720c */ /* 0x0c0fe40003f46070 */
[----:B------:R-:W-:Y:S02]  /*04a0*/  ISETP.GT.U32.AND P3, PT, R7, R2, PT ;  /* 0x000000020700720c */ /* 0x000fe40003f64070 */
[----:B------:R-:W-:Y:S02]  /*04b0*/  IADD3 R7, R2, -R7, RZ ;  /* 0x8000000702077210 */ /* 0x000fe40007ffe0ff */
[----:B------:R-:W-:-:S02]  /*04c0*/  SHF.R.U32.HI R4, RZ, 0x4, R5 ;  /* 0x00000004ff047819 */ /* 0x000fc40000011605 */
[----:B------:R-:W-:Y:S02]  /*04d0*/  SEL R2, R7, R2, !P3 ;  /* 0x0000000207027207 */ /* 0x000fe40005800000 */
[----:B------:R-:W-:Y:S01]  /*04e0*/  ISETP.NE.AND P0, PT, R10, RZ, PT ;  /* 0x000000ff0a00720c */ /* 0x000fe20003f05270 */
[----:B------:R-:W-:Y:S01]  /*04f0*/  IMAD R4, R4, -0x14, R9 ;  /* 0xffffffec04047824 */ /* 0x000fe200078e0209 */
[----:B------:R-:W-:Y:S02]  /*0500*/  LOP3.LUT R7, RZ, R10, RZ, 0x33, !PT ;  /* 0x0000000aff077212 */ /* 0x000fe400078e33ff */
[----:B------:R-:W-:Y:S02]  /*0510*/  @!P4 IADD3 R2, -R2, RZ, RZ ;  /* 0x000000ff0202c210 */ /* 0x000fe40007ffe1ff */
[----:B------:R-:W-:Y:S02]  /*0520*/  @P2 IADD3 R6, R6, 0x1, RZ ;  /* 0x0000000106062810 */ /* 0x000fe40007ffe0ff */
[----:B------:R-:W-:-:S02]  /*0530*/  SEL R2, R7, R2, !P0 ;  /* 0x0000000207027207 */ /* 0x000fc40004000000 */
[----:B------:R-:W-:Y:S02]  /*0540*/  @!P5 IADD3 R6, -R6, RZ, RZ ;  /* 0x000000ff0606d210 */ /* 0x000fe40007ffe1ff */
[----:B------:R-:W-:Y:S01]  /*0550*/  SHF.L.U32 R8, R4, 0x1, RZ ;  /* 0x0000000104087819 */ /* 0x000fe200000006ff */
[----:B------:R-:W-:Y:S01]  /*0560*/  IMAD R9, R2, 0x28, RZ ;  /* 0x0000002802097824 */ /* 0x000fe200078e02ff */
[----:B------:R-:W-:Y:S01]  /*0570*/  SEL R7, R7, R6, !P0 ;  /* 0x0000000607077207 */ /* 0x000fe20004000000 */
[----:B------:R-:W0:Y:S01]  /*0580*/  @P1 LDC.64 R4, c[0x0][0x288] ;  /* 0x0000a200ff041b82 */ /* 0x000e220000000a00 */
[----:B------:R-:W-:Y:S02]  /*0590*/  SHF.R.S32.HI R10, RZ, 0x1f, R8 ;  /* 0x0000001fff0a7819 */ /* 0x000fe40000011408 */
[----:B------:R-:W-:Y:S02]  /*05a0*/  IADD3 R42, P0, R8, R9, RZ ;  /* 0x00000009082a7210 */ /* 0x000fe40007f1e0ff */
[----:B------:R-:W-:-:S02]  /*05b0*/  SHF.R.S32.HI R6, RZ, 0x1f, R7 ;  /* 0x0000001fff067819 */ /* 0x000fc40000011407 */
[----:B------:R-:W-:Y:S02]  /*05c0*/  LEA.HI.X.SX32 R43, R9, R10, 0x1, P0 ;  /* 0x0000000a092b7211 */ /* 0x000fe400000f0eff */
[----:B------:R-:W-:Y:S01]  /*05d0*/  ISETP.GE.U32.AND P0, PT, R15, UR14, PT ;  /* 0x0000000e0f007c0c */ /* 0x000fe2000bf06070 */
[----:B------:R-:W-:Y:S01]  /*05e0*/  IMAD R6, R6, UR10, RZ ;  /* 0x0000000a06067c24 */ /* 0x000fe2000f8e02ff */
[----:B------:R-:W-:Y:S01]  /*05f0*/  ISETP.GE.U32.AND P2, PT, R24, UR14, PT ;  /* 0x0000000e18007c0c */ /* 0x000fe2000bf46070 */
[----:B------:R-:W-:Y:S01]  /*0600*/  IMAD.WIDE.U32 R42, R7, UR10, R42 ;  /* 0x0000000a072a7c25 */ /* 0x000fe2000f8e002a */
[----:B------:R-:W-:Y:S02]  /*0610*/  ISETP.GE.AND.EX P0, PT, R17, UR15, PT, P0 ;  /* 0x0000000f11007c0c */ /* 0x000fe4000bf06300 */
[----:B------:R-:W-:Y:S01]  /*0620*/  ISETP.GE.AND.EX P2, PT, R29, UR15, PT, P2 ;  /* 0x0000000f1d007c0c */ /* 0x000fe2000bf46320 */
[----:B------:R-:W-:Y:S01]  /*0630*/  IMAD R45, R7, UR11, R6 ;  /* 0x0000000b072d7c24 */ /* 0x000fe2000f8e0206 */
[----:B------:R-:W-:Y:S01]  /*0640*/  ULDC.64 UR10, c[0x0][0x248] ;  /* 0x00009200000a7ab9 */ /* 0x000fe20000000a00 */
[----:B------:R-:W-:Y:S01]  /*0650*/  ISETP.GT.U32.OR P0, PT, R41, 0x27f, P0 ;  /* 0x0000027f2900780c */ /* 0x000fe20000704470 */
[----:B------:R-:W-:Y:S01]  /*0660*/  UIMAD.WIDE UR10, UR9, 0x8, UR10 ;  /* 0x00000008090a78a5 */ /* 0x000fe2000f8e020a */
[----:B------:R-:W-:-:S02]  /*0670*/  @P1 MOV R44, R42 ;  /* 0x0000002a002c1202 */ /* 0x000fc40000000f00 */
[----:B------:R-:W-:Y:S01]  /*0680*/  IADD3 R45, R43, R45, RZ ;  /* 0x0000002d2b2d7210 */ /* 0x000fe20007ffe0ff */
[-C--:B0-----:R-:W-:Y:S02]  /*0690*/  @P1 IMAD R10, R3, R4.reuse, RZ ;  /* 0x00000004030a1224 */ /* 0x081fe400078e02ff */
[----:B------:R-:W-:Y:S02]  /*06a0*/  MOV R6, UR10 ;  /* 0x0000000a00067c02 */ /* 0x000fe40008000f00 */
[----:B------:R-:W-:Y:S01]  /*06b0*/  MOV R7, UR11 ;  /* 0x0000000b00077c02 */ /* 0x000fe20008000f00 */
[C---:B------:R-:W-:Y:S01]  /*06c0*/  @P1 IMAD R21, R39.reuse, R5, R10 ;  /* 0x0000000527151224 */ /* 0x040fe200078e020a */
[----:B------:R-:W-:Y:S02]  /*06d0*/  IADD3 R27, R39, 0x60, RZ ;  /* 0x00000060271b7810 */ /* 0x000fe40007ffe0ff */
[----:B------:R-:W-:Y:S01]  /*06e0*/  ISETP.GT.U32.OR P2, PT, R41, 0x27f, P2 ;  /* 0x0000027f2900780c */ /* 0x000fe20001744470 */
[----:B------:R-:W0:Y:S01]  /*06f0*/  @!P0 LDC.64 R10, c[0x0][0x288] ;  /* 0x0000a200ff0a8b82 */ /* 0x000e220000000a00 */
[----:B------:R-:W2:Y:S01]  /*0700*/  LDG.E.64 R6, desc[UR12][R6.64] ;  /* 0x0000000c06067981 */ /* 0x000ea2000c1e1b00 */
[----:B------:R-:W-:Y:S01]  /*0710*/  @P1 IMAD.WIDE.U32 R18, R39, R4, R44 ;  /* 0x0000000427121225 */ /* 0x000fe200078e002c */
[----:B------:R-:W-:-:S02]  /*0720*/  ISETP.GE.U32.AND P3, PT, R27, UR14, PT ;  /* 0x0000000e1b007c0c */ /* 0x000fc4000bf66070 */
[----:B------:R-:W-:Y:S02]  /*0730*/  CS2R R36, SRZ ;  /* 0x0000000000247805 */ /* 0x000fe4000001ff00 */
[----:B------:R-:W-:Y:S02]  /*0740*/  SHF.R.S32.HI R25, RZ, 0x1f, R27 ;  /* 0x0000001fff197819 */ /* 0x000fe4000001141b */
[----:B------:R-:W-:Y:S02]  /*0750*/  CS2R R32, SRZ ;  /* 0x0000000000207805 */ /* 0x000fe4000001ff00 */
[----:B------:R-:W-:Y:S01]  /*0760*/  @P1 IADD3 R19, R19, R21, RZ ;  /* 0x0000001513131210 */ /* 0x000fe20007ffe0ff */
[----:B------:R-:W3:Y:S01]  /*0770*/  @P1 LDC.64 R4, c[0x0][0x228] ;  /* 0x00008a00ff041b82 */ /* 0x000ee20000000a00 */
[----:B------:R-:W-:Y:S02]  /*0780*/  ISETP.GE.AND.EX P3, PT, R25, UR15, PT, P3 ;  /* 0x0000000f19007c0c */ /* 0x000fe4000bf66330 */
[----:B------:R-:W-:-:S02]  /*0790*/  CS2R R34, SRZ ;  /* 0x0000000000227805 */ /* 0x000fc4000001ff00 */
[C---:B------:R-:W-:Y:S01]  /*07a0*/  @P1 SHF.L.U32 R31, R18.reuse, 0x1, RZ ;  /* 0x00000001121f1819 */ /* 0x040fe200000006ff */
[----:B------:R-:W-:Y:S01]  /*07b0*/  HFMA2.MMA R38, -RZ, RZ, 0, 0 ;  /* 0x00000000ff267435 */ /* 0x000fe200000001ff */
[----:B------:R-:W-:Y:S01]  /*07c0*/  ISETP.GT.U32.OR P3, PT, R41, 0x27f, P3 ;  /* 0x0000027f2900780c */ /* 0x000fe20001f64470 */
[----:B------:R-:W-:Y:S01]  /*07d0*/  ULDC.U8 UR11, c[0x0][0x2a4] ;  /* 0x0000a900000b7ab9 */ /* 0x000fe20000000000 */
[----:B------:R-:W-:Y:S01]  /*07e0*/  @P1 SHF.L.U64.HI R14, R18, 0x1, R19 ;  /* 0x00000001120e1819 */ /* 0x000fe20000010213 */
[----:B------:R-:W4:Y:S01]  /*07f0*/  @!P2 LDC.64 R22, c[0x0][0x288] ;  /* 0x0000a200ff16ab82 */ /* 0x000f220000000a00 */
[----:B-1----:R-:W-:-:S04]  /*0800*/  @P1 IADD3 R12, P4, R31, R12, RZ ;  /* 0x0000000c1f0c1210 */ /* 0x002fc80007f9e0ff */
[----:B------:R-:W-:-:S03]  /*0810*/  @P1 IADD3.X R13, R14, R13, RZ, P4, !PT ;  /* 0x0000000d0e0d1210 */ /* 0x000fc600027fe4ff */
[----:B------:R-:W1:Y:S01]  /*0820*/  @!P0 LDC.64 R20, c[0x0][0x230] ;  /* 0x00008c00ff148b82 */ /* 0x000e620000000a00 */
[----:B0-----:R-:W-:Y:S01]  /*0830*/  @!P0 IMAD R26, R17, R10, RZ ;  /* 0x0000000a111a8224 */ /* 0x001fe200078e02ff */
[----:B------:R0:W5:Y:S06]  /*0840*/  @P1 LDG.E R37, desc[UR12][R12.64] ;  /* 0x0000000c0c251981 */ /* 0x00016c000c1e1900 */
[----:B------:R-:W1:Y:S01]  /*0850*/  @!P0 LDC.64 R18, c[0x0][0x228] ;  /* 0x00008a00ff128b82 */ /* 0x000e620000000a00 */
[----:B---3--:R-:W-:Y:S02]  /*0860*/  @P1 IADD3 R4, P4, R31, R4, RZ ;  /* 0x000000041f041210 */ /* 0x008fe40007f9e0ff */
[----:B0-----:R-:W-:-:S05]  /*0870*/  @!P0 MOV R12, R42 ;  /* 0x0000002a000c8202 */ /* 0x001fca0000000f00 */
[----:B------:R-:W0:Y:S01]  /*0880*/  @!P3 LDC.64 R16, c[0x0][0x288] ;  /* 0x0000a200ff10bb82 */ /* 0x000e220000000a00 */
[----:B------:R-:W-:Y:S01]  /*0890*/  @!P0 MOV R13, R45 ;  /* 0x0000002d000d8202 */ /* 0x000fe20000000f00 */
[C---:B------:R-:W-:Y:S01]  /*08a0*/  @!P0 IMAD R31, R15.reuse, R11, R26 ;  /* 0x0000000b0f1f8224 */ /* 0x040fe200078e021a */
[----:B------:R-:W-:Y:S01]  /*08b0*/  @P1 IADD3.X R5, R14, R5, RZ, P4, !PT ;  /* 0x000000050e051210 */ /* 0x000fe200027fe4ff */
[----:B------:R-:W-:-:S04]  /*08c0*/  @!P0 IMAD.WIDE.U32 R10, R15, R10, R12 ;  /* 0x0000000a0f0a8225 */ /* 0x000fc800078e000c */
[----:B------:R3:W5:Y:S01]  /*08d0*/  @P1 LDG.E R36, desc[UR12][R4.64] ;  /* 0x0000000c04241981 */ /* 0x000762000c1e1900 */
[----:B------:R-:W0:Y:S01]  /*08e0*/  @!P2 LDC.64 R14, c[0x0][0x230] ;  /* 0x00008c00ff0eab82 */ /* 0x000e220000000a00 */
[----:B----4-:R-:W-:Y:S01]  /*08f0*/  @!P2 IMAD R29, R29, R22, RZ ;  /* 0x000000161d1da224 */ /* 0x010fe200078e02ff */
[----:B------:R-:W-:Y:S02]  /*0900*/  @!P0 IADD3 R11, R11, R31, RZ ;  /* 0x0000001f0b0b8210 */ /* 0x000fe40007ffe0ff */
[----:B------:R-:W-:Y:S01]  /*0910*/  @!P0 SHF.L.U32 R13, R10, 0x1, RZ ;  /* 0x000000010a0d8819 */ /* 0x000fe200000006ff */
[----:B------:R-:W-:Y:S01]  /*0920*/  @!P2 IMAD R29, R24, R23, R29 ;  /* 0x00000017181da224 */ /* 0x000fe200078e021d */
[----:B---3--:R-:W-:Y:S02]  /*0930*/  @!P2 MOV R4, R42 ;  /* 0x0000002a0004a202 */ /* 0x008fe40000000f00 */
[----:B------:R-:W-:Y:S02]  /*0940*/  @!P2 MOV R5, R45 ;  /* 0x0000002d0005a202 */ /* 0x000fe40000000f00 */
[----:B------:R-:W-:-:S02]  /*0950*/  @!P0 SHF.L.U64.HI R26, R10, 0x1, R11 ;  /* 0x000000010a1a8819 */ /* 0x000fc4000001020b */
[C---:B-1----:R-:W-:Y:S01]  /*0960*/  @!P0 IADD3 R20, P4, R13.reuse, R20, RZ ;  /* 0x000000140d148210 */ /* 0x042fe20007f9e0ff */
[----:B------:R-:W-:Y:S01]  /*0970*/  @!P2 IMAD.WIDE.U32 R22, R24, R22, R4 ;  /* 0x000000161816a225 */ /* 0x000fe200078e0004 */
[----:B------:R-:W-:Y:S01]  /*0980*/  @!P0 IADD3 R18, P5, R13, R18, RZ ;  /* 0x000000120d128210 */ /* 0x000fe20007fbe0ff */
[----:B------:R-:W1:Y:S02]  /*0990*/  @!P2 LDC.64 R10, c[0x0][0x228] ;  /* 0x00008a00ff0aab82 */ /* 0x000e640000000a00 */
[----:B0-----:R-:W-:Y:S01]  /*09a0*/  @!P3 IMAD R24, R25, R16, RZ ;  /* 0x000000101918b224 */ /* 0x001fe200078e02ff */
[----:B------:R-:W-:-:S05]  /*09b0*/  @!P2 IADD3 R29, R23, R29, RZ ;  /* 0x0000001d171da210 */ /* 0x000fca0007ffe0ff */
[----:B------:R-:W0:Y:S01]  /*09c0*/  @!P3 LDC.64 R12, c[0x0][0x230] ;  /* 0x00008c00ff0cbb82 */ /* 0x000e220000000a00 */
[C---:B------:R-:W-:Y:S02]  /*09d0*/  @!P2 SHF.L.U32 R23, R22.reuse, 0x1, RZ ;  /* 0x000000011617a819 */ /* 0x040fe400000006ff */
[----:B------:R-:W-:Y:S01]  /*09e0*/  @!P2 SHF.L.U64.HI R22, R22, 0x1, R29 ;  /* 0x000000011616a819 */ /* 0x000fe2000001021d */
[C---:B------:R-:W-:Y:S01]  /*09f0*/  @!P3 IMAD R29, R27.reuse, R17, R24 ;  /* 0x000000111b1db224 */ /* 0x040fe200078e0218 */
[----:B------:R-:W-:Y:S02]  /*0a00*/  @!P3 MOV R24, R42 ;  /* 0x0000002a0018b202 */ /* 0x000fe40000000f00 */
[----:B------:R-:W-:Y:S01]  /*0a10*/  @!P3 MOV R25, R45 ;  /* 0x0000002d0019b202 */ /* 0x000fe20000000f00 */
[----:B------:R-:W3:Y:S02]  /*0a20*/  @!P3 LDC.64 R4, c[0x0][0x228] ;  /* 0x00008a00ff04bb82 */ /* 0x000ee40000000a00 */
[----:B------:R-:W-:Y:S01]  /*0a30*/  @!P3 IMAD.WIDE.U32 R16, R27, R16, R24 ;  /* 0x000000101b10b225 */ /* 0x000fe200078e0018 */
[----:B------:R-:W-:-:S02]  /*0a40*/  @!P0 IADD3.X R21, R26, R21, RZ, P4, !PT ;  /* 0x000000151a158210 */ /* 0x000fc400027fe4ff */
[----:B------:R-:W-:Y:S02]  /*0a50*/  @!P0 IADD3.X R19, R26, R19, RZ, P5, !PT ;  /* 0x000000131a138210 */ /* 0x000fe40002ffe4ff */
[----:B------:R-:W-:Y:S01]  /*0a60*/  @!P2 IADD3 R14, P4, R23, R14, RZ ;  /* 0x0000000e170ea210 */ /* 0x000fe20007f9e0ff */
[----:B------:R-:W5:Y:S01]  /*0a70*/  @!P0 LDG.E R33, desc[UR12][R20.64] ;  /* 0x0000000c14218981 */ /* 0x000f62000c1e1900 */
[----:B------:R-:W-:Y:S02]  /*0a80*/  @!P3 IADD3 R25, R17, R29, RZ ;  /* 0x0000001d1119b210 */ /* 0x000fe40007ffe0ff */
[----:B------:R-:W-:Y:S01]  /*0a90*/  @!P3 SHF.L.U32 R17, R16, 0x1, RZ ;  /* 0x000000011011b819 */ /* 0x000fe200000006ff */
[----:B------:R-:W5:Y:S01]  /*0aa0*/  @!P0 LDG.E R32, desc[UR12][R18.64] ;  /* 0x0000000c12208981 */ /* 0x000f62000c1e1900 */
[----:B------:R-:W-:Y:S02]  /*0ab0*/  @!P2 IADD3.X R15, R22, R15, RZ, P4, !PT ;  /* 0x0000000f160fa210 */ /* 0x000fe400027fe4ff */
[----:B-1----:R-:W-:-:S02]  /*0ac0*/  @!P2 IADD3 R10, P0, R23, R10, RZ ;  /* 0x0000000a170aa210 */ /* 0x002fc40007f1e0ff */
[----:B------:R-:W-:Y:S01]  /*0ad0*/  @!P3 SHF.L.U64.HI R16, R16, 0x1, R25 ;  /* 0x000000011010b819 */ /* 0x000fe20000010219 */
[----:B------:R-:W5:Y:S01]  /*0ae0*/  @!P2 LDG.E R38, desc[UR12][R14.64] ;  /* 0x0000000c0e26a981 */ /* 0x000f62000c1e1900 */
[----:B0-----:R-:W-:Y:S02]  /*0af0*/  @!P3 IADD3 R12, P4, R17, R12, RZ ;  /* 0x0000000c110cb210 */ /* 0x001fe40007f9e0ff */
[----:B------:R-:W-:Y:S02]  /*0b00*/  @!P2 IADD3.X R11, R22, R11, RZ, P0, !PT ;  /* 0x0000000b160ba210 */ /* 0x000fe400007fe4ff */
[----:B------:R-:W-:-:S03]  /*0b10*/  @!P3 IADD3.X R13, R16, R13, RZ, P4, !PT ;  /* 0x0000000d100db210 */ /* 0x000fc600027fe4ff */
[----:B------:R-:W5:Y:S04]  /*0b20*/  @!P2 LDG.E R35, desc[UR12][R10.64] ;  /* 0x0000000c0a23a981 */ /* 0x000f68000c1e1900 */
[----:B------:R-:W5:Y:S01]  /*0b30*/  @!P3 LDG.E R34, desc[UR12][R12.64] ;  /* 0x0000000c0c22b981 */ /* 0x000f62000c1e1900 */
[----:B---3--:R-:W-:Y:S02]  /*0b40*/  @!P3 IADD3 R4, P5, R17, R4, RZ ;  /* 0x000000041104b210 */ /* 0x008fe40007fbe0ff */
[----:B------:R-:W-:Y:S02]  /*0b50*/  MOV R31, RZ ;  /* 0x000000ff001f7202 */ /* 0x000fe40000000f00 */
[----:B------:R-:W-:Y:S01]  /*0b60*/  @!P3 IADD3.X R5, R16, R5, RZ, P5, !PT ;  /* 0x000000051005b210 */ /* 0x000fe20002ffe4ff */
[----:B------:R-:W-:Y:S01]  /*0b70*/  UMOV UR14, 0x3f800000 ;  /* 0x3f800000000e7882 */ /* 0x000fe20000000000 */
[----:B------:R-:W-:Y:S03]  /*0b80*/  BSSY B0, `(.L_x_36) ;  /* 0x000001b000007945 */ /* 0x000fe60003800000 */
[----:B------:R0:W5:Y:S02]  /*0b90*/  @!P3 LDG.E R31, desc[UR12][R4.64] ;  /* 0x0000000c041fb981 */ /* 0x000164000c1e1900 */
[----:B0-----:R-:W-:-:S02]  /*0ba0*/  CS2R R4, SRZ ;  /* 0x0000000000047805 */ /* 0x001fc4000001ff00 */
[----:B--2---:R-:W-:-:S13]  /*0bb0*/  R2UR UR17, R6 ;  /* 0x00000000061172ca */ /* 0x004fda00000e0000 */
        /* <DEDUP_REMOVED lines=12> */
[----:B------:R-:W-:Y:S05]  /*0c80*/  @P0 BRA `(.L_x_37) ;  /* 0x0000000000280947 */ /* 0x000fea0003800000 */
[----:B------:R-:W-:Y:S01]  /*0c90*/  ISETP.NE.AND P0, PT, RZ, UR11, PT ;  /* 0x0000000bff007c0c */ /* 0x000fe2000bf05270 */
[----:B------:R-:W0:Y:S01]  /*0ca0*/  LDC.64 R10, c[0x0][0x238] ;  /* 0x00008e00ff0a7b82 */ /* 0x000e220000000a00 */
[----:B------:R-:W-:-:S04]  /*0cb0*/  IADD3 R9, R8, R9, RZ ;  /* 0x0000000908097210 */ /* 0x000fc80007ffe0ff */
[----:B------:R-:W-:-:S07]  /*0cc0*/  SHF.R.S32.HI R12, RZ, 0x1f, R9 ;  /* 0x0000001fff0c7819 */ /* 0x000fce0000011409 */
[----:B------:R-:W1:Y:S01]  /*0cd0*/  @P0 LDC.64 R4, c[0x0][0x240] ;  /* 0x00009000ff040b82 */ /* 0x000e620000000a00 */
[C---:B0-----:R-:W-:Y:S01]  /*0ce0*/  IMAD.WIDE R10, R9.reuse, 0x4, R10 ;  /* 0x00000004090a7825 */ /* 0x041fe200078e020a */
[----:B-1----:R-:W-:-:S04]  /*0cf0*/  @P0 LEA R8, P2, R9, R4, 0x2 ;  /* 0x0000000409080211 */ /* 0x002fc800078410ff */
[----:B------:R-:W-:Y:S02]  /*0d00*/  @P0 LEA.HI.X R9, R9, R5, R12, 0x2, P2 ;  /* 0x0000000509090211 */ /* 0x000fe400010f140c */
[----:B------:R0:W5:Y:S04]  /*0d10*/  LDG.E.64 R4, desc[UR12][R10.64] ;  /* 0x0000000c0a047981 */ /* 0x000168000c1e1b00 */
[----:B------:R0:W5:Y:S03]  /*0d20*/  @P0 LDG.E.64 R6, desc[UR12][R8.64] ;  /* 0x0000000c08060981 */ /* 0x000166000c1e1b00 */
.L_x_37:
[----:B------:R-:W-:Y:S05]  /*0d30*/  BSYNC B0 ;  /* 0x0000000000007941 */ /* 0x000fea0003800000 */
.L_x_36:
        /* <DEDUP_REMOVED lines=14> */
[----:B------:R-:W-:-:S02]  /*0e20*/  PRMT R16, R33, 0x7632, R16 ;  /* 0x0000763221107816 */ /* 0x000fc40000000010 */
[----:B------:R-:W-:Y:S02]  /*0e30*/  SHF.L.U32 R13, R35, 0x10, RZ ;  /* 0x00000010230d7819 */ /* 0x000fe400000006ff */
        /* <DEDUP_REMOVED lines=22> */
.L_x_38:
        /* <DEDUP_REMOVED lines=26> */
.L_x_39:
[----:B------:R-:W-:Y:S01]  /*1140*/  FFMA.FTZ R22, R8, R17, R19 ;  /* 0x0000001108167223 */ /* 0x000fe20000010013 */
[----:B------:R-:W-:Y:S01]  /*1150*/  FADD.FTZ R19, R17, R18 ;  /* 0x0000001211137221 */ /* 0x000fe20000010000 */
[----:B------:R-:W-:Y:S01]  /*1160*/  FMUL.FTZ R20, R13, R4 ;  /* 0x000000040d147220 */ /* 0x000fe20000410000 */
[----:B------:R-:W-:Y:S01]  /*1170*/  SHF.L.U32 R17, R33, 0x10, RZ ;  /* 0x0000001021117819 */ /* 0x000fe200000006ff */
[----:B------:R-:W-:Y:S01]  /*1180*/  FMUL.FTZ R23, R10, R5 ;  /* 0x000000050a177220 */ /* 0x000fe20000410000 */
[----:B------:R-:W-:Y:S01]  /*1190*/  SHF.L.U32 R16, R16, 0x10, RZ ;  /* 0x0000001010107819 */ /* 0x000fe200000006ff */
[----:B------:R-:W-:Y:S01]  /*11a0*/  FFMA.FTZ R21, R15, R20, R22 ;  /* 0x000000140f157223 */ /* 0x000fe20000010016 */
[----:B------:R-:W-:Y:S01]  /*11b0*/  PRMT R18, R32, 0x7632, R18 ;  /* 0x0000763220127816 */ /* 0x000fe20000000012 */
[----:B------:R-:W-:Y:S01]  /*11c0*/  FADD.FTZ R17, R17, -UR17 ;  /* 0x8000001111117e21 */ /* 0x000fe20008010000 */
[----:B------:R-:W-:Y:S01]  /*11d0*/  FADD.FTZ R20, R19, R20 ;  /* 0x0000001413147221 */ /* 0x000fe20000010000 */
[----:B------:R-:W-:Y:S01]  /*11e0*/  FADD.FTZ R22, R16, -UR17 ;  /* 0x8000001110167e21 */ /* 0x000fe20008010000 */
[----:B------:R-:W-:Y:S01]  /*11f0*/  SHF.L.U32 R16, R18, 0x10, RZ ;  /* 0x0000001012107819 */ /* 0x000fe200000006ff */
[----:B------:R-:W-:Y:S01]  /*1200*/  FMUL.FTZ R17, R17, UR14 ;  /* 0x0000000e11117c20 */ /* 0x000fe20008410000 */
[----:B------:R-:W-:Y:S01]  /*1210*/  SHF.L.U32 R19, R32, 0x10, RZ ;  /* 0x0000001020137819 */ /* 0x000fe200000006ff */
        /* <DEDUP_REMOVED lines=15> */
[----:B-1----:R-:W-:Y:S01]  /*1310*/  FMUL.FTZ R16, R16, R29 ;  /* 0x0000001d10107220 */ /* 0x002fe20000410000 */
[----:B------:R-:W-:Y:S02]  /*1320*/  FADD.FTZ R29, -R29, 1 ;  /* 0x3f8000001d1d7421 */ /* 0x000fe40000010100 */
[----:B------:R-:W-:Y:S02]  /*1330*/  FMUL.FTZ R19, R19, R40 ;  /* 0x0000002813137220 */ /* 0x000fe40000410000 */
[----:B------:R-:W-:-:S04]  /*1340*/  FFMA.FTZ R29, R22, R29, 1 ;  /* 0x3f800000161d7423 */ /* 0x000fc8000001001d */
[----:B------:R-:W-:-:S07]  /*1350*/  FMUL.FTZ R16, R16, R29 ;  /* 0x0000001d10107220 */ /* 0x000fce0000410000 */
.L_x_40:
[----:B------:R-:W-:Y:S01]  /*1360*/  FFMA.FTZ R24, R14, R23, R21 ;  /* 0x000000170e187223 */ /* 0x000fe20000010015 */
[----:B------:R-:W-:Y:S01]  /*1370*/  FMUL.FTZ R22, R19, R4 ;  /* 0x0000000413167220 */ /* 0x000fe20000410000 */
[--C-:B------:R-:W-:Y:S01]  /*1380*/  FADD.FTZ R23, R23, R20.reuse ;  /* 0x0000001417177221 */ /* 0x100fe20000010000 */
[----:B------:R-:W-:Y:S01]  /*1390*/  PRMT R20, R34, 0x7632, R20 ;  /* 0x0000763222147816 */ /* 0x000fe20000000014 */
[----:B------:R-:W-:Y:S01]  /*13a0*/  FMUL.FTZ R25, R16, R5 ;  /* 0x0000000510197220 */ /* 0x000fe20000410000 */
[----:B------:R-:W-:Y:S01]  /*13b0*/  FFMA.FTZ R21, R17, R22, R24 ;  /* 0x0000001611157223 */ /* 0x000fe20000010018 */
[----:B------:R-:W-:Y:S01]  /*13c0*/  FADD.FTZ R22, R23, R22 ;  /* 0x0000001617167221 */ /* 0x000fe20000010000 */
[----:B------:R-:W-:Y:S02]  /*13d0*/  SHF.L.U32 R23, R34, 0x10, RZ ;  /* 0x0000001022177819 */ /* 0x000fe400000006ff */
[----:B------:R-:W-:Y:S01]  /*13e0*/  SHF.L.U32 R20, R20, 0x10, RZ ;  /* 0x0000001014147819 */ /* 0x000fe200000006ff */
[--C-:B------:R-:W-:Y:S01]  /*13f0*/  FFMA.FTZ R24, R18, R25, R21.reuse ;  /* 0x0000001912187223 */ /* 0x100fe20000010015 */
[----:B------:R-:W-:Y:S01]  /*1400*/  FADD.FTZ R25, R25, R22 ;  /* 0x0000001619197221 */ /* 0x000fe20000010000 */
[----:B------:R-:W-:Y:S01]  /*1410*/  PRMT R21, R31, 0x7632, R21 ;  /* 0x000076321f157816 */ /* 0x000fe20000000015 */
[----:B------:R-:W-:Y:S01]  /*1420*/  FADD.FTZ R22, R23, -UR17 ;  /* 0x8000001117167e21 */ /* 0x000fe20008010000 */
[----:B------:R-:W-:Y:S01]  /*1430*/  FADD.FTZ R26, R20, -UR17 ;  /* 0x80000011141a7e21 */ /* 0x000fe20008010000 */
[----:B------:R-:W-:-:S02]  /*1440*/  SHF.L.U32 R23, R31, 0x10, RZ ;  /* 0x000000101f177819 */ /* 0x000fc400000006ff */
[----:B------:R-:W-:Y:S01]  /*1450*/  SHF.L.U32 R20, R21, 0x10, RZ ;  /* 0x0000001015147819 */ /* 0x000fe200000006ff */
[----:B------:R-:W-:Y:S01]  /*1460*/  FMUL.FTZ R21, R22, UR14 ;  /* 0x0000000e16157c20 */ /* 0x000fe20008410000 */
[----:B------:R-:W-:Y:S01]  /*1470*/  FMUL.FTZ R22, R26, UR14 ;  /* 0x0000000e1a167c20 */ /* 0x000fe20008410000 */
[----:B------:R-:W-:Y:S06]  /*1480*/  @!P3 BRA `(.L_x_41) ;  /* 0x000000000048b947 */ /* 0x000fec0003800000 */
[----:B------:R-:W-:-:S04]  /*1490*/  FFMA.FTZ R26, R21, R4, R6 ;  /* 0x00000004151a7223 */ /* 0x000fc80000010006 */
[----:B------:R-:W-:-:S06]  /*14a0*/  FMUL.FTZ R28, R26, -1.4426950216293334961 ;  /* 0xbfb8aa3b1a1c7820 */ /* 0x000fcc0000410000 */
[----:B------:R-:W0:Y:S02]  /*14b0*/  MUFU.EX2 R28, R28 ;  /* 0x0000001c001c7308 */ /* 0x000e240000000800 */
[----:B0-----:R-:W-:-:S06]  /*14c0*/  FADD.FTZ R29, R28, 1 ;  /* 0x3f8000001c1d7421 */ /* 0x001fcc0000010000 */
[----:B------:R-:W0:Y:S02]  /*14d0*/  MUFU.RCP R40, R29 ;  /* 0x0000001d00287308 */ /* 0x000e240000001000 */
[----:B0-----:R-:W-:Y:S01]  /*14e0*/  FADD.FTZ R27, -R40, 1 ;  /* 0x3f800000281b7421 */ /* 0x001fe20000010100 */
[----:B------:R-:W-:-:S03]  /*14f0*/  FMUL.FTZ R23, R23, R40 ;  /* 0x0000002817177220 */ /* 0x000fc60000410000 */
[----:B------:R-:W-:Y:S01]  /*1500*/  FFMA.FTZ R26, R26, R27, 1 ;  /* 0x3f8000001a1a7423 */ /* 0x000fe2000001001b */
[----:B------:R-:W-:-:S03]  /*1510*/  FFMA.FTZ R27, R22, R5, R7 ;  /* 0x00000005161b7223 */ /* 0x000fc60000010007 */
[----:B------:R-:W-:Y:S01]  /*1520*/  FMUL.FTZ R23, R23, R26 ;  /* 0x0000001a17177220 */ /* 0x000fe20000410000 */
[----:B------:R-:W-:-:S06]  /*1530*/  FMUL.FTZ R40, R27, -1.4426950216293334961 ;  /* 0xbfb8aa3b1b287820 */ /* 0x000fcc0000410000 */
[----:B------:R-:W0:Y:S02]  /*1540*/  MUFU.EX2 R40, R40 ;  /* 0x0000002800287308 */ /* 0x000e240000000800 */
[----:B0-----:R-:W-:-:S06]  /*1550*/  FADD.FTZ R40, R40, 1 ;  /* 0x3f80000028287421 */ /* 0x001fcc0000010000 */
[----:B------:R-:W0:Y:S02]  /*1560*/  MUFU.RCP R29, R40 ;  /* 0x00000028001d7308 */ /* 0x000e240000001000 */
[----:B0-----:R-:W-:Y:S01]  /*1570*/  FADD.FTZ R28, -R29, 1 ;  /* 0x3f8000001d1c7421 */ /* 0x001fe20000010100 */
[----:B------:R-:W-:-:S03]  /*1580*/  FMUL.FTZ R20, R20, R29 ;  /* 0x0000001d14147220 */ /* 0x000fc60000410000 */
[----:B------:R-:W-:-:S04]  /*1590*/  FFMA.FTZ R27, R27, R28, 1 ;  /* 0x3f8000001b1b7423 */ /* 0x000fc8000001001c */
[----:B------:R-:W-:-:S07]  /*15a0*/  FMUL.FTZ R20, R20, R27 ;  /* 0x0000001b14147220 */ /* 0x000fce0000410000 */
.L_x_41:
[----:B------:R-:W-:Y:S01]  /*15b0*/  FMUL.FTZ R26, R23, R4 ;  /* 0x00000004171a7220 */ /* 0x000fe20000410000 */
[----:B------:R-:W-:Y:S01]  /*15c0*/  FMUL.FTZ R29, R20, R5 ;  /* 0x00000005141d7220 */ /* 0x000fe20000410000 */
[----:B------:R-:W-:Y:S01]  /*15d0*/  ISETP.GT.AND P0, PT, R30, 0x1e, PT ;  /* 0x0000001e1e00780c */ /* 0x000fe20003f04270 */
[----:B------:R-:W0:Y:S01]  /*15e0*/  S2UR UR15, SR_CgaCtaId ;  /* 0x00000000000f79c3 */ /* 0x000e220000008800 */
[----:B------:R-:W-:Y:S01]  /*15f0*/  FFMA.FTZ R27, R21, R26, R24 ;  /* 0x0000001a151b7223 */ /* 0x000fe20000010018 */
[----:B------:R-:W-:Y:S01]  /*1600*/  FADD.FTZ R26, R25, R26 ;  /* 0x0000001a191a7221 */ /* 0x000fe20000010000 */
[----:B------:R-:W-:Y:S01]  /*1610*/  UMOV UR11, 0x400 ;  /* 0x00000400000b7882 */ /* 0x000fe20000000000 */
[----:B------:R-:W-:Y:S01]  /*1620*/  ISETP.NE.AND P2, PT, R41, RZ, PT ;  /* 0x000000ff2900720c */ /* 0x000fe20003f45270 */
[----:B------:R-:W-:Y:S01]  /*1630*/  FFMA.FTZ R28, R22, R29, R27 ;  /* 0x0000001d161c7223 */ /* 0x000fe2000001001b */
[----:B------:R-:W-:Y:S01]  /*1640*/  FADD.FTZ R29, R29, R26 ;  /* 0x0000001a1d1d7221 */ /* 0x000fe20000010000 */
[----:B------:R-:W-:Y:S01]  /*1650*/  FFMA.FTZ R26, R9, R12, RZ ;  /* 0x0000000c091a7223 */ /* 0x000fe200000100ff */
[----:B------:R-:W-:Y:S01]  /*1660*/  FFMA.FTZ R9, R8, R11, RZ ;  /* 0x0000000b08097223 */ /* 0x000fe200000100ff */
[----:B------:R-:W-:Y:S01]  /*1670*/  FADD.FTZ R12, RZ, R12 ;  /* 0x0000000cff0c7221 */ /* 0x000fe20000010000 */
[----:B------:R-:W1:Y:S01]  /*1680*/  SHFL.DOWN PT, R25, R28, 0x1, 0x1f ;  /* 0x08201f001c197f89 */ /* 0x000e6200000e0000 */
[----:B------:R-:W-:Y:S01]  /*1690*/  FADD.FTZ R11, RZ, R11 ;  /* 0x0000000bff0b7221 */ /* 0x000fe20000010000 */
[----:B------:R-:W-:Y:S01]  /*16a0*/  UIADD3 UR10, UR11, 0xd0, URZ ;  /* 0x000000d00b0a7890 */ /* 0x000fe2000fffe03f */
[----:B------:R-:W-:Y:S01]  /*16b0*/  FFMA.FTZ R26, R15, R13, R26 ;  /* 0x0000000d0f1a7223 */ /* 0x000fe2000001001a */
[----:B------:R-:W2:Y:S01]  /*16c0*/  SHFL.DOWN PT, R24, R29, 0x1, 0x1f ;  /* 0x08201f001d187f89 */ /* 0x000ea200000e0000 */
[----:B------:R-:W-:Y:S01]  /*16d0*/  FADD.FTZ R12, R12, R13 ;  /* 0x0000000d0c0c7221 */ /* 0x000fe20000010000 */
[----:B------:R-:W-:Y:S01]  /*16e0*/  FFMA.FTZ R9, R14, R10, R9 ;  /* 0x0000000a0e097223 */ /* 0x000fe20000010009 */
[----:B------:R-:W-:Y:S01]  /*16f0*/  FADD.FTZ R11, R11, R10 ;  /* 0x0000000a0b0b7221 */ /* 0x000fe20000010000 */
[----:B------:R-:W-:Y:S01]  /*1700*/  FFMA.FTZ R26, R17, R19, R26 ;  /* 0x00000013111a7223 */ /* 0x000fe2000001001a */
[----:B------:R-:W-:Y:S01]  /*1710*/  FADD.FTZ R12, R12, R19 ;  /* 0x000000130c0c7221 */ /* 0x000fe20000010000 */
[----:B------:R-:W-:Y:S01]  /*1720*/  FFMA.FTZ R9, R18, R16, R9 ;  /* 0x0000001012097223 */ /* 0x000fe20000010009 */
[----:B------:R-:W-:Y:S01]  /*1730*/  FADD.FTZ R11, R11, R16 ;  /* 0x000000100b0b7221 */ /* 0x000fe20000010000 */
[----:B------:R-:W-:Y:S01]  /*1740*/  FFMA.FTZ R8, R21, R23, R26 ;  /* 0x0000001715087223 */ /* 0x000fe2000001001a */
[----:B------:R-:W-:Y:S01]  /*1750*/  FADD.FTZ R10, R12, R23 ;  /* 0x000000170c0a7221 */ /* 0x000fe20000010000 */
[----:B0-----:R-:W-:Y:S01]  /*1760*/  ULEA UR10, UR15, UR10, 0x18 ;  /* 0x0000000a0f0a7291 */ /* 0x001fe2000f8ec03f */
[----:B------:R-:W-:Y:S01]  /*1770*/  FFMA.FTZ R9, R22, R20, R9 ;  /* 0x0000001416097223 */ /* 0x000fe20000010009 */
[----:B------:R-:W-:Y:S01]  /*1780*/  FADD.FTZ R11, R11, R20 ;  /* 0x000000140b0b7221 */ /* 0x000fe20000010000 */
[----:B------:R-:W-:Y:S01]  /*1790*/  BSSY B0, `(.L_x_42) ;  /* 0x000004f000007945 */ /* 0x000fe20003800000 */
[----:B------:R-:W-:-:S02]  /*17a0*/  ISETP.GT.U32.AND P4, PT, R41, 0x13, PT ;  /* 0x000000132900780c */ /* 0x000fc40003f84070 */
[----:B------:R-:W-:Y:S01]  /*17b0*/  LEA R40, R41, UR10, 0x4 ;  /* 0x0000000a29287c11 */ /* 0x000fe2000f8e20ff */
[----:B-1----:R-:W-:-:S04]  /*17c0*/  @!P0 FADD.FTZ R28, R28, R25 ;  /* 0x000000191c1c8221 */ /* 0x002fc80000010000 */
[----:B------:R-:W-:Y:S01]  /*17d0*/  STS.128 [R40], R8 ;  /* 0x0000000828007388 */ /* 0x000fe20000000c00 */
[----:B--2---:R-:W-:-:S03]  /*17e0*/  @!P0 FADD.FTZ R29, R29, R24 ;  /* 0x000000181d1d8221 */ /* 0x004fc60000010000 */
        /* <DEDUP_REMOVED lines=19> */
[----:B-1----:R-:W-:Y:S01]  /*1920*/  @!P0 FADD.FTZ R29, R29, R24 ;  /* 0x000000181d1d8221 */ /* 0x002fe20000010000 */
[----:B------:R-:W-:-:S13]  /*1930*/  ISETP.NE.AND P0, PT, R30, RZ, PT ;  /* 0x000000ff1e00720c */ /* 0x000fda0003f05270 */
[----:B------:R0:W-:Y:S01]  /*1940*/  @!P0 STS.64 [R0+0x18], R28 ;  /* 0x0000181c00008388 */ /* 0x0001e20000000a00 */
[----:B------:R-:W-:Y:S06]  /*1950*/  BAR.SYNC.DEFER_BLOCKING 0x0 ;  /* 0x0000000000007b1d */ /* 0x000fec0000010000 */
[----:B------:R-:W-:Y:S05]  /*1960*/  @P2 BRA `(.L_x_43) ;  /* 0x0000000000c42947 */ /* 0x000fea0003800000 */
[----:B------:R-:W-:-:S09]  /*1970*/  ULEA UR10, UR15, UR11, 0x18 ;  /* 0x0000000b0f0a7291 */ /* 0x000fd2000f8ec03f */
[----:B------:R-:W1:Y:S04]  /*1980*/  LDS.128 R20, [UR10+0x20] ;  /* 0x0000200aff147984 */ /* 0x000e680008000c00 */
[----:B------:R-:W0:Y:S04]  /*1990*/  LDS.128 R16, [UR10+0x30] ;  /* 0x0000300aff107984 */ /* 0x000e280008000c00 */
[----:B------:R-:W2:Y:S01]  /*19a0*/  LDS.128 R12, [UR10+0x40] ;  /* 0x0000400aff0c7984 */ /* 0x000ea20008000c00 */
[----:B-1----:R-:W-:Y:S01]  /*19b0*/  FADD.FTZ R25, R28, R20 ;  /* 0x000000141c197221 */ /* 0x002fe20000010000 */
[----:B------:R-:W-:-:S03]  /*19c0*/  FADD.FTZ R20, R29, R21 ;  /* 0x000000151d147221 */ /* 0x000fc60000010000 */
[----:B------:R-:W-:Y:S01]  /*19d0*/  FADD.FTZ R21, R25, R22 ;  /* 0x0000001619157221 */ /* 0x000fe20000010000 */
[----:B------:R-:W-:Y:S01]  /*19e0*/  FADD.FTZ R20, R20, R23 ;  /* 0x0000001714147221 */ /* 0x000fe20000010000 */
[----:B------:R-:W1:Y:S02]  /*19f0*/  LDS.128 R24, [UR10+0x50] ;  /* 0x0000500aff187984 */ /* 0x000e640008000c00 */
[----:B0-----:R-:W-:Y:S01]  /*1a00*/  FADD.FTZ R29, R21, R16 ;  /* 0x00000010151d7221 */ /* 0x001fe20000010000 */
[----:B------:R-:W-:Y:S02]  /*1a10*/  FADD.FTZ R16, R20, R17 ;  /* 0x0000001114107221 */ /* 0x000fe40000010000 */
[----:B------:R-:W0:Y:S01]  /*1a20*/  LDS.128 R20, [UR10+0x60] ;  /* 0x0000600aff147984 */ /* 0x000e220008000c00 */
[----:B------:R-:W-:Y:S01]  /*1a30*/  FADD.FTZ R29, R29, R18 ;  /* 0x000000121d1d7221 */ /* 0x000fe20000010000 */
[----:B------:R-:W-:-:S03]  /*1a40*/  FADD.FTZ R16, R16, R19 ;  /* 0x0000001310107221 */ /* 0x000fc60000010000 */
[----:B--2---:R-:W-:Y:S01]  /*1a50*/  FADD.FTZ R29, R29, R12 ;  /* 0x0000000c1d1d7221 */ /* 0x004fe20000010000 */
[----:B------:R-:W-:Y:S02]  /*1a60*/  FADD.FTZ R12, R16, R13 ;  /* 0x0000000d100c7221 */ /* 0x000fe40000010000 */
[----:B------:R-:W2:Y:S01]  /*1a70*/  LDS.128 R16, [UR10+0x70] ;  /* 0x0000700aff107984 */ /* 0x000ea20008000c00 */
[----:B------:R-:W-:Y:S01]  /*1a80*/  FADD.FTZ R29, R29, R14 ;  /* 0x0000000e1d1d7221 */ /* 0x000fe20000010000 */
[----:B------:R-:W-:-:S04]  /*1a90*/  FADD.FTZ R12, R12, R15 ;  /* 0x0000000f0c0c7221 */ /* 0x000fc80000010000 */
[----:B-1----:R-:W-:Y:S01]  /*1aa0*/  FADD.FTZ R12, R12, R25 ;  /* 0x000000190c0c7221 */ /* 0x002fe20000010000 */
[----:B------:R-:W-:-:S03]  /*1ab0*/  FADD.FTZ R29, R29, R24 ;  /* 0x000000181d1d7221 */ /* 0x000fc60000010000 */
[----:B------:R-:W-:Y:S01]  /*1ac0*/  FADD.FTZ R24, R12, R27 ;  /* 0x0000001b0c187221 */ /* 0x000fe20000010000 */
[----:B------:R-:W-:Y:S01]  /*1ad0*/  FADD.FTZ R29, R29, R26 ;  /* 0x0000001a1d1d7221 */ /* 0x000fe20000010000 */
[----:B------:R-:W1:Y:S02]  /*1ae0*/  LDS.128 R12, [UR10+0x80] ;  /* 0x0000800aff0c7984 */ /* 0x000e640008000c00 */
[----:B0-----:R-:W-:Y:S01]  /*1af0*/  FADD.FTZ R24, R24, R21 ;  /* 0x0000001518187221 */ /* 0x001fe20000010000 */
[----:B------:R-:W-:-:S03]  /*1b00*/  FADD.FTZ R29, R29, R20 ;  /* 0x000000141d1d7221 */ /* 0x000fc60000010000 */
[----:B------:R-:W-:Y:S01]  /*1b10*/  FADD.FTZ R24, R24, R23 ;  /* 0x0000001718187221 */ /* 0x000fe20000010000 */
[----:B------:R-:W-:Y:S02]  /*1b20*/  FADD.FTZ R29, R29, R22 ;  /* 0x000000161d1d7221 */ /* 0x000fe40000010000 */
[----:B------:R-:W0:Y:S02]  /*1b30*/  LDS.128 R20, [UR10+0x90] ;  /* 0x0000900aff147984 */ /* 0x000e240008000c00 */
[----:B--2---:R-:W-:Y:S01]  /*1b40*/  FADD.FTZ R29, R29, R16 ;  /* 0x000000101d1d7221 */ /* 0x004fe20000010000 */
[----:B------:R-:W-:Y:S02]  /*1b50*/  FADD.FTZ R16, R24, R17 ;  /* 0x0000001118107221 */ /* 0x000fe40000010000 */
[----:B------:R-:W2:Y:S01]  /*1b60*/  LDS.128 R24, [UR10+0xa0] ;  /* 0x0000a00aff187984 */ /* 0x000ea20008000c00 */
[----:B------:R-:W-:Y:S01]  /*1b70*/  FADD.FTZ R17, R29, R18 ;  /* 0x000000121d117221 */ /* 0x000fe20000010000 */
[----:B------:R-:W-:-:S02]  /*1b80*/  FADD.FTZ R16, R16, R19 ;  /* 0x0000001310107221 */ /* 0x000fc40000010000 */
[----:B------:R-:W3:Y:S01]  /*1b90*/  LDS.64 R28, [UR10+0xb0] ;  /* 0x0000b00aff1c7984 */ /* 0x000ee20008000a00 */
[----:B-1----:R-:W-:Y:S01]  /*1ba0*/  FADD.FTZ R17, R17, R12 ;  /* 0x0000000c11117221 */ /* 0x002fe20000010000 */
[----:B------:R-:W-:-:S03]  /*1bb0*/  FADD.FTZ R16, R16, R13 ;  /* 0x0000000d10107221 */ /* 0x000fc60000010000 */
[----:B------:R-:W-:Y:S01]  /*1bc0*/  FADD.FTZ R17, R17, R14 ;  /* 0x0000000e11117221 */ /* 0x000fe20000010000 */
[----:B------:R-:W-:-:S03]  /*1bd0*/  FADD.FTZ R16, R16, R15 ;  /* 0x0000000f10107221 */ /* 0x000fc60000010000 */
[----:B0-----:R-:W-:Y:S01]  /*1be0*/  FADD.FTZ R17, R17, R20 ;  /* 0x0000001411117221 */ /* 0x001fe20000010000 */
[----:B------:R-:W-:-:S03]  /*1bf0*/  FADD.FTZ R16, R16, R21 ;  /* 0x0000001510107221 */ /* 0x000fc60000010000 */
[----:B------:R-:W-:Y:S01]  /*1c00*/  FADD.FTZ R17, R17, R22 ;  /* 0x0000001611117221 */ /* 0x000fe20000010000 */
[----:B------:R-:W-:-:S03]  /*1c10*/  FADD.FTZ R16, R16, R23 ;  /* 0x0000001710107221 */ /* 0x000fc60000010000 */
[----:B--2---:R-:W-:Y:S01]  /*1c20*/  FADD.FTZ R17, R17, R24 ;  /* 0x0000001811117221 */ /* 0x004fe20000010000 */
[----:B------:R-:W-:-:S03]  /*1c30*/  FADD.FTZ R16, R16, R25 ;  /* 0x0000001910107221 */ /* 0x000fc60000010000 */
[----:B------:R-:W-:Y:S01]  /*1c40*/  FADD.FTZ R17, R17, R26 ;  /* 0x0000001a11117221 */ /* 0x000fe20000010000 */
[----:B------:R-:W-:-:S03]  /*1c50*/  FADD.FTZ R16, R16, R27 ;  /* 0x0000001b10107221 */ /* 0x000fc60000010000 */
[----:B---3--:R-:W-:Y:S01]  /*1c60*/  FADD.FTZ R28, R17, R28 ;  /* 0x0000001c111c7221 */ /* 0x008fe20000010000 */
[----:B------:R-:W-:-:S07]  /*1c70*/  FADD.FTZ R29, R16, R29 ;  /* 0x0000001d101d7221 */ /* 0x000fce0000010000 */
.L_x_43:
[----:B------:R-:W-:Y:S05]  /*1c80*/  BSYNC B0 ;  /* 0x0000000000007941 */ /* 0x000fea0003800000 */
.L_x_42:
[----:B------:R-:W-:Y:S06]  /*1c90*/  BAR.SYNC.DEFER_BLOCKING 0x0 ;  /* 0x0000000000007b1d */ /* 0x000fec0000010000 */
[----:B------:R-:W-:Y:S04]  /*1ca0*/  BSSY B0, `(.L_x_44) ;  /* 0x000009d000007945 */ /* 0x000fe80003800000 */
[----:B------:R-:W-:Y:S05]  /*1cb0*/  @P4 BRA `(.L_x_45) ;  /* 0x00000008006c4947 */ /* 0x000fea0003800000 */
[----:B------:R-:W1:Y:S04]  /*1cc0*/  LDS.128 R12, [R40+0x140] ;  /* 0x00014000280c7984 */ /* 0x000e680000000c00 */
[----:B------:R-:W2:Y:S04]  /*1cd0*/  LDS.128 R16, [R40+0x280] ;  /* 0x0002800028107984 */ /* 0x000ea80000000c00 */
[----:B------:R-:W3:Y:S04]  /*1ce0*/  LDS.128 R20, [R40+0x3c0] ;  /* 0x0003c00028147984 */ /* 0x000ee80000000c00 */
[----:B------:R-:W4:Y:S01]  /*1cf0*/  LDS.128 R24, [R40+0x500] ;  /* 0x0005000028187984 */ /* 0x000f220000000c00 */
[----:B-1----:R-:W-:Y:S01]  /*1d00*/  FADD.FTZ R12, R8, R12 ;  /* 0x0000000c080c7221 */ /* 0x002fe20000010000 */
[----:B------:R-:W-:Y:S01]  /*1d10*/  FADD.FTZ R8, R9, R13 ;  /* 0x0000000d09087221 */ /* 0x000fe20000010000 */
[----:B------:R-:W-:Y:S01]  /*1d20*/  FADD.FTZ R13, R10, R14 ;  /* 0x0000000e0a0d7221 */ /* 0x000fe20000010000 */
[----:B------:R-:W-:Y:S01]  /*1d30*/  FADD.FTZ R14, R11, R15 ;  /* 0x0000000f0b0e7221 */ /* 0x000fe20000010000 */
[----:B--2---:R-:W-:Y:S01]  /*1d40*/  FADD.FTZ R15, R12, R16 ;  /* 0x000000100c0f7221 */ /* 0x004fe20000010000 */
[----:B------:R-:W-:Y:S01]  /*1d50*/  FADD.FTZ R12, R8, R17 ;  /* 0x00000011080c7221 */ /* 0x000fe20000010000 */
[----:B------:R-:W-:Y:S01]  /*1d60*/  FADD.FTZ R17, R13, R18 ;  /* 0x000000120d117221 */ /* 0x000fe20000010000 */
[----:B------:R-:W1:Y:S01]  /*1d70*/  LDS.128 R8, [R40+0x640] ;  /* 0x0006400028087984 */ /* 0x000e620000000c00 */
[----:B------:R-:W-:Y:S01]  /*1d80*/  FADD.FTZ R16, R14, R19 ;  /* 0x000000130e107221 */ /* 0x000fe20000010000 */
[----:B---3--:R-:W-:Y:S01]  /*1d90*/  FADD.FTZ R19, R15, R20 ;  /* 0x000000140f137221 */ /* 0x008fe20000010000 */
[----:B------:R-:W-:Y:S01]  /*1da0*/  FADD.FTZ R18, R12, R21 ;  /* 0x000000150c127221 */ /* 0x000fe20000010000 */
[----:B------:R-:W-:Y:S01]  /*1db0*/  FADD.FTZ R21, R17, R22 ;  /* 0x0000001611157221 */ /* 0x000fe20000010000 */
[----:B------:R-:W2:Y:S01]  /*1dc0*/  LDS.128 R12, [R40+0x780] ;  /* 0x00078000280c7984 */ /* 0x000ea20000000c00 */
[----:B------:R-:W-:Y:S01]  /*1dd0*/  FADD.FTZ R20, R16, R23 ;  /* 0x0000001710147221 */ /* 0x000fe20000010000 */
[----:B----4-:R-:W-:Y:S01]  /*1de0*/  FADD.FTZ R23, R19, R24 ;  /* 0x0000001813177221 */ /* 0x010fe20000010000 */
[----:B------:R-:W-:Y:S01]  /*1df0*/  FADD.FTZ R22, R18, R25 ;  /* 0x0000001912167221 */ /* 0x000fe20000010000 */
[----:B------:R-:W-:Y:S01]  /*1e00*/  FADD.FTZ R25, R21, R26 ;  /* 0x0000001a15197221 */ /* 0x000fe20000010000 */
[----:B------:R-:W3:Y:S01]  /*1e10*/  LDS.128 R16, [R40+0x8c0] ;  /* 0x0008c00028107984 */ /* 0x000ee20000000c00 */
[----:B------:R-:W-:Y:S01]  /*1e20*/  FADD.FTZ R24, R20, R27 ;  /* 0x0000001b14187221 */ /* 0x000fe20000010000 */
[----:B-1----:R-:W-:Y:S01]  /*1e30*/  FADD.FTZ R27, R23, R8 ;  /* 0x00000008171b7221 */ /* 0x002fe20000010000 */
[----:B------:R-:W-:Y:S01]  /*1e40*/  FADD.FTZ R8, R22, R9 ;  /* 0x0000000916087221 */ /* 0x000fe20000010000 */
[----:B------:R-:W-:Y:S01]  /*1e50*/  FADD.FTZ R25, R25, R10 ;  /* 0x0000000a19197221 */ /* 0x000fe20000010000 */
[----:B------:R-:W1:Y:S01]  /*1e60*/  LDS.128 R20, [R40+0xa00] ;  /* 0x000a000028147984 */ /* 0x000e620000000c00 */
[----:B------:R-:W-:Y:S01]  /*1e70*/  FADD.FTZ R24, R24, R11 ;  /* 0x0000000b18187221 */ /* 0x000fe20000010000 */
[----:B--2---:R-:W-:Y:S01]  /*1e80*/  FADD.FTZ R27, R27, R12 ;  /* 0x0000000c1b1b7221 */ /* 0x004fe20000010000 */
[----:B------:R-:W-:Y:S01]  /*1e90*/  FADD.FTZ R12, R8, R13 ;  /* 0x0000000d080c7221 */ /* 0x000fe20000010000 */
[----:B------:R-:W-:Y:S01]  /*1ea0*/  FADD.FTZ R25, R25, R14 ;  /* 0x0000000e19197221 */ /* 0x000fe20000010000 */
[----:B------:R-:W2:Y:S01]  /*1eb0*/  LDS.128 R8, [R40+0xb40] ;  /* 0x000b400028087984 */ /* 0x000ea20000000c00 */
[----:B------:R-:W-:Y:S01]  /*1ec0*/  FADD.FTZ R24, R24, R15 ;  /* 0x0000000f18187221 */ /* 0x000fe20000010000 */
[----:B---3--:R-:W-:Y:S01]  /*1ed0*/  FADD.FTZ R27, R27, R16 ;  /* 0x000000101b1b7221 */ /* 0x008fe20000010000 */
        /* <DEDUP_REMOVED lines=67> */
[----:B------:R-:W-:-:S02]  /*2310*/  FADD.FTZ R24, R24, R23 ;  /* 0x0000001718187221 */ /* 0x000fc40000010000 */
[----:B------:R-:W1:Y:S01]  /*2320*/  LDS.128 R20, [R40+0x1cc0] ;  /* 0x001cc00028147984 */ /* 0x000e620000000c00 */
[----:B--2---:R-:W-:Y:S01]  /*2330*/  FADD.FTZ R27, R27, R8 ;  /* 0x000000081b1b7221 */ /* 0x004fe20000010000 */
[----:B------:R-:W-:Y:S01]  /*2340*/  FADD.FTZ R8, R16, R9 ;  /* 0x0000000910087221 */ /* 0x000fe20000010000 */
[----:B------:R-:W-:Y:S01]  /*2350*/  FADD.FTZ R25, R25, R10 ;  /* 0x0000000a19197221 */ /* 0x000fe20000010000 */
[----:B------:R-:W2:Y:S01]  /*2360*/  LDS.128 R16, [R40+0x1e00] ;  /* 0x001e000028107984 */ /* 0x000ea20000000c00 */
[----:B---3--:R-:W-:Y:S01]  /*2370*/  FADD.FTZ R27, R27, R12 ;  /* 0x0000000c1b1b7221 */ /* 0x008fe20000010000 */
[----:B------:R-:W-:Y:S01]  /*2380*/  FADD.FTZ R24, R24, R11 ;  /* 0x0000000b18187221 */ /* 0x000fe20000010000 */
[----:B------:R-:W-:Y:S01]  /*2390*/  FADD.FTZ R12, R8, R13 ;  /* 0x0000000d080c7221 */ /* 0x000fe20000010000 */
[----:B------:R-:W-:Y:S01]  /*23a0*/  FADD.FTZ R25, R25, R14 ;  /* 0x0000000e19197221 */ /* 0x000fe20000010000 */
[----:B------:R-:W3:Y:S01]  /*23b0*/  LDS.128 R8, [R40+0x1f40] ;  /* 0x001f400028087984 */ /* 0x000ee20000000c00 */
[----:B------:R-:W-:Y:S01]  /*23c0*/  FADD.FTZ R24, R24, R15 ;  /* 0x0000000f18187221 */ /* 0x000fe20000010000 */
[----:B-1----:R-:W-:Y:S01]  /*23d0*/  FADD.FTZ R27, R27, R20 ;  /* 0x000000141b1b7221 */ /* 0x002fe20000010000 */
[----:B------:R-:W-:Y:S01]  /*23e0*/  FADD.FTZ R12, R12, R21 ;  /* 0x000000150c0c7221 */ /* 0x000fe20000010000 */
[----:B------:R-:W-:Y:S01]  /*23f0*/  FADD.FTZ R25, R25, R22 ;  /* 0x0000001619197221 */ /* 0x000fe20000010000 */
[----:B------:R-:W-:Y:S01]  /*2400*/  FADD.FTZ R24, R24, R23 ;  /* 0x0000001718187221 */ /* 0x000fe20000010000 */
[----:B--2---:R-:W-:Y:S01]  /*2410*/  FADD.FTZ R27, R27, R16 ;  /* 0x000000101b1b7221 */ /* 0x004fe20000010000 */
[----:B------:R-:W1:Y:S01]  /*2420*/  LDS.128 R20, [R40+0x2080] ;  /* 0x0020800028147984 */ /* 0x000e620000000c00 */
[----:B------:R-:W-:Y:S01]  /*2430*/  FADD.FTZ R16, R12, R17 ;  /* 0x000000110c107221 */ /* 0x000fe20000010000 */
[----:B------:R-:W-:Y:S01]  /*2440*/  FADD.FTZ R25, R25, R18 ;  /* 0x0000001219197221 */ /* 0x000fe20000010000 */
[----:B------:R-:W-:Y:S01]  /*2450*/  FADD.FTZ R24, R24, R19 ;  /* 0x0000001318187221 */ /* 0x000fe20000010000 */
[----:B------:R-:W2:Y:S01]  /*2460*/  LDS.128 R12, [R40+0x21c0] ;  /* 0x0021c000280c7984 */ /* 0x000ea20000000c00 */
        /* <DEDUP_REMOVED lines=14> */
[----:B---3--:R-:W-:Y:S01]  /*2550*/  FADD.FTZ R27, R21, R16 ;  /* 0x00000010151b7221 */ /* 0x008fe20000010000 */
[----:B------:R-:W2:Y:S01]  /*2560*/  LDS.128 R12, [R40+0x2580] ;  /* 0x00258000280c7984 */ /* 0x000ea20000000c00 */
[----:B------:R-:W-:Y:S01]  /*2570*/  FADD.FTZ R24, R24, R17 ;  /* 0x0000001118187221 */ /* 0x000fe20000010000 */
[----:B------:R-:W-:Y:S01]  /*2580*/  FADD.FTZ R25, R25, R18 ;  /* 0x0000001219197221 */ /* 0x000fe20000010000 */
[----:B------:R-:W-:Y:S01]  /*2590*/  FADD.FTZ R26, R26, R19 ;  /* 0x000000131a1a7221 */ /* 0x000fe20000010000 */
[----:B------:R-:W3:Y:S01]  /*25a0*/  LDS.128 R20, [R40+0x26c0] ;  /* 0x0026c00028147984 */ /* 0x000ee20000000c00 */
[----:B-1----:R-:W-:Y:S01]  /*25b0*/  FADD.FTZ R27, R27, R8 ;  /* 0x000000081b1b7221 */ /* 0x002fe20000010000 */
[----:B------:R-:W-:Y:S01]  /*25c0*/  FADD.FTZ R24, R24, R9 ;  /* 0x0000000918187221 */ /* 0x000fe20000010000 */
[----:B------:R-:W-:Y:S01]  /*25d0*/  FADD.FTZ R25, R25, R10 ;  /* 0x0000000a19197221 */ /* 0x000fe20000010000 */
[----:B------:R-:W-:Y:S01]  /*25e0*/  FADD.FTZ R26, R26, R11 ;  /* 0x0000000b1a1a7221 */ /* 0x000fe20000010000 */
[----:B--2---:R-:W-:Y:S01]  /*25f0*/  FADD.FTZ R27, R27, R12 ;  /* 0x0000000c1b1b7221 */ /* 0x004fe20000010000 */
[----:B------:R-:W-:Y:S01]  /*2600*/  FADD.FTZ R24, R24, R13 ;  /* 0x0000000d18187221 */ /* 0x000fe20000010000 */
[----:B------:R-:W-:Y:S01]  /*2610*/  FADD.FTZ R25, R25, R14 ;  /* 0x0000000e19197221 */ /* 0x000fe20000010000 */
[----:B------:R-:W-:Y:S01]  /*2620*/  FADD.FTZ R26, R26, R15 ;  /* 0x0000000f1a1a7221 */ /* 0x000fe20000010000 */
[----:B---3--:R-:W-:Y:S01]  /*2630*/  FADD.FTZ R8, R27, R20 ;  /* 0x000000141b087221 */ /* 0x008fe20000010000 */
[----:B------:R-:W-:Y:S01]  /*2640*/  FADD.FTZ R9, R24, R21 ;  /* 0x0000001518097221 */ /* 0x000fe20000010000 */
[----:B------:R-:W-:Y:S01]  /*2650*/  FADD.FTZ R10, R25, R22 ;  /* 0x00000016190a7221 */ /* 0x000fe20000010000 */
[----:B------:R-:W-:-:S07]  /*2660*/  FADD.FTZ R11, R26, R23 ;  /* 0x000000171a0b7221 */ /* 0x000fce0000010000 */
.L_x_45:
[----:B------:R-:W-:Y:S05]  /*2670*/  BSYNC B0 ;  /* 0x0000000000007941 */ /* 0x000fea0003800000 */
.L_x_44:
        /* <DEDUP_REMOVED lines=20> */
.L_x_47:
[----:B------:R-:W-:Y:S05]  /*27c0*/  BSYNC B0 ;  /* 0x0000000000007941 */ /* 0x000fea0003800000 */
.L_x_46:
[----:B--2---:R-:W-:Y:S02]  /*27d0*/  PRMT R19, R37, 0x7632, R19 ;  /* 0x0000763225137816 */ /* 0x004fe40000000013 */
[----:B------:R-:W-:Y:S01]  /*27e0*/  PRMT R18, R36, 0x7632, R18 ;  /* 0x0000763224127816 */ /* 0x000fe20000000012 */
[----:B------:R-:W-:Y:S06]  /*27f0*/  @!P0 BRA `(.L_x_48) ;  /* 0x0000001000908947 */ /* 0x000fec0003800000 */
[----:B------:R-:W1:Y:S01]  /*2800*/  LDC R17, c[0x0][0x10] ;  /* 0x00000400ff117b82 */ /* 0x000e620000000800 */
[----:B------:R-:W2:Y:S01]  /*2810*/  S2R R2, SR_CTAID.Y ;  /* 0x0000000000027919 */ /* 0x000ea20000002600 */
[----:B------:R-:W-:-:S06]  /*2820*/  ULOP3.LUT UR10, UR4, 0x1, URZ, 0xc0, !UPT ;  /* 0x00000001040a7892 */ /* 0x000fcc000f8ec03f */
[----:B------:R-:W3:Y:S08]  /*2830*/  LDC.64 R8, c[0x0][0x258] ;  /* 0x00009600ff087b82 */ /* 0x000ef00000000a00 */
[----:B------:R-:W4:Y:S01]  /*2840*/  LDC.64 R22, c[0x0][0x260] ;  /* 0x00009800ff167b82 */ /* 0x000f220000000a00 */
[----:B-1----:R-:W-:-:S04]  /*2850*/  IMAD R11, R17, UR10, RZ ;  /* 0x0000000a110b7c24 */ /* 0x002fc8000f8e02ff */
[C---:B------:R-:W-:Y:S01]  /*2860*/  IMAD R10, R11.reuse, R16, RZ ;  /* 0x000000100b0a7224 */ /* 0x040fe200078e02ff */
[----:B--2---:R-:W-:-:S04]  /*2870*/  IADD3 R11, R11, R2, RZ ;  /* 0x000000020b0b7210 */ /* 0x004fc80007ffe0ff */
[----:B------:R-:W-:Y:S01]  /*2880*/  SHF.L.U32 R13, R10, 0x1, RZ ;  /* 0x000000010a0d7819 */ /* 0x000fe200000006ff */
[----:B---3--:R-:W-:-:S04]  /*2890*/  IMAD.WIDE.U32 R8, R11, 0x4, R8 ;  /* 0x000000040b087825 */ /* 0x008fc800078e0008 */
[----:B----4-:R-:W-:Y:S01]  /*28a0*/  IMAD.WIDE R22, R13, 0x4, R22 ;  /* 0x000000040d167825 */ /* 0x010fe200078e0216 */
[----:B------:R-:W-:Y:S06]  /*28b0*/  @P2 BRA `(.L_x_49) ;  /* 0x0000000000682947 */ /* 0x000fec0003800000 */
[----:B------:R-:W1:Y:S01]  /*28c0*/  S2R R30, SR_LANEID ;  /* 0x00000000001e7919 */ /* 0x000e620000000000 */
        /* <DEDUP_REMOVED lines=11> */
[----:B-1----:R-:W-:-:S13]  /*2980*/  ISETP.EQ.U32.AND P0, PT, R30, UR15, PT ;  /* 0x0000000f1e007c0c */ /* 0x002fda000bf02070 */
[----:B------:R-:W-:Y:S06]  /*2990*/  @P0 MEMBAR.ALL.GPU ;  /* 0x0000000000000992 */ /* 0x000fec000000a000 */
[----:B------:R-:W-:-:S00]  /*29a0*/  @P0 ERRBAR ;  /* 0x00000000000009ab */ /* 0x000fc00000000000 */
[----:B------:R-:W-:Y:S06]  /*29b0*/  @P0 CGAERRBAR ;  /* 0x00000000000005ab */ /* 0x000fec0000000000 */
[----:B------:R2:W-:Y:S01]  /*29c0*/  @P0 REDG.E.ADD.S32.STRONG.GPU desc[UR12][R8.64], R15 ;  /* 0x0000000f0800098e */ /* 0x0005e2000c10e38c */
[----:B------:R-:W-:-:S04]  /*29d0*/  PLOP3.LUT P0, PT, PT, PT, UP0, 0x80, 0x0 ;  /* 0x000000000000781c */ /* 0x000fc80003f0f008 */
[----:B------:R-:W-:-:S04]  /*29e0*/  SEL R13, R16, RZ, !P0 ;  /* 0x000000ff100d7207 */ /* 0x000fc80004000000 */
[----:B------:R-:W-:-:S13]  /*29f0*/  ISETP.NE.AND P0, PT, R13, -0x1, PT ;  /* 0xffffffff0d00780c */ /* 0x000fda0003f05270 */
[----:B--2---:R-:W-:Y:S05]  /*2a00*/  @!P0 BRA `(.L_x_49) ;  /* 0x0000000000148947 */ /* 0x004fea0003800000 */
.L_x_50:
[----:B------:R-:W2:Y:S04]  /*2a10*/  LDG.E.STRONG.GPU R10, desc[UR12][R8.64] ;  /* 0x0000000c080a7981 */ /* 0x000ea8000c1ef900 */
[----:B--2---:R-:W-:Y:S01]  /*2a20*/  CCTL.IVALL ;  /* 0x00000000ff00798f */ /* 0x004fe20002000000 */
[----:B------:R-:W-:Y:S05]  /*2a30*/  YIELD ;  /* 0x0000000000007946 */ /* 0x000fea0003800000 */
[----:B------:R-:W-:-:S13]  /*2a40*/  ISETP.NE.AND P0, PT, R10, R13, PT ;  /* 0x0000000d0a00720c */ /* 0x000fda0003f05270 */
[----:B------:R-:W-:Y:S05]  /*2a50*/  @P0 BRA `(.L_x_50) ;  /* 0xfffffffc00ec0947 */ /* 0x000fea000383ffff */
.L_x_49:
        /* <DEDUP_REMOVED lines=17> */
.L_x_54:
[----:B------:R-:W-:-:S13]  /*2b70*/  ISETP.EQ.OR P6, PT, R21, UR16, P2 ;  /* 0x0000001015007c0c */ /* 0x000fda00097c2670 */
[----:B------:R-:W-:-:S04]  /*2b80*/  @!P6 IMAD R9, R17, R21, R2 ;  /* 0x000000151109e224 */ /* 0x000fc800078e0202 */
[----:B------:R-:W-:-:S06]  /*2b90*/  @!P6 IMAD.WIDE.U32 R8, R9, 0x8, R22 ;  /* 0x000000080908e825 */ /* 0x000fcc00078e0016 */
[----:B------:R-:W0:Y:S01]  /*2ba0*/  @!P6 LDG.E.64 R8, desc[UR12][R8.64] ;  /* 0x0000000c0808e981 */ /* 0x000e22000c1e1b00 */
[C---:B------:R-:W-:Y:S02]  /*2bb0*/  IADD3 R11, R21.reuse, 0x1, RZ ;  /* 0x00000001150b7810 */ /* 0x040fe40007ffe0ff */
[----:B------:R-:W-:Y:S02]  /*2bc0*/  IADD3 R13, R21, 0x2, RZ ;  /* 0x00000002150d7810 */ /* 0x000fe40007ffe0ff */
[----:B------:R-:W-:Y:S02]  /*2bd0*/  ISETP.EQ.OR P4, PT, R11, UR16, P2 ;  /* 0x000000100b007c0c */ /* 0x000fe40009782670 */
[----:B------:R-:W-:Y:S02]  /*2be0*/  ISETP.EQ.OR P5, PT, R13, UR16, P2 ;  /* 0x000000100d007c0c */ /* 0x000fe400097a2670 */
[----:B------:R-:W-:-:S09]  /*2bf0*/  IADD3 R12, R21, 0x3, RZ ;  /* 0x00000003150c7810 */ /* 0x000fd20007ffe0ff */
[C-C-:B------:R-:W-:Y:S02]  /*2c00*/  @!P4 IMAD R11, R17.reuse, R11, R2.reuse ;  /* 0x0000000b110bc224 */ /* 0x140fe400078e0202 */
[----:B------:R-:W-:Y:S02]  /*2c10*/  @!P5 IMAD R13, R17, R13, R2 ;  /* 0x0000000d110dd224 */ /* 0x000fe400078e0202 */
[----:B0-----:R-:W-:Y:S01]  /*2c20*/  @!P6 FADD.FTZ R28, R28, R8 ;  /* 0x000000081c1ce221 */ /* 0x001fe20000010000 */
        /* <DEDUP_REMOVED lines=103> */
.L_x_53:
[----:B------:R-:W-:-:S13]  /*32a0*/  ISETP.GT.AND P4, PT, R20, 0x4, PT ;  /* 0x000000041400780c */ /* 0x000fda0003f84270 */
[----:B------:R-:W-:Y:S05]  /*32b0*/  @!P4 BRA `(.L_x_55) ;  /* 0x0000000000ecc947 */ /* 0x000fea0003800000 */
[C---:B------:R-:W-:Y:S02]  /*32c0*/  IADD3 R11, R21.reuse, 0x1, RZ ;  /* 0x00000001150b7810 */ /* 0x040fe40007ffe0ff */
[----:B------:R-:W-:Y:S02]  /*32d0*/  ISETP.EQ.OR P0, PT, R21, UR16, P2 ;  /* 0x0000001015007c0c */ /* 0x000fe40009702670 */
[----:B------:R-:W-:Y:S02]  /*32e0*/  ISETP.EQ.OR P5, PT, R11, UR16, P2 ;  /* 0x000000100b007c0c */ /* 0x000fe400097a2670 */
[C---:B------:R-:W-:Y:S02]  /*32f0*/  IADD3 R13, R21.reuse, 0x2, RZ ;  /* 0x00000002150d7810 */ /* 0x040fe40007ffe0ff */
[----:B------:R-:W-:Y:S02]  /*3300*/  IADD3 R15, R21, 0x3, RZ ;  /* 0x00000003150f7810 */ /* 0x000fe40007ffe0ff */
[----:B------:R-:W-:-:S02]  /*3310*/  ISETP.EQ.OR P6, PT, R13, UR16, P2 ;  /* 0x000000100d007c0c */ /* 0x000fc400097c2670 */
[----:B------:R-:W-:-:S03]  /*3320*/  ISETP.EQ.OR P4, PT, R15, UR16, P2 ;  /* 0x000000100f007c0c */ /* 0x000fc60009782670 */
[--C-:B------:R-:W-:Y:S02]  /*3330*/  @!P0 IMAD R9, R21, R17, R2.reuse ;  /* 0x0000001115098224 */ /* 0x100fe400078e0202 */
[----:B------:R-:W-:Y:S02]  /*3340*/  @!P5 IMAD R11, R17, R11, R2 ;  /* 0x0000000b110bd224 */ /* 0x000fe400078e0202 */
[----:B------:R-:W-:-:S04]  /*3350*/  @!P0 IMAD.WIDE.U32 R8, R9, 0x8, R22 ;  /* 0x0000000809088825 */ /* 0x000fc800078e0016 */
[----:B------:R-:W-:Y:S02]  /*3360*/  @!P5 IMAD.WIDE.U32 R10, R11, 0x8, R22 ;  /* 0x000000080b0ad825 */ /* 0x000fe400078e0016 */
[----:B------:R-:W0:Y:S02]  /*3370*/  @!P0 LDG.E.64 R8, desc[UR12][R8.64] ;  /* 0x0000000c08088981 */ /* 0x000e24000c1e1b00 */
[C-C-:B------:R-:W-:Y:S02]  /*3380*/  @!P6 IMAD R13, R17.reuse, R13, R2.reuse ;  /* 0x0000000d110de224 */ /* 0x140fe400078e0202 */
[----:B------:R-:W-:Y:S01]  /*3390*/  @!P4 IMAD R15, R17, R15, R2 ;  /* 0x0000000f110fc224 */ /* 0x000fe200078e0202 */
[----:B------:R-:W2:Y:S01]  /*33a0*/  @!P5 LDG.E.64 R10, desc[UR12][R10.64] ;  /* 0x0000000c0a0ad981 */ /* 0x000ea2000c1e1b00 */
[----:B------:R-:W-:-:S04]  /*33b0*/  @!P6 IMAD.WIDE.U32 R12, R13, 0x8, R22 ;  /* 0x000000080d0ce825 */ /* 0x000fc800078e0016 */
[----:B------:R-:W-:Y:S02]  /*33c0*/  @!P4 IMAD.WIDE.U32 R14, R15, 0x8, R22 ;  /* 0x000000080f0ec825 */ /* 0x000fe400078e0016 */
[----:B------:R-:W3:Y:S04]  /*33d0*/  @!P6 LDG.E.64 R12, desc[UR12][R12.64] ;  /* 0x0000000c0c0ce981 */ /* 0x000ee8000c1e1b00 */
[----:B------:R-:W4:Y:S01]  /*33e0*/  @!P4 LDG.E.64 R14, desc[UR12][R14.64] ;  /* 0x0000000c0e0ec981 */ /* 0x000f22000c1e1b00 */
[----:B------:R-:W-:Y:S01]  /*33f0*/  IADD3 R21, R21, 0x4, RZ ;  /* 0x0000000415157810 */ /* 0x000fe20007ffe0ff */
[----:B0-----:R-:W-:Y:S01]  /*3400*/  @!P0 FADD.FTZ R28, R28, R8 ;  /* 0x000000081c1c8221 */ /* 0x001fe20000010000 */
[----:B------:R-:W-:Y:S02]  /*3410*/  @!P0 FADD.FTZ R29, R29, R9 ;  /* 0x000000091d1d8221 */ /* 0x000fe40000010000 */
[----:B------:R-:W-:-:S02]  /*3420*/  IADD3 R8, R21, 0x1, RZ ;  /* 0x0000000115087810 */ /* 0x000fc40007ffe0ff */
[----:B------:R-:W-:Y:S01]  /*3430*/  ISETP.EQ.OR P0, PT, R21, UR16, P2 ;  /* 0x0000001015007c0c */ /* 0x000fe20009702670 */
[----:B--2---:R-:W-:Y:S01]  /*3440*/  @!P5 FADD.FTZ R28, R28, R10 ;  /* 0x0000000a1c1cd221 */ /* 0x004fe20000010000 */
[----:B------:R-:W-:Y:S01]  /*3450*/  @!P5 FADD.FTZ R29, R29, R11 ;  /* 0x0000000b1d1dd221 */ /* 0x000fe20000010000 */
[----:B------:R-:W-:Y:S02]  /*3460*/  IADD3 R10, R21, 0x2, RZ ;  /* 0x00000002150a7810 */ /* 0x000fe40007ffe0ff */
[----:B------:R-:W-:Y:S01]  /*3470*/  ISETP.EQ.OR P5, PT, R8, UR16, P2 ;  /* 0x0000001008007c0c */ /* 0x000fe200097a2670 */
[----:B---3--:R-:W-:Y:S01]  /*3480*/  @!P6 FADD.FTZ R28, R28, R12 ;  /* 0x0000000c1c1ce221 */ /* 0x008fe20000010000 */
[----:B------:R-:W-:Y:S01]  /*3490*/  @!P6 FADD.FTZ R29, R29, R13 ;  /* 0x0000000d1d1de221 */ /* 0x000fe20000010000 */
[----:B------:R-:W-:Y:S02]  /*34a0*/  IADD3 R12, R21, 0x3, RZ ;  /* 0x00000003150c7810 */ /* 0x000fe40007ffe0ff */
[----:B------:R-:W-:Y:S01]  /*34b0*/  ISETP.EQ.OR P6, PT, R10, UR16, P2 ;  /* 0x000000100a007c0c */ /* 0x000fe200097c2670 */
[----:B----4-:R-:W-:Y:S01]  /*34c0*/  @!P4 FADD.FTZ R28, R28, R14 ;  /* 0x0000000e1c1cc221 */ /* 0x010fe20000010000 */
[----:B------:R-:W-:Y:S01]  /*34d0*/  @!P4 FADD.FTZ R29, R29, R15 ;  /* 0x0000000f1d1dc221 */ /* 0x000fe20000010000 */
[----:B------:R-:W-:Y:S01]  /*34e0*/  ISETP.EQ.OR P4, PT, R12, UR16, P2 ;  /* 0x000000100c007c0c */ /* 0x000fe20009782670 */
[----:B------:R-:W-:-:S04]  /*34f0*/  @!P0 IMAD R9, R17, R21, R2 ;  /* 0x0000001511098224 */ /* 0x000fc800078e0202 */
[----:B------:R-:W-:Y:S02]  /*3500*/  @!P5 IMAD R11, R17, R8, R2 ;  /* 0x00000008110bd224 */ /* 0x000fe400078e0202 */
[----:B------:R-:W-:-:S04]  /*3510*/  @!P0 IMAD.WIDE.U32 R8, R9, 0x8, R22 ;  /* 0x0000000809088825 */ /* 0x000fc800078e0016 */
[----:B------:R-:W-:Y:S02]  /*3520*/  @!P6 IMAD R13, R17, R10, R2 ;  /* 0x0000000a110de224 */ /* 0x000fe400078e0202 */
[----:B------:R-:W2:Y:S01]  /*3530*/  @!P0 LDG.E.64 R8, desc[UR12][R8.64] ;  /* 0x0000000c08088981 */ /* 0x000ea2000c1e1b00 */
        /* <DEDUP_REMOVED lines=11> */
[----:B------:R-:W-:-:S03]  /*35f0*/  @!P0 FADD.FTZ R29, R29, R9 ;  /* 0x000000091d1d8221 */ /* 0x000fc60000010000 */
[----:B---3--:R-:W-:Y:S01]  /*3600*/  @!P5 FADD.FTZ R28, R28, R10 ;  /* 0x0000000a1c1cd221 */ /* 0x008fe20000010000 */
[----:B------:R-:W-:-:S03]  /*3610*/  @!P5 FADD.FTZ R29, R29, R11 ;  /* 0x0000000b1d1dd221 */ /* 0x000fc60000010000 */
[----:B----4-:R-:W-:Y:S01]  /*3620*/  @!P6 FADD.FTZ R28, R28, R12 ;  /* 0x0000000c1c1ce221 */ /* 0x010fe20000010000 */
[----:B------:R-:W-:Y:S01]  /*3630*/  @!P6 FADD.FTZ R29, R29, R13 ;  /* 0x0000000d1d1de221 */ /* 0x000fe20000010000 */
[----:B------:R-:W-:Y:S02]  /*3640*/  PLOP3.LUT P0, PT, PT, PT, PT, 0x8, 0x0 ;  /* 0x000000000000781c */ /* 0x000fe40003f0e170 */
[----:B-----5:R-:W-:Y:S01]  /*3650*/  @!P4 FADD.FTZ R28, R28, R14 ;  /* 0x0000000e1c1cc221 */ /* 0x020fe20000010000 */
[----:B------:R-:W-:-:S10]  /*3660*/  @!P4 FADD.FTZ R29, R29, R15 ;  /* 0x0000000f1d1dc221 */ /* 0x000fd40000010000 */
.L_x_55:
[----:B------:R-:W-:-:S13]  /*3670*/  ISETP.NE.OR P0, PT, R20, RZ, P0 ;  /* 0x000000ff1400720c */ /* 0x000fda0000705670 */
[----:B------:R-:W-:Y:S05]  /*3680*/  @!P0 BRA `(.L_x_51) ;  /* 0x00000000007c8947 */ /* 0x000fea0003800000 */
.L_x_52:
[C---:B------:R-:W-:Y:S02]  /*3690*/  ISETP.EQ.OR P5, PT, R21.reuse, UR16, P2 ;  /* 0x0000001015007c0c */ /* 0x040fe400097a2670 */
[C---:B------:R-:W-:Y:S02]  /*36a0*/  IADD3 R11, R21.reuse, 0x1, RZ ;  /* 0x00000001150b7810 */ /* 0x040fe40007ffe0ff */
[----:B------:R-:W-:Y:S02]  /*36b0*/  IADD3 R13, R21, 0x2, RZ ;  /* 0x00000002150d7810 */ /* 0x000fe40007ffe0ff */
[----:B------:R-:W-:Y:S02]  /*36c0*/  ISETP.EQ.OR P6, PT, R11, UR16, P2 ;  /* 0x000000100b007c0c */ /* 0x000fe400097c2670 */
[----:B------:R-:W-:Y:S02]  /*36d0*/  IADD3 R15, R21, 0x3, RZ ;  /* 0x00000003150f7810 */ /* 0x000fe40007ffe0ff */
[----:B------:R-:W-:-:S02]  /*36e0*/  ISETP.EQ.OR P4, PT, R13, UR16, P2 ;  /* 0x000000100d007c0c */ /* 0x000fc40009782670 */
[----:B------:R-:W-:Y:S01]  /*36f0*/  ISETP.EQ.OR P0, PT, R15, UR16, P2 ;  /* 0x000000100f007c0c */ /* 0x000fe20009702670 */
[----:B------:R-:W-:-:S04]  /*3700*/  @!P5 IMAD R9, R17, R21, R2 ;  /* 0x000000151109d224 */ /* 0x000fc800078e0202 */
[----:B------:R-:W-:-:S04]  /*3710*/  @!P5 IMAD.WIDE.U32 R8, R9, 0x8, R22 ;  /* 0x000000080908d825 */ /* 0x000fc800078e0016 */
[C-C-:B------:R-:W-:Y:S02]  /*3720*/  @!P6 IMAD R11, R17.reuse, R11, R2.reuse ;  /* 0x0000000b110be224 */ /* 0x140fe400078e0202 */
[----:B------:R-:W0:Y:S01]  /*3730*/  @!P5 LDG.E.64 R8, desc[UR12][R8.64] ;  /* 0x0000000c0808d981 */ /* 0x000e22000c1e1b00 */
[----:B------:R-:W-:Y:S02]  /*3740*/  @!P4 IMAD R13, R17, R13, R2 ;  /* 0x0000000d110dc224 */ /* 0x000fe400078e0202 */
[----:B------:R-:W-:-:S04]  /*3750*/  @!P6 IMAD.WIDE.U32 R10, R11, 0x8, R22 ;  /* 0x000000080b0ae825 */ /* 0x000fc800078e0016 */
[----:B------:R-:W-:Y:S02]  /*3760*/  @!P0 IMAD R15, R17, R15, R2 ;  /* 0x0000000f110f8224 */ /* 0x000fe400078e0202 */
[--C-:B------:R-:W-:Y:S01]  /*3770*/  @!P4 IMAD.WIDE.U32 R12, R13, 0x8, R22.reuse ;  /* 0x000000080d0cc825 */ /* 0x100fe200078e0016 */
[----:B------:R-:W2:Y:S03]  /*3780*/  @!P6 LDG.E.64 R10, desc[UR12][R10.64] ;  /* 0x0000000c0a0ae981 */ /* 0x000ea6000c1e1b00 */
[----:B------:R-:W-:Y:S02]  /*3790*/  @!P0 IMAD.WIDE.U32 R14, R15, 0x8, R22 ;  /* 0x000000080f0e8825 */ /* 0x000fe400078e0016 */
[----:B------:R-:W3:Y:S04]  /*37a0*/  @!P4 LDG.E.64 R12, desc[UR12][R12.64] ;  /* 0x0000000c0c0cc981 */ /* 0x000ee8000c1e1b00 */
[----:B------:R-:W4:Y:S01]  /*37b0*/  @!P0 LDG.E.64 R14, desc[UR12][R14.64] ;  /* 0x0000000c0e0e8981 */ /* 0x000f22000c1e1b00 */
[----:B------:R-:W-:-:S02]  /*37c0*/  IADD3 R20, R20, -0x4, RZ ;  /* 0xfffffffc14147810 */ /* 0x000fc40007ffe0ff */
[----:B------:R-:W-:Y:S01]  /*37d0*/  IADD3 R21, R21, 0x4, RZ ;  /* 0x0000000415157810 */ /* 0x000fe20007ffe0ff */
[----:B0-----:R-:W-:Y:S01]  /*37e0*/  @!P5 FADD.FTZ R28, R28, R8 ;  /* 0x000000081c1cd221 */ /* 0x001fe20000010000 */
[----:B------:R-:W-:Y:S01]  /*37f0*/  @!P5 FADD.FTZ R29, R29, R9 ;  /* 0x000000091d1dd221 */ /* 0x000fe20000010000 */
[----:B------:R-:W-:Y:S02]  /*3800*/  ISETP.NE.AND P5, PT, R20, RZ, PT ;  /* 0x000000ff1400720c */ /* 0x000fe40003fa5270 */
[----:B--2---:R-:W-:Y:S01]  /*3810*/  @!P6 FADD.FTZ R28, R28, R10 ;  /* 0x0000000a1c1ce221 */ /* 0x004fe20000010000 */
[----:B------:R-:W-:-:S03]  /*3820*/  @!P6 FADD.FTZ R29, R29, R11 ;  /* 0x0000000b1d1de221 */ /* 0x000fc60000010000 */
[----:B---3--:R-:W-:Y:S01]  /*3830*/  @!P4 FADD.FTZ R28, R28, R12 ;  /* 0x0000000c1c1cc221 */ /* 0x008fe20000010000 */
[----:B------:R-:W-:-:S03]  /*3840*/  @!P4 FADD.FTZ R29, R29, R13 ;  /* 0x0000000d1d1dc221 */ /* 0x000fc60000010000 */
[----:B----4-:R-:W-:Y:S01]  /*3850*/  @!P0 FADD.FTZ R28, R28, R14 ;  /* 0x0000000e1c1c8221 */ /* 0x010fe20000010000 */
[----:B------:R-:W-:Y:S02]  /*3860*/  @!P0 FADD.FTZ R29, R29, R15 ;  /* 0x0000000f1d1d8221 */ /* 0x000fe40000010000 */
[----:B------:R-:W-:Y:S05]  /*3870*/  @P5 BRA `(.L_x_52) ;  /* 0xfffffffc00845947 */ /* 0x000fea000383ffff */
.L_x_51:
        /* <DEDUP_REMOVED lines=8> */
[----:B------:R-:W0:Y:S02]  /*3900*/  LDG.E.64 R8, desc[UR12][R8.64] ;  /* 0x0000000c08087981 */ /* 0x000e24000c1e1b00 */
[----:B0-----:R-:W-:Y:S01]  /*3910*/  FADD.FTZ R28, R28, R8 ;  /* 0x000000081c1c7221 */ /* 0x001fe20000010000 */
[----:B------:R-:W-:-:S07]  /*3920*/  FADD.FTZ R29, R29, R9 ;  /* 0x000000091d1d7221 */ /* 0x000fce0000010000 */
.L_x_57:
[----:B------:R-:W-:Y:S05]  /*3930*/  BSYNC B0 ;  /* 0x0000000000007941 */ /* 0x000fea0003800000 */
.L_x_56:
        /* <DEDUP_REMOVED lines=10> */
[----:B------:R-:W0:Y:S04]  /*39e0*/  @!P4 LDG.E.64 R8, desc[UR12][R8.64] ;  /* 0x0000000c0808c981 */ /* 0x000e28000c1e1b00 */
[----:B------:R-:W2:Y:S01]  /*39f0*/  @!P0 LDG.E.64 R22, desc[UR12][R22.64] ;  /* 0x0000000c16168981 */ /* 0x000ea2000c1e1b00 */
[----:B0-----:R-:W-:Y:S01]  /*3a00*/  @!P4 FADD.FTZ R28, R28, R8 ;  /* 0x000000081c1cc221 */ /* 0x001fe20000010000 */
[----:B------:R-:W-:-:S03]  /*3a10*/  @!P4 FADD.FTZ R29, R29, R9 ;  /* 0x000000091d1dc221 */ /* 0x000fc60000010000 */
[----:B--2---:R-:W-:Y:S01]  /*3a20*/  @!P0 FADD.FTZ R28, R28, R22 ;  /* 0x000000161c1c8221 */ /* 0x004fe20000010000 */
[----:B------:R-:W-:-:S07]  /*3a30*/  @!P0 FADD.FTZ R29, R29, R23 ;  /* 0x000000171d1d8221 */ /* 0x000fce0000010000 */
.L_x_48:
[----:B------:R-:W1:Y:S01]  /*3a40*/  S2UR UR11, SR_CgaCtaId ;  /* 0x00000000000b79c3 */ /* 0x000e620000008800 */
[----:B------:R-:W-:Y:S01]  /*3a50*/  UMOV UR10, 0x400 ;  /* 0x00000400000a7882 */ /* 0x000fe20000000000 */
[----:B------:R-:W-:Y:S02]  /*3a60*/  SHF.L.U32 R37, R37, 0x10, RZ ;  /* 0x0000001025257819 */ /* 0x000fe400000006ff */
[----:B------:R-:W-:Y:S02]  /*3a70*/  SHF.L.U32 R19, R19, 0x10, RZ ;  /* 0x0000001013137819 */ /* 0x000fe400000006ff */
[----:B------:R-:W-:Y:S01]  /*3a80*/  SHF.L.U32 R11, R36, 0x10, RZ ;  /* 0x00000010240b7819 */ /* 0x000fe200000006ff */
[----:B------:R-:W-:Y:S01]  /*3a90*/  FADD.FTZ R37, R37, -UR17 ;  /* 0x8000001125257e21 */ /* 0x000fe20008010000 */
[----:B------:R-:W-:Y:S01]  /*3aa0*/  SHF.L.U32 R18, R18, 0x10, RZ ;  /* 0x0000001012127819 */ /* 0x000fe200000006ff */
[----:B------:R-:W-:Y:S02]  /*3ab0*/  FADD.FTZ R19, R19, -UR17 ;  /* 0x8000001113137e21 */ /* 0x000fe40008010000 */
[----:B------:R-:W-:-:S02]  /*3ac0*/  FMUL.FTZ R37, R37, UR14 ;  /* 0x0000000e25257c20 */ /* 0x000fc40008410000 */
[----:B------:R-:W-:Y:S01]  /*3ad0*/  FMUL.FTZ R20, R19, UR14 ;  /* 0x0000000e13147c20 */ /* 0x000fe20008410000 */
[----:B-1----:R-:W-:-:S09]  /*3ae0*/  ULEA UR10, UR11, UR10, 0x18 ;  /* 0x0000000a0b0a7291 */ /* 0x002fd2000f8ec03f */
[----:B------:R-:W-:Y:S01]  /*3af0*/  @!P2 STS.64 [UR10+0xc0], R28 ;  /* 0x0000c01cff00a988 */ /* 0x000fe20008000a0a */
[----:B------:R-:W-:Y:S06]  /*3b00*/  BAR.SYNC.DEFER_BLOCKING 0x0 ;  /* 0x0000000000007b1d */ /* 0x000fec0000010000 */
[----:B------:R-:W1:Y:S01]  /*3b10*/  LDS.64 R8, [UR10+0xc0] ;  /* 0x0000c00aff087984 */ /* 0x000e620008000a00 */
[----:B------:R-:W-:Y:S02]  /*3b20*/  ULDC UR10, c[0x0][0x2bc] ;  /* 0x0000af00000a7ab9 */ /* 0x000fe40000000800 */
[----:B-1----:R-:W-:Y:S01]  /*3b30*/  FMUL.FTZ R2, R8, UR10 ;  /* 0x0000000a08027c20 */ /* 0x002fe20008410000 */
[C---:B------:R-:W-:Y:S01]  /*3b40*/  PRMT R8, R38.reuse, 0x7632, R8 ;  /* 0x0000763226087816 */ /* 0x040fe20000000008 */
[----:B------:R-:W-:Y:S01]  /*3b50*/  FMUL.FTZ R9, R9, UR10 ;  /* 0x0000000a09097c20 */ /* 0x000fe20008410000 */
[----:B------:R-:W-:-:S02]  /*3b60*/  SHF.L.U32 R38, R38, 0x10, RZ ;  /* 0x0000001026267819 */ /* 0x000fc400000006ff */
[----:B------:R-:W-:Y:S01]  /*3b70*/  SHF.L.U32 R8, R8, 0x10, RZ ;  /* 0x0000001008087819 */ /* 0x000fe200000006ff */
[----:B------:R-:W-:Y:S06]  /*3b80*/  @!P3 BRA `(.L_x_58) ;  /* 0x000000000048b947 */ /* 0x000fec0003800000 */
[----:B------:R-:W-:Y:S01]  /*3b90*/  FFMA.FTZ R10, R37, R4, R6 ;  /* 0x00000004250a7223 */ /* 0x000fe20000010006 */
[----:B------:R-:W-:-:S03]  /*3ba0*/  FFMA.FTZ R12, R20, R5, R7 ;  /* 0x00000005140c7223 */ /* 0x000fc60000010007 */
[----:B------:R-:W-:Y:S01]  /*3bb0*/  FMUL.FTZ R13, R10, -1.4426950216293334961 ;  /* 0xbfb8aa3b0a0d7820 */ /* 0x000fe20000410000 */
[----:B------:R-:W-:-:S05]  /*3bc0*/  FMUL.FTZ R15, R12, -1.4426950216293334961 ;  /* 0xbfb8aa3b0c0f7820 */ /* 0x000fca0000410000 */
[----:B------:R-:W1:Y:S08]  /*3bd0*/  MUFU.EX2 R13, R13 ;  /* 0x0000000d000d7308 */ /* 0x000e700000000800 */
[----:B------:R-:W2:Y:S01]  /*3be0*/  MUFU.EX2 R15, R15 ;  /* 0x0000000f000f7308 */ /* 0x000ea20000000800 */
[----:B-1----:R-:W-:-:S07]  /*3bf0*/  FADD.FTZ R14, R13, 1 ;  /* 0x3f8000000d0e7421 */ /* 0x002fce0000010000 */
[----:B------:R-:W1:Y:S01]  /*3c00*/  MUFU.RCP R14, R14 ;  /* 0x0000000e000e7308 */ /* 0x000e620000001000 */
[----:B--2---:R-:W-:-:S07]  /*3c10*/  FADD.FTZ R16, R15, 1 ;  /* 0x3f8000000f107421 */ /* 0x004fce0000010000 */
[----:B------:R-:W2:Y:S01]  /*3c20*/  MUFU.RCP R17, R16 ;  /* 0x0000001000117308 */ /* 0x000ea20000001000 */
[----:B-1----:R-:W-:Y:S01]  /*3c30*/  FADD.FTZ R19, -R14, 1 ;  /* 0x3f8000000e137421 */ /* 0x002fe20000010100 */
[----:B------:R-:W-:-:S03]  /*3c40*/  FMUL.FTZ R11, R11, R14 ;  /* 0x0000000e0b0b7220 */ /* 0x000fc60000410000 */
[----:B------:R-:W-:Y:S01]  /*3c50*/  FFMA.FTZ R10, R10, R19, 1 ;  /* 0x3f8000000a0a7423 */ /* 0x000fe20000010013 */
[----:B--2---:R-:W-:Y:S01]  /*3c60*/  FADD.FTZ R21, -R17, 1 ;  /* 0x3f80000011157421 */ /* 0x004fe20000010100 */
[----:B------:R-:W-:Y:S02]  /*3c70*/  FMUL.FTZ R18, R18, R17 ;  /* 0x0000001112127220 */ /* 0x000fe40000410000 */
[----:B------:R-:W-:Y:S01]  /*3c80*/  FMUL.FTZ R11, R11, R10 ;  /* 0x0000000a0b0b7220 */ /* 0x000fe20000410000 */
[----:B------:R-:W-:-:S04]  /*3c90*/  FFMA.FTZ R21, R12, R21, 1 ;  /* 0x3f8000000c157423 */ /* 0x000fc80000010015 */
[----:B------:R-:W-:-:S07]  /*3ca0*/  FMUL.FTZ R18, R18, R21 ;  /* 0x0000001512127220 */ /* 0x000fce0000410000 */
.L_x_58:
[----:B------:R-:W-:Y:S04]  /*3cb0*/  BSSY B0, `(.L_x_59) ;  /* 0x0000014000007945 */ /* 0x000fe80003800000 */
[----:B------:R-:W-:Y:S05]  /*3cc0*/  @!P1 BRA `(.L_x_60) ;  /* 0x0000000000489947 */ /* 0x000fea0003800000 */
[C-C-:B------:R-:W-:Y:S01]  /*3cd0*/  FFMA.FTZ R10, R2.reuse, R37, R9.reuse ;  /* 0x00000025020a7223 */ /* 0x140fe20000010009 */
[----:B------:R-:W-:Y:S01]  /*3ce0*/  ULDC.64 UR10, c[0x0][0x288] ;  /* 0x0000a200000a7ab9 */ /* 0x000fe20000000a00 */
[----:B------:R-:W-:Y:S01]  /*3cf0*/  FFMA.FTZ R13, R2, R20, R9 ;  /* 0x00000014020d7223 */ /* 0x000fe20000010009 */
[----:B------:R-:W-:Y:S02]  /*3d00*/  IMAD R14, R3, UR10, RZ ;  /* 0x0000000a030e7c24 */ /* 0x000fe4000f8e02ff */
[----:B------:R-:W-:Y:S01]  /*3d10*/  FFMA.FTZ R12, R11, R4, -R10 ;  /* 0x000000040b0c7223 */ /* 0x000fe2000001080a */
[----:B------:R-:W-:Y:S01]  /*3d20*/  MOV R10, R42 ;  /* 0x0000002a000a7202 */ /* 0x000fe20000000f00 */
[----:B------:R-:W-:Y:S01]  /*3d30*/  FFMA.FTZ R13, R18, R5, -R13 ;  /* 0x00000005120d7223 */ /* 0x000fe2000001080d */
[----:B------:R-:W-:Y:S01]  /*3d40*/  MOV R11, R45 ;  /* 0x0000002d000b7202 */ /* 0x000fe20000000f00 */
[----:B------:R-:W-:Y:S02]  /*3d50*/  IMAD R17, R39, UR11, R14 ;  /* 0x0000000b27117c24 */ /* 0x000fe4000f8e020e */
[----:B------:R-:W-:Y:S01]  /*3d60*/  FMUL.FTZ R15, R12, UR14 ;  /* 0x0000000e0c0f7c20 */ /* 0x000fe20008410000 */
[----:B------:R-:W-:Y:S01]  /*3d70*/  FMUL.FTZ R14, R13, UR14 ;  /* 0x0000000e0d0e7c20 */ /* 0x000fe20008410000 */
[----:B------:R-:W-:Y:S01]  /*3d80*/  IMAD.WIDE.U32 R10, R39, UR10, R10 ;  /* 0x0000000a270a7c25 */ /* 0x000fe2000f8e000a */
[----:B------:R-:W-:-:S02]  /*3d90*/  ULDC.64 UR10, c[0x0][0x210] ;  /* 0x00008400000a7ab9 */ /* 0x000fc40000000a00 */
[----:B------:R-:W-:Y:S02]  /*3da0*/  LEA R12, P0, R10, UR10, 0x1 ;  /* 0x0000000a0a0c7c11 */ /* 0x000fe4000f8008ff */
[----:B------:R-:W-:Y:S02]  /*3db0*/  IADD3 R17, R11, R17, RZ ;  /* 0x000000110b117210 */ /* 0x000fe40007ffe0ff */
[----:B------:R-:W-:Y:S02]  /*3dc0*/  F2FP.BF16.F32.PACK_AB R11, R14, R15 ;  /* 0x0000000f0e0b723e */ /* 0x000fe400000010ff */
[----:B------:R-:W-:-:S05]  /*3dd0*/  LEA.HI.X R13, R10, UR11, R17, 0x1, P0 ;  /* 0x0000000b0a0d7c11 */ /* 0x000fca00080f0c11 */
[----:B------:R1:W-:Y:S02]  /*3de0*/  STG.E desc[UR12][R12.64], R11 ;  /* 0x0000000b0c007986 */ /* 0x0003e4000c10190c */
.L_x_60:
[----:B------:R-:W-:Y:S05]  /*3df0*/  BSYNC B0 ;  /* 0x0000000000007941 */ /* 0x000fea0003800000 */
.L_x_59:
[C---:B------:R-:W-:Y:S01]  /*3e00*/  PRMT R14, R35.reuse, 0x7632, R14 ;  /* 0x00007632230e7816 */ /* 0x040fe2000000000e */
[----:B------:R-:W-:Y:S01]  /*3e10*/  FADD.FTZ R15, R38, -UR17 ;  /* 0x80000011260f7e21 */ /* 0x000fe20008010000 */
[----:B------:R-:W-:Y:S01]  /*3e20*/  FADD.FTZ R8, R8, -UR17 ;  /* 0x8000001108087e21 */ /* 0x000fe20008010000 */
[----:B------:R-:W-:Y:S02]  /*3e30*/  SHF.L.U32 R35, R35, 0x10, RZ ;  /* 0x0000001023237819 */ /* 0x000fe400000006ff */
[----:B-1----:R-:W-:Y:S01]  /*3e40*/  IADD3 R12, R39, 0x20, RZ ;  /* 0x00000020270c7810 */ /* 0x002fe20007ffe0ff */
[----:B------:R-:W-:Y:S01]  /*3e50*/  FMUL.FTZ R15, R15, UR14 ;  /* 0x0000000e0f0f7c20 */ /* 0x000fe20008410000 */
[----:B------:R-:W-:Y:S01]  /*3e60*/  IADD3 R11, R39, 0x40, RZ ;  /* 0x00000040270b7810 */ /* 0x000fe20007ffe0ff */
[----:B------:R-:W-:Y:S01]  /*3e70*/  FMUL.FTZ R16, R8, UR14 ;  /* 0x0000000e08107c20 */ /* 0x000fe20008410000 */
        /* <DEDUP_REMOVED lines=20> */
.L_x_61:
[----:B------:R-:W-:Y:S01]  /*3fc0*/  ULDC.64 UR10, c[0x0][0x290] ;  /* 0x0000a400000a7ab9 */ /* 0x000fe20000000a00 */
[----:B------:R-:W-:Y:S01]  /*3fd0*/  SHF.R.S32.HI R17, RZ, 0x1f, R12 ;  /* 0x0000001fff117819 */ /* 0x000fe2000001140c */
[----:B------:R-:W-:Y:S01]  /*3fe0*/  ULDC.64 UR18, c[0x0][0x290] ;  /* 0x0000a40000127ab9 */ /* 0x000fe20000000a00 */
[----:B------:R-:W-:Y:S01]  /*3ff0*/  ISETP.GE.U32.AND P0, PT, R12, UR10, PT ;  /* 0x0000000a0c007c0c */ /* 0x000fe2000bf06070 */
[----:B------:R-:W-:Y:S01]  /*4000*/  BSSY B0, `(.L_x_62) ;  /* 0x000001d000007945 */ /* 0x000fe20003800000 */
[----:B------:R-:W-:Y:S02]  /*4010*/  ISETP.GE.U32.AND P4, PT, R11, UR18, PT ;  /* 0x000000120b007c0c */ /* 0x000fe4000bf86070 */
[----:B------:R-:W-:Y:S02]  /*4020*/  SHF.R.S32.HI R13, RZ, 0x1f, R11 ;  /* 0x0000001fff0d7819 */ /* 0x000fe4000001140b */
[----:B------:R-:W-:Y:S02]  /*4030*/  ISETP.GE.AND.EX P2, PT, R17, UR11, PT, P0 ;  /* 0x0000000b11007c0c */ /* 0x000fe4000bf46300 */
[----:B------:R-:W-:-:S02]  /*4040*/  ISETP.GE.AND.EX P0, PT, R13, UR19, PT, P4 ;  /* 0x000000130d007c0c */ /* 0x000fc4000bf06340 */
[----:B------:R-:W-:Y:S02]  /*4050*/  ISETP.GT.U32.OR P4, PT, R41, 0x27f, P2 ;  /* 0x0000027f2900780c */ /* 0x000fe40001784470 */
[----:B------:R-:W-:-:S04]  /*4060*/  IADD3 R8, R39, 0x60, RZ ;  /* 0x0000006027087810 */ /* 0x000fc80007ffe0ff */
[----:B------:R-:W-:Y:S02]  /*4070*/  ISETP.GE.U32.AND P5, PT, R8, UR18, PT ;  /* 0x0000001208007c0c */ /* 0x000fe4000bfa6070 */
[----:B------:R-:W-:-:S04]  /*4080*/  SHF.R.S32.HI R10, RZ, 0x1f, R8 ;  /* 0x0000001fff0a7819 */ /* 0x000fc80000011408 */
[----:B------:R-:W-:Y:S01]  /*4090*/  ISETP.GE.AND.EX P2, PT, R10, UR19, PT, P5 ;  /* 0x000000130a007c0c */ /* 0x000fe2000bf46350 */
[----:B------:R-:W-:-:S12]  /*40a0*/  @P4 BRA `(.L_x_63) ;  /* 0x0000000000484947 */ /* 0x000fd80003800000 */
[C-C-:B------:R-:W-:Y:S01]  /*40b0*/  FFMA.FTZ R18, R2.reuse, R15, R9.reuse ;  /* 0x0000000f02127223 */ /* 0x140fe20000010009 */
[----:B------:R-:W-:Y:S01]  /*40c0*/  FFMA.FTZ R15, R2, R16, R9 ;  /* 0x00000010020f7223 */ /* 0x000fe20000010009 */
[----:B------:R-:W-:Y:S02]  /*40d0*/  ULDC.64 UR10, c[0x0][0x288] ;  /* 0x0000a200000a7ab9 */ /* 0x000fe40000000a00 */
[----:B------:R-:W-:Y:S02]  /*40e0*/  IMAD R17, R17, UR10, RZ ;  /* 0x0000000a11117c24 */ /* 0x000fe4000f8e02ff */
[----:B------:R-:W-:Y:S01]  /*40f0*/  FFMA.FTZ R16, R14, R5, -R15 ;  /* 0x000000050e107223 */ /* 0x000fe2000001080f */
[----:B------:R-:W-:Y:S01]  /*4100*/  MOV R14, R42 ;  /* 0x0000002a000e7202 */ /* 0x000fe20000000f00 */
[----:B------:R-:W-:Y:S01]  /*4110*/  FFMA.FTZ R18, R35, R4, -R18 ;  /* 0x0000000423127223 */ /* 0x000fe20000010812 */
[----:B------:R-:W-:Y:S01]  /*4120*/  MOV R15, R45 ;  /* 0x0000002d000f7202 */ /* 0x000fe20000000f00 */
[----:B------:R-:W-:-:S02]  /*4130*/  IMAD R17, R12, UR11, R17 ;  /* 0x0000000b0c117c24 */ /* 0x000fc4000f8e0211 */
[----:B------:R-:W-:Y:S01]  /*4140*/  FMUL.FTZ R19, R18, UR14 ;  /* 0x0000000e12137c20 */ /* 0x000fe20008410000 */
[----:B------:R-:W-:Y:S01]  /*4150*/  IMAD.WIDE.U32 R14, R12, UR10, R14 ;  /* 0x0000000a0c0e7c25 */ /* 0x000fe2000f8e000e */
[----:B------:R-:W-:-:S03]  /*4160*/  ULDC.64 UR10, c[0x0][0x210] ;  /* 0x00008400000a7ab9 */ /* 0x000fc60000000a00 */
[----:B------:R-:W-:Y:S01]  /*4170*/  FMUL.FTZ R12, R16, UR14 ;  /* 0x0000000e100c7c20 */ /* 0x000fe20008410000 */
[----:B------:R-:W-:Y:S02]  /*4180*/  LEA R16, P4, R14, UR10, 0x1 ;  /* 0x0000000a0e107c11 */ /* 0x000fe4000f8808ff */
[----:B------:R-:W-:Y:S02]  /*4190*/  IADD3 R17, R15, R17, RZ ;  /* 0x000000110f117210 */ /* 0x000fe40007ffe0ff */
[----:B------:R-:W-:Y:S02]  /*41a0*/  F2FP.BF16.F32.PACK_AB R15, R12, R19 ;  /* 0x000000130c0f723e */ /* 0x000fe400000010ff */
[----:B------:R-:W-:-:S05]  /*41b0*/  LEA.HI.X R17, R14, UR11, R17, 0x1, P4 ;  /* 0x0000000b0e117c11 */ /* 0x000fca000a0f0c11 */
[----:B------:R1:W-:Y:S02]  /*41c0*/  STG.E desc[UR12][R16.64], R15 ;  /* 0x0000000f10007986 */ /* 0x0003e4000c10190c */
.L_x_63:
[----:B------:R-:W-:Y:S05]  /*41d0*/  BSYNC B0 ;  /* 0x0000000000007941 */ /* 0x000fea0003800000 */
.L_x_62:
[C---:B------:R-:W-:Y:S02]  /*41e0*/  PRMT R12, R33.reuse, 0x7632, R12 ;  /* 0x00007632210c7816 */ /* 0x040fe4000000000c */
[----:B------:R-:W-:Y:S02]  /*41f0*/  SHF.L.U32 R33, R33, 0x10, RZ ;  /* 0x0000001021217819 */ /* 0x000fe400000006ff */
[----:B------:R-:W-:Y:S02]  /*4200*/  SHF.L.U32 R12, R12, 0x10, RZ ;  /* 0x000000100c0c7819 */ /* 0x000fe400000006ff */
[----:B------:R-:W-:Y:S01]  /*4210*/  PRMT R14, R32, 0x7632, R14 ;  /* 0x00007632200e7816 */ /* 0x000fe2000000000e */
[----:B------:R-:W-:Y:S01]  /*4220*/  FADD.FTZ R33, R33, -UR17 ;  /* 0x8000001121217e21 */ /* 0x000fe20008010000 */
[----:B-1----:R-:W-:Y:S01]  /*4230*/  PRMT R17, R34, 0x7632, R17 ;  /* 0x0000763222117816 */ /* 0x002fe20000000011 */
[----:B------:R-:W-:Y:S01]  /*4240*/  FADD.FTZ R16, R12, -UR17 ;  /* 0x800000110c107e21 */ /* 0x000fe20008010000 */
[----:B------:R-:W-:Y:S01]  /*4250*/  SHF.L.U32 R15, R32, 0x10, RZ ;  /* 0x00000010200f7819 */ /* 0x000fe200000006ff */
[----:B------:R-:W-:Y:S01]  /*4260*/  FMUL.FTZ R33, R33, UR14 ;  /* 0x0000000e21217c20 */ /* 0x000fe20008410000 */
[----:B------:R-:W-:Y:S01]  /*4270*/  ISETP.GT.U32.OR P0, PT, R41, 0x27f, P0 ;  /* 0x0000027f2900780c */ /* 0x000fe20000704470 */
[----:B------:R-:W-:Y:S01]  /*4280*/  FMUL.FTZ R26, R16, UR14 ;  /* 0x0000000e101a7c20 */ /* 0x000fe20008410000 */
[----:B------:R-:W-:-:S02]  /*4290*/  SHF.L.U32 R34, R34, 0x10, RZ ;  /* 0x0000001022227819 */ /* 0x000fc400000006ff */
[----:B------:R-:W-:Y:S02]  /*42a0*/  SHF.L.U32 R14, R14, 0x10, RZ ;  /* 0x000000100e0e7819 */ /* 0x000fe400000006ff */
        /* <DEDUP_REMOVED lines=20> */
.L_x_64:
[----:B------:R-:W-:Y:S04]  /*43f0*/  BSSY B0, `(.L_x_65) ;  /* 0x0000014000007945 */ /* 0x000fe80003800000 */
[----:B------:R-:W-:Y:S05]  /*4400*/  @P0 BRA `(.L_x_66) ;  /* 0x0000000000480947 */ /* 0x000fea0003800000 */
[C-C-:B------:R-:W-:Y:S01]  /*4410*/  FFMA.FTZ R16, R2.reuse, R33, R9.reuse ;  /* 0x0000002102107223 */ /* 0x140fe20000010009 */
[----:B------:R-:W-:Y:S01]  /*4420*/  FFMA.FTZ R17, R2, R26, R9 ;  /* 0x0000001a02117223 */ /* 0x000fe20000010009 */
[----:B------:R-:W-:Y:S02]  /*4430*/  ULDC.64 UR10, c[0x0][0x288] ;  /* 0x0000a200000a7ab9 */ /* 0x000fe40000000a00 */
[----:B------:R-:W-:Y:S01]  /*4440*/  FFMA.FTZ R16, R15, R4, -R16 ;  /* 0x000000040f107223 */ /* 0x000fe20000010810 */
[----:B------:R-:W-:Y:S01]  /*4450*/  FFMA.FTZ R17, R14, R5, -R17 ;  /* 0x000000050e117223 */ /* 0x000fe20000010811 */
[----:B------:R-:W-:Y:S01]  /*4460*/  MOV R14, R42 ;  /* 0x0000002a000e7202 */ /* 0x000fe20000000f00 */
[----:B------:R-:W-:Y:S01]  /*4470*/  IMAD R18, R13, UR10, RZ ;  /* 0x0000000a0d127c24 */ /* 0x000fe2000f8e02ff */
[----:B------:R-:W-:-:S03]  /*4480*/  MOV R15, R45 ;  /* 0x0000002d000f7202 */ /* 0x000fc60000000f00 */
[C---:B------:R-:W-:Y:S02]  /*4490*/  IMAD R13, R11.reuse, UR11, R18 ;  /* 0x0000000b0b0d7c24 */ /* 0x040fe4000f8e0212 */
[----:B------:R-:W-:Y:S01]  /*44a0*/  FMUL.FTZ R18, R16, UR14 ;  /* 0x0000000e10127c20 */ /* 0x000fe20008410000 */
[----:B------:R-:W-:Y:S01]  /*44b0*/  IMAD.WIDE.U32 R14, R11, UR10, R14 ;  /* 0x0000000a0b0e7c25 */ /* 0x000fe2000f8e000e */
[----:B------:R-:W-:-:S03]  /*44c0*/  ULDC.64 UR10, c[0x0][0x210] ;  /* 0x00008400000a7ab9 */ /* 0x000fc60000000a00 */
[----:B------:R-:W-:Y:S01]  /*44d0*/  FMUL.FTZ R11, R17, UR14 ;  /* 0x0000000e110b7c20 */ /* 0x000fe20008410000 */
[C---:B------:R-:W-:Y:S02]  /*44e0*/  LEA R16, P0, R14.reuse, UR10, 0x1 ;  /* 0x0000000a0e107c11 */ /* 0x040fe4000f8008ff */
[----:B------:R-:W-:Y:S02]  /*44f0*/  IADD3 R13, R15, R13, RZ ;  /* 0x0000000d0f0d7210 */ /* 0x000fe40007ffe0ff */
[----:B------:R-:W-:Y:S02]  /*4500*/  F2FP.BF16.F32.PACK_AB R11, R11, R18 ;  /* 0x000000120b0b723e */ /* 0x000fe400000010ff */
[----:B------:R-:W-:-:S05]  /*4510*/  LEA.HI.X R17, R14, UR11, R13, 0x1, P0 ;  /* 0x0000000b0e117c11 */ /* 0x000fca00080f0c0d */
[----:B------:R1:W-:Y:S02]  /*4520*/  STG.E desc[UR12][R16.64], R11 ;  /* 0x0000000b10007986 */ /* 0x0003e4000c10190c */
.L_x_66:
[----:B------:R-:W-:Y:S05]  /*4530*/  BSYNC B0 ;  /* 0x0000000000007941 */ /* 0x000fea0003800000 */
.L_x_65:
[----:B------:R-:W-:Y:S01]  /*4540*/  PRMT R14, R31, 0x7632, R14 ;  /* 0x000076321f0e7816 */ /* 0x000fe2000000000e */
[----:B------:R-:W-:Y:S01]  /*4550*/  FADD.FTZ R34, R34, -UR17 ;  /* 0x8000001122227e21 */ /* 0x000fe20008010000 */
[----:B------:R-:W-:Y:S01]  /*4560*/  FADD.FTZ R12, R12, -UR17 ;  /* 0x800000110c0c7e21 */ /* 0x000fe20008010000 */
[----:B------:R-:W-:Y:S02]  /*4570*/  ISETP.GT.U32.OR P2, PT, R41, 0x27f, P2 ;  /* 0x0000027f2900780c */ /* 0x000fe40001744470 */
[----:B------:R-:W-:Y:S01]  /*4580*/  SHF.L.U32 R31, R31, 0x10, RZ ;  /* 0x000000101f1f7819 */ /* 0x000fe200000006ff */
[----:B------:R-:W-:Y:S01]  /*4590*/  FMUL.FTZ R19, R34, UR14 ;  /* 0x0000000e22137c20 */ /* 0x000fe20008410000 */
[----:B------:R-:W-:Y:S01]  /*45a0*/  SHF.L.U32 R14, R14, 0x10, RZ ;  /* 0x000000100e0e7819 */ /* 0x000fe200000006ff */
[----:B------:R-:W-:Y:S01]  /*45b0*/  FMUL.FTZ R18, R12, UR14 ;  /* 0x0000000e0c127c20 */ /* 0x000fe20008410000 */
[----:B------:R-:W-:Y:S07]  /*45c0*/  @!P3 BRA `(.L_x_67) ;  /* 0x000000000048b947 */ /* 0x000fee0003800000 */
[----:B------:R-:W-:Y:S01]  /*45d0*/  FFMA.FTZ R6, R19, R4, R6 ;  /* 0x0000000413067223 */ /* 0x000fe20000010006 */
[----:B------:R-:W-:-:S03]  /*45e0*/  FFMA.FTZ R7, R18, R5, R7 ;  /* 0x0000000512077223 */ /* 0x000fc60000010007 */
[----:B-1----:R-:W-:Y:S01]  /*45f0*/  FMUL.FTZ R11, R6, -1.4426950216293334961 ;  /* 0xbfb8aa3b060b7820 */ /* 0x002fe20000410000 */
        /* <DEDUP_REMOVED lines=15> */
.L_x_67:
[----:B------:R-:W-:Y:S04]  /*46f0*/  BSSY B0, `(.L_x_68) ;  /* 0x0000013000007945 */ /* 0x000fe80003800000 */
        /* <DEDUP_REMOVED lines=10> */
[----:B------:R-:W-:Y:S01]  /*47a0*/  IMAD R5, R8, UR11, R7 ;  /* 0x0000000b08057c24 */ /* 0x000fe2000f8e0207 */
[----:B------:R-:W-:Y:S01]  /*47b0*/  ULDC.64 UR10, c[0x0][0x210] ;  /* 0x00008400000a7ab9 */ /* 0x000fe20000000a00 */
[----:B------:R-:W-:Y:S01]  /*47c0*/  FMUL.FTZ R7, R9, UR14 ;  /* 0x0000000e09077c20 */ /* 0x000fe20008410000 */
[C---:B------:R-:W-:Y:S02]  /*47d0*/  LEA R4, P0, R42.reuse, UR10, 0x1 ;  /* 0x0000000a2a047c11 */ /* 0x040fe4000f8008ff */
[----:B------:R-:W-:Y:S02]  /*47e0*/  IADD3 R5, R43, R5, RZ ;  /* 0x000000052b057210 */ /* 0x000fe40007ffe0ff */
[----:B------:R-:W-:Y:S02]  /*47f0*/  F2FP.BF16.F32.PACK_AB R7, R7, R6 ;  /* 0x000000060707723e */ /* 0x000fe400000010ff */
[----:B------:R-:W-:-:S05]  /*4800*/  LEA.HI.X R5, R42, UR11, R5, 0x1, P0 ;  /* 0x0000000b2a057c11 */ /* 0x000fca00080f0c05 */
[----:B------:R2:W-:Y:S02]  /*4810*/  STG.E desc[UR12][R4.64], R7 ;  /* 0x0000000704007986 */ /* 0x0005e4000c10190c */
.L_x_69:
[----:B------:R-:W-:Y:S05]  /*4820*/  BSYNC B0 ;  /* 0x0000000000007941 */ /* 0x000fea0003800000 */
.L_x_68:
[----:B------:R-:W-:Y:S01]  /*4830*/  ULDC UR11, c[0x0][0x2a0] ;  /* 0x0000a800000b7ab9 */ /* 0x000fe20000000800 */
[----:B------:R-:W-:Y:S01]  /*4840*/  ULDC UR14, c[0x0][0x270] ;  /* 0x00009c00000e7ab9 */ /* 0x000fe20000000800 */
[----:B------:R-:W-:Y:S01]  /*4850*/  ULDC UR10, c[0x0][0x10] ;  /* 0x00000400000a7ab9 */ /* 0x000fe20000000800 */
[----:B------:R-:W-:Y:S02]  /*4860*/  UIMAD UR11, UR11, UR14, URZ ;  /* 0x0000000e0b0b72a4 */ /* 0x000fe4000f8e023f */
[----:B------:R-:W-:Y:S02]  /*4870*/  UIADD3 UR9, UR10, UR9, URZ ;  /* 0x000000090a097290 */ /* 0x000fe4000fffe03f */
[----:B------:R-:W-:Y:S02]  /*4880*/  UIADD3 UR4, UR4, 0x1, URZ ;  /* 0x0000000104047890 */ /* 0x000fe4000fffe03f */
[----:B------:R-:W-:-:S06]  /*4890*/  UISETP.GE.AND UP0, UPT, UR9, UR11, UPT ;  /* 0x0000000b0900728c */ /* 0x000fcc000bf06270 */
[----:B------:R-:W-:-:S13]  /*48a0*/  PLOP3.LUT P0, PT, PT, PT, UP0, 0x80, 0x0 ;  /* 0x000000000000781c */ /* 0x000fda0003f0f008 */
[----:B------:R-:W-:Y:S05]  /*48b0*/  @!P0 BRA `(.L_x_70) ;  /* 0xffffffb800808947 */ /* 0x000fea000383ffff */
.L_x_35:
[----:B--2---:R-:W2:Y:S01]  /*48c0*/  LDC R4, c[0x0][0xc] ;  /* 0x00000300ff047b82 */ /* 0x004ea20000000800 */
[----:B------:R-:W-:Y:S01]  /*48d0*/  ISETP.NE.AND P1, PT, R41, RZ, PT ;  /* 0x000000ff2900720c */ /* 0x000fe20003f25270 */
[----:B------:R-:W-:Y:S06]  /*48e0*/  BSSY B0, `(.L_x_71) ;  /* 0x0000011000007945 */ /* 0x000fec0003800000 */
[----:B------:R-:W0:Y:S08]  /*48f0*/  LDC R7, c[0x0][0x10] ;  /* 0x00000400ff077b82 */ /* 0x000e300000000800 */
[----:B------:R-:W3:Y:S01]  /*4900*/  LDC.64 R2, c[0x0][0x258] ;  /* 0x00009600ff027b82 */ /* 0x000ee20000000a00 */
[----:B--2---:R-:W-:-:S02]  /*4910*/  ISETP.NE.AND P0, PT, R4, 0x1, PT ;  /* 0x000000010400780c */ /* 0x004fc40003f05270 */
[----:B0-----:R-:W-:-:S04]  /*4920*/  SHF.L.U32 R0, R7, 0x1, RZ ;  /* 0x0000000107007819 */ /* 0x001fc800000006ff */
[----:B------:R-:W-:-:S05]  /*4930*/  SEL R5, R0, RZ, P0 ;  /* 0x000000ff00057207 */ /* 0x000fca0000000000 */
[----:B---3--:R-:W-:Y:S01]  /*4940*/  IMAD.WIDE.U32 R2, R5, 0x4, R2 ;  /* 0x0000000405027825 */ /* 0x008fe200078e0002 */
[----:B------:R-:W-:Y:S06]  /*4950*/  @P1 BRA `(.L_x_72) ;  /* 0x0000000000241947 */ /* 0x000fec0003800000 */
[----:B------:R-:W0:Y:S01]  /*4960*/  S2R R0, SR_LANEID ;  /* 0x0000000000007919 */ /* 0x000e220000000000 */
[----:B------:R-:W-:Y:S02]  /*4970*/  VOTEU.ANY UR4, UPT, PT ;  /* 0x0000000000047886 */ /* 0x000fe400038e0100 */
[----:B------:R-:W-:Y:S02]  /*4980*/  UFLO.U32 UR5, UR4 ;  /* 0x00000004000572bd */ /* 0x000fe400080e0000 */
[----:B------:R-:W2:Y:S04]  /*4990*/  POPC R5, UR4 ;  /* 0x0000000400057d09 */ /* 0x000ea80008000000 */
[----:B0-----:R-:W-:-:S13]  /*49a0*/  ISETP.EQ.U32.AND P0, PT, R0, UR5, PT ;  /* 0x0000000500007c0c */ /* 0x001fda000bf02070 */
[----:B------:R-:W-:Y:S06]  /*49b0*/  @P0 MEMBAR.ALL.GPU ;  /* 0x0000000000000992 */ /* 0x000fec000000a000 */
[----:B------:R-:W-:-:S00]  /*49c0*/  @P0 ERRBAR ;  /* 0x00000000000009ab */ /* 0x000fc00000000000 */
[----:B------:R-:W-:Y:S06]  /*49d0*/  @P0 CGAERRBAR ;  /* 0x00000000000005ab */ /* 0x000fec0000000000 */
[----:B--2---:R0:W-:Y:S02]  /*49e0*/  @P0 REDG.E.ADD.S32.STRONG.GPU desc[UR12][R2.64], R5 ;  /* 0x000000050200098e */ /* 0x0041e4000c10e38c */
.L_x_72:
[----:B------:R-:W-:Y:S05]  /*49f0*/  BSYNC B0 ;  /* 0x0000000000007941 */ /* 0x000fea0003800000 */
.L_x_71:
[----:B------:R-:W2:Y:S01]  /*4a00*/  S2UR UR4, SR_CTAID.X ;  /* 0x00000000000479c3 */ /* 0x000ea20000002500 */
[----:B------:R-:W-:Y:S02]  /*4a10*/  IADD3 R0, R4, -0x1, RZ ;  /* 0xffffffff04007810 */ /* 0x000fe40007ffe0ff */
[----:B0-----:R-:W-:-:S05]  /*4a20*/  IADD3 R5, R7, -0x1, RZ ;  /* 0xffffffff07057810 */ /* 0x001fca0007ffe0ff */
[----:B------:R-:W0:Y:S01]  /*4a30*/  S2UR UR5, SR_CTAID.Y ;  /* 0x00000000000579c3 */ /* 0x000e220000002600 */
[----:B--2---:R-:W-:-:S04]  /*4a40*/  ISETP.NE.AND P0, PT, R0, UR4, PT ;  /* 0x0000000400007c0c */ /* 0x004fc8000bf05270 */
[----:B0-----:R-:W-:-:S13]  /*4a50*/  ISETP.NE.OR P0, PT, R5, UR5, P0 ;  /* 0x0000000505007c0c */ /* 0x001fda0008705670 */
[----:B------:R-:W-:Y:S05]  /*4a60*/  @P0 EXIT ;  /* 0x000000000000094d */ /* 0x000fea0003800000 */
[----:B------:R-:W-:Y:S05]  /*4a70*/  @P1 BRA `(.L_x_73) ;  /* 0x0000000000201947 */ /* 0x000fea0003800000 */
[----:B------:R-:W-:-:S05]  /*4a80*/  IMAD R0, R4, R7, RZ ;  /* 0x0000000704007224 */ /* 0x000fca00078e02ff */
[----:B------:R-:W-:-:S13]  /*4a90*/  ISETP.NE.AND P0, PT, R0, -0x1, PT ;  /* 0xffffffff0000780c */ /* 0x000fda0003f05270 */
[----:B------:R-:W-:Y:S05]  /*4aa0*/  @!P0 BRA `(.L_x_73) ;  /* 0x0000000000148947 */ /* 0x000fea0003800000 */
.L_x_74:
[----:B------:R-:W2:Y:S04]  /*4ab0*/  LDG.E.STRONG.GPU R5, desc[UR12][R2.64] ;  /* 0x0000000c02057981 */ /* 0x000ea8000c1ef900 */
[----:B--2---:R-:W-:Y:S01]  /*4ac0*/  CCTL.IVALL ;  /* 0x00000000ff00798f */ /* 0x004fe20002000000 */
[----:B------:R-:W-:Y:S05]  /*4ad0*/  YIELD ;  /* 0x0000000000007946 */ /* 0x000fea0003800000 */
[----:B------:R-:W-:-:S13]  /*4ae0*/  ISETP.NE.AND P0, PT, R5, R0, PT ;  /* 0x000000000500720c */ /* 0x000fda0003f05270 */
[----:B------:R-:W-:Y:S05]  /*4af0*/  @P0 BRA `(.L_x_74) ;  /* 0xfffffffc00ec0947 */ /* 0x000fea000383ffff */
.L_x_73:
[----:B------:R-:W-:Y:S05]  /*4b00*/  WARPSYNC.ALL ;  /* 0x0000000000007948 */ /* 0x000fea0003800000 */
[----:B------:R-:W0:Y:S08]  /*4b10*/  LDC.64 R2, c[0x0][0x288] ;  /* 0x0000a200ff027b82 */ /* 0x000e300000000a00 */
[----:B------:R-:W-:Y:S01]  /*4b20*/  BAR.SYNC.DEFER_BLOCKING 0x0 ;  /* 0x0000000000007b1d */ /* 0x000fe20000010000 */
[----:B0-----:R-:W-:-:S04]  /*4b30*/  LEA.HI R0, P0, R3, R2, RZ, 0x1 ;  /* 0x0000000203007211 */ /* 0x001fc800078108ff */
        /* <DEDUP_REMOVED lines=8> */
[----:B-1----:R-:W-:Y:S01]  /*4bc0*/  LEA R11, R3, R3, 0x1 ;  /* 0x00000003030b7211 */ /* 0x002fe200078e08ff */
        /* <DEDUP_REMOVED lines=11> */
.L_x_75:
        /* <DEDUP_REMOVED lines=23> */
.L_x_76:
        /* <DEDUP_REMOVED lines=9> */
.L_x_3225:


//--------------------- .text._Z35group_norm_nhwc_bwd_one_pass_kernelI11Bf16IOFp32WLi256ELi40ELi640EEv26Group_norm_nhwc_bwd_params --------------------------
	.section	.text._Z35group_norm_nhwc_bwd_one_pass_kernelI11Bf16IOFp32WLi256ELi40ELi640EEv26Group_norm_nhwc_bwd_params,"ax",@progbits
	.align	128
        .global         _Z35group_norm_nhwc_bwd_one_pass_kernelI11Bf16IOFp32WLi256ELi40ELi640EEv26Group_norm_nhwc_bwd_params
        .type           _Z35group_norm_nhwc_bwd_one_pass_kernelI11Bf16IOFp32WLi256ELi40ELi640EEv26Group_norm_nhwc_bwd_params,@function
        .size           _Z35group_norm_nhwc_bwd_one_pass_kernelI11Bf16IOFp32WLi256ELi40ELi640EEv26Group_norm_nhwc_bwd_params,(.L_x_3226 - _Z35group_norm_nhwc_bwd_one_pass_kernelI11Bf16IOFp32WLi256ELi40ELi640EEv26Group_norm_nhwc_bwd_params)
        .other          _Z35group_norm_nhwc_bwd_one_pass_kernelI11Bf16IOFp32WLi256ELi40ELi640EEv26Group_norm_nhwc_bwd_params,@"STO_CUDA_ENTRY STV_DEFAULT"
_Z35group_norm_nhwc_bwd_one_pass_kernelI11Bf16IOFp32WLi256ELi40ELi640EEv26Group_norm_nhwc_bwd_params:
.text._Z35group_norm_nhwc_bwd_one_pass_kernelI11Bf16IOFp32WLi256ELi40ELi640EEv26Group_norm_nhwc_bwd_params:
[----:B------:R-:W-:Y:S01]  /*0000*/  LDC R1, c[0x0][0x28] ;  /* 0x00000a00ff017b82 */ /* 0x000fe20000000800 */
[----:B------:R-:W0:Y:S01]  /*0010*/  S2R R80, SR_CTAID.Y ;  /* 0x0000000000507919 */ /* 0x000e220000002600 */
[----:B------:R-:W-:Y:S01]  /*0020*/  ULDC UR4, c[0x0][0x2a0] ;  /* 0x0000a80000047ab9 */ /* 0x000fe20000000800 */
[----:B------:R-:W-:Y:S01]  /*0030*/  ULDC UR5, c[0x0][0x270] ;  /* 0x00009c0000057ab9 */ /* 0x000fe20000000800 */
[----:B------:R-:W-:Y:S01]  /*0040*/  ULDC.64 UR8, c[0x0][0x208] ;  /* 0x0000820000087ab9 */ /* 0x000fe20000000a00 */
[----:B------:R-:W-:Y:S01]  /*0050*/  UIMAD UR4, UR4, UR5, URZ ;  /* 0x00000005040472a4 */ /* 0x000fe2000f8e023f */
[----:B------:R-:W1:Y:S05]  /*0060*/  S2R R81, SR_TID.X ;  /* 0x0000000000517919 */ /* 0x000e6a0000002100 */
[----:B0-----:R-:W-:-:S13]  /*0070*/  ISETP.GE.AND P0, PT, R80, UR4, PT ;  /* 0x0000000450007c0c */ /* 0x001fda000bf06270 */
[----:B-1----:R-:W-:Y:S05]  /*0080*/  @P0 BRA `(.L_x_77) ;  /* 0x0000006000dc0947 */ /* 0x002fea0003800000 */
[----:B------:R-:W0:Y:S01]  /*0090*/  LDC.64 R8, c[0x0][0x288] ;  /* 0x0000a200ff087b82 */ /* 0x000e220000000a00 */
[----:B------:R-:W-:Y:S01]  /*00a0*/  IMAD.WIDE.U32 R2, R81, -0x33333333, RZ ;  /* 0xcccccccd51027825 */ /* 0x000fe200078e00ff */
[----:B------:R-:W1:Y:S01]  /*00b0*/  S2R R6, SR_LANEID ;  /* 0x0000000000067919 */ /* 0x000e620000000000 */
[----:B------:R-:W-:Y:S01]  /*00c0*/  SHF.R.S32.HI R0, RZ, 0x1f, R81 ;  /* 0x0000001fff007819 */ /* 0x000fe20000011451 */
[----:B------:R-:W-:Y:S01]  /*00d0*/  ULDC.64 UR10, c[0x0][0x290] ;  /* 0x0000a400000a7ab9 */ /* 0x000fe20000000a00 */
[----:B------:R-:W-:Y:S01]  /*00e0*/  UMOV UR5, 0x400 ;  /* 0x0000040000057882 */ /* 0x000fe20000000000 */
[----:B------:R-:W-:Y:S01]  /*00f0*/  SHF.R.U32.HI R2, RZ, 0x4, R3 ;  /* 0x00000004ff027819 */ /* 0x000fe20000011603 */
[----:B------:R-:W-:Y:S01]  /*0100*/  HFMA2.MMA R71, -RZ, RZ, 0, 0 ;  /* 0x00000000ff477435 */ /* 0x000fe200000001ff */
[----:B------:R-:W2:Y:S01]  /*0110*/  S2UR UR7, SR_CTAID.X ;  /* 0x00000000000779c3 */ /* 0x000ea20000002500 */
[----:B------:R-:W-:Y:S02]  /*0120*/  LEA.HI R0, R0, R81, RZ, 0x5 ;  /* 0x0000005100007211 */ /* 0x000fe400078f28ff */
[----:B------:R-:W-:-:S02]  /*0130*/  IMAD R82, R2, -0x14, R81 ;  /* 0xffffffec02527824 */ /* 0x000fc400078e0251 */
[----:B------:R-:W-:-:S03]  /*0140*/  SHF.R.S32.HI R0, RZ, 0x5, R0 ;  /* 0x00000005ff007819 */ /* 0x000fc60000011400 */
[----:B------:R-:W2:Y:S01]  /*0150*/  LDC R79, c[0x0][0x2ac] ;  /* 0x0000ab00ff4f7b82 */ /* 0x000ea20000000800 */
[----:B------:R-:W-:-:S07]  /*0160*/  SHF.L.U32 R82, R82, 0x1, RZ ;  /* 0x0000000152527819 */ /* 0x000fce00000006ff */
[----:B------:R-:W3:Y:S01]  /*0170*/  S2UR UR6, SR_CgaCtaId ;  /* 0x00000000000679c3 */ /* 0x000ee20000008800 */
[----:B0-----:R-:W-:Y:S01]  /*0180*/  IMAD.WIDE.U32 R4, R8, 0x3, RZ ;  /* 0x0000000308047825 */ /* 0x001fe200078e00ff */
[----:B------:R-:W-:-:S04]  /*0190*/  LEA R7, R9, R9, 0x1 ;  /* 0x0000000909077211 */ /* 0x000fc800078e08ff */
[----:B------:R-:W-:-:S04]  /*01a0*/  IADD3 R5, R5, R7, RZ ;  /* 0x0000000705057210 */ /* 0x000fc80007ffe0ff */
[----:B------:R-:W-:Y:S01]  /*01b0*/  LEA.HI R3, P2, R5, R4, RZ, 0x1 ;  /* 0x0000000405037211 */ /* 0x000fe200078508ff */
[----:B--2---:R-:W-:Y:S01]  /*01c0*/  IMAD R79, R79, UR7, R2 ;  /* 0x000000074f4f7c24 */ /* 0x004fe2000f8e0202 */
[----:B------:R-:W-:Y:S02]  /*01d0*/  LEA.HI R2, P0, R9, R8, RZ, 0x1 ;  /* 0x0000000809027211 */ /* 0x000fe400078108ff */
[----:B------:R-:W-:Y:S02]  /*01e0*/  IADD3.X R8, RZ, R5, RZ, P2, !PT ;  /* 0x00000005ff087210 */ /* 0x000fe400017fe4ff */
[----:B------:R-:W-:Y:S02]  /*01f0*/  IADD3.X R7, RZ, R9, RZ, P0, !PT ;  /* 0x00000009ff077210 */ /* 0x000fe400007fe4ff */
[----:B------:R-:W-:Y:S01]  /*0200*/  ISETP.GE.U32.AND P1, PT, R79, UR10, PT ;  /* 0x0000000a4f007c0c */ /* 0x000fe2000bf26070 */
[----:B---3--:R-:W-:Y:S01]  /*0210*/  ULEA UR5, UR6, UR5, 0x18 ;  /* 0x0000000506057291 */ /* 0x008fe2000f8ec03f */
[----:B------:R-:W-:Y:S01]  /*0220*/  SHF.R.S32.HI R61, RZ, 0x1f, R79 ;  /* 0x0000001fff3d7819 */ /* 0x000fe2000001144f */
[----:B------:R-:W-:Y:S01]  /*0230*/  ULDC.U8 UR10, c[0x0][0x2a4] ;  /* 0x0000a900000a7ab9 */ /* 0x000fe20000000000 */
[----:B------:R-:W-:-:S02]  /*0240*/  SHF.R.S64 R2, R2, 0x1, R7 ;  /* 0x0000000102027819 */ /* 0x000fc40000001007 */
[--C-:B------:R-:W-:Y:S02]  /*0250*/  SHF.R.S64 R3, R3, 0x1, R8.reuse ;  /* 0x0000000103037819 */ /* 0x100fe40000001008 */
[----:B------:R-:W-:Y:S02]  /*0260*/  ISETP.GE.AND.EX P1, PT, R61, UR11, PT, P1 ;  /* 0x0000000b3d007c0c */ /* 0x000fe4000bf26310 */
[----:B------:R-:W-:Y:S02]  /*0270*/  SHF.R.S32.HI R7, RZ, 0x1, R7 ;  /* 0x00000001ff077819 */ /* 0x000fe40000011407 */
[----:B------:R-:W-:Y:S02]  /*0280*/  SHF.R.S32.HI R8, RZ, 0x1, R8 ;  /* 0x00000001ff087819 */ /* 0x000fe40000011408 */
[----:B------:R-:W-:Y:S02]  /*0290*/  LEA R0, R0, UR5, 0x3 ;  /* 0x0000000500007c11 */ /* 0x000fe4000f8e18ff */
[----:B------:R-:W-:-:S02]  /*02a0*/  IADD3 R78, R79, 0x20, RZ ;  /* 0x000000204f4e7810 */ /* 0x000fc40007ffe0ff */
[C---:B------:R-:W-:Y:S02]  /*02b0*/  IADD3 R77, R79.reuse, 0x40, RZ ;  /* 0x000000404f4d7810 */ /* 0x040fe40007ffe0ff */
[C---:B------:R-:W-:Y:S02]  /*02c0*/  IADD3 R76, R79.reuse, 0x60, RZ ;  /* 0x000000604f4c7810 */ /* 0x040fe40007ffe0ff */
[C---:B------:R-:W-:Y:S02]  /*02d0*/  IADD3 R75, R79.reuse, 0x80, RZ ;  /* 0x000000804f4b7810 */ /* 0x040fe40007ffe0ff */
[----:B------:R-:W-:Y:S02]  /*02e0*/  IADD3 R74, R79, 0xa0, RZ ;  /* 0x000000a04f4a7810 */ /* 0x000fe40007ffe0ff */
[----:B------:R-:W-:Y:S02]  /*02f0*/  ISETP.LT.U32.AND P1, PT, R81, 0x280, !P1 ;  /* 0x000002805100780c */ /* 0x000fe40004f21070 */
[----:B------:R-:W-:-:S02]  /*0300*/  IADD3 R73, R79, 0xc0, RZ ;  /* 0x000000c04f497810 */ /* 0x000fc40007ffe0ff */
[----:B------:R-:W-:Y:S02]  /*0310*/  IADD3 R72, R79, 0xe0, RZ ;  /* 0x000000e04f487810 */ /* 0x000fe40007ffe0ff */
[----:B------:R-:W-:Y:S02]  /*0320*/  SHF.L.U64.HI R4, R2, 0x2, R7 ;  /* 0x0000000202047819 */ /* 0x000fe40000010207 */
[----:B-1----:R-:W-:-:S07]  /*0330*/  SHF.L.U64.HI R5, R3, 0x2, R8 ;  /* 0x0000000203057819 */ /* 0x002fce0000010208 */
.L_x_128:
[----:B------:R-:W0:Y:S01]  /*0340*/  LDC R13, c[0x0][0x2a0] ;  /* 0x0000a800ff0d7b82 */ /* 0x000e220000000800 */
[----:B------:R-:W-:Y:S01]  /*0350*/  IABS R12, R80 ;  /* 0x00000050000c7213 */ /* 0x000fe20000000000 */
[----:B------:R-:W-:Y:S01]  /*0360*/  ULDC.64 UR14, c[0x0][0x290] ;  /* 0x0000a400000e7ab9 */ /* 0x000fe20000000a00 */
[----:B------:R-:W-:Y:S01]  /*0370*/  ISETP.GE.AND P5, PT, R80, RZ, PT ;  /* 0x000000ff5000720c */ /* 0x000fe20003fa6270 */
[----:B------:R-:W-:Y:S01]  /*0380*/  ULDC.64 UR12, c[0x0][0x298] ;  /* 0x0000a600000c7ab9 */ /* 0x000fe20000000a00 */
[----:B------:R-:W-:Y:S02]  /*0390*/  SHF.R.S32.HI R59, RZ, 0x1f, R78 ;  /* 0x0000001fff3b7819 */ /* 0x000fe4000001144e */
[----:B------:R-:W-:Y:S01]  /*03a0*/  CS2R R68, SRZ ;  /* 0x0000000000447805 */ /* 0x000fe2000001ff00 */
[----:B------:R-:W1:Y:S08]  /*03b0*/  @P1 LDC.64 R14, c[0x0][0x288] ;  /* 0x0000a200ff0e1b82 */ /* 0x000e700000000a00 */
[----:B------:R-:W2:Y:S01]  /*03c0*/  @P1 LDC.64 R18, c[0x0][0x230] ;  /* 0x00008c00ff121b82 */ /* 0x000ea20000000a00 */
[----:B0-----:R-:W-:-:S07]  /*03d0*/  IABS R10, R13 ;  /* 0x0000000d000a7213 */ /* 0x001fce0000000000 */
[----:B------:R-:W0:Y:S01]  /*03e0*/  @P1 LDC.64 R22, c[0x0][0x228] ;  /* 0x00008a00ff161b82 */ /* 0x000e220000000a00 */
[----:B------:R-:W3:Y:S08]  /*03f0*/  I2F.RP R7, R10 ;  /* 0x0000000a00077306 */ /* 0x000ef00000209400 */
[----:B---3--:R-:W3:Y:S02]  /*0400*/  MUFU.RCP R7, R7 ;  /* 0x0000000700077308 */ /* 0x008ee40000001000 */
[----:B---3--:R-:W-:-:S06]  /*0410*/  IADD3 R8, R7, 0xffffffe, RZ ;  /* 0x0ffffffe07087810 */ /* 0x008fcc0007ffe0ff */
[----:B------:R3:W4:Y:S02]  /*0420*/  F2I.FTZ.U32.TRUNC.NTZ R9, R8 ;  /* 0x0000000800097305 */ /* 0x000724000021f000 */
[----:B---3--:R-:W-:Y:S02]  /*0430*/  MOV R8, RZ ;  /* 0x000000ff00087202 */ /* 0x008fe40000000f00 */
[----:B----4-:R-:W-:-:S05]  /*0440*/  IADD3 R11, RZ, -R9, RZ ;  /* 0x80000009ff0b7210 */ /* 0x010fca0007ffe0ff */
[----:B------:R-:W-:-:S04]  /*0450*/  IMAD R11, R11, R10, RZ ;  /* 0x0000000a0b0b7224 */ /* 0x000fc800078e02ff */
[----:B------:R-:W-:Y:S01]  /*0460*/  IMAD.HI.U32 R9, R9, R11, R8 ;  /* 0x0000000b09097227 */ /* 0x000fe200078e0008 */
[----:B------:R-:W-:-:S05]  /*0470*/  MOV R11, R12 ;  /* 0x0000000c000b7202 */ /* 0x000fca0000000f00 */
[----:B------:R-:W-:-:S05]  /*0480*/  IMAD.HI.U32 R9, R9, R11, RZ ;  /* 0x0000000b09097227 */ /* 0x000fca00078e00ff */
[----:B------:R-:W-:-:S05]  /*0490*/  IADD3 R7, -R9, RZ, RZ ;  /* 0x000000ff09077210 */ /* 0x000fca0007ffe1ff */
[----:B------:R-:W-:Y:S01]  /*04a0*/  IMAD R7, R10, R7, R11 ;  /* 0x000000070a077224 */ /* 0x000fe200078e020b */
[----:B------:R-:W-:-:S04]  /*04b0*/  LOP3.LUT R11, R80, R13, RZ, 0x3c, !PT ;  /* 0x0000000d500b7212 */ /* 0x000fc800078e3cff */
[----:B------:R-:W-:Y:S02]  /*04c0*/  ISETP.GT.U32.AND P0, PT, R10, R7, PT ;  /* 0x000000070a00720c */ /* 0x000fe40003f04070 */
[----:B------:R-:W-:-:S11]  /*04d0*/  ISETP.GE.AND P2, PT, R11, RZ, PT ;  /* 0x000000ff0b00720c */ /* 0x000fd60003f46270 */
[-C--:B------:R-:W-:Y:S02]  /*04e0*/  @!P0 IADD3 R7, R7, -R10.reuse, RZ ;  /* 0x8000000a07078210 */ /* 0x080fe40007ffe0ff */
[----:B------:R-:W-:Y:S02]  /*04f0*/  @!P0 IADD3 R9, R9, 0x1, RZ ;  /* 0x0000000109098810 */ /* 0x000fe40007ffe0ff */
[CC--:B------:R-:W-:Y:S02]  /*0500*/  ISETP.GE.U32.AND P4, PT, R7.reuse, R10.reuse, PT ;  /* 0x0000000a0700720c */ /* 0x0c0fe40003f86070 */
[----:B------:R-:W-:Y:S02]  /*0510*/  ISETP.GT.U32.AND P3, PT, R10, R7, PT ;  /* 0x000000070a00720c */ /* 0x000fe40003f64070 */
[----:B------:R-:W-:Y:S02]  /*0520*/  IADD3 R8, R7, -R10, RZ ;  /* 0x8000000a07087210 */ /* 0x000fe40007ffe0ff */
[----:B------:R-:W-:-:S02]  /*0530*/  ISETP.NE.AND P0, PT, R13, RZ, PT ;  /* 0x000000ff0d00720c */ /* 0x000fc40003f05270 */
[----:B------:R-:W-:Y:S02]  /*0540*/  SEL R7, R8, R7, !P3 ;  /* 0x0000000708077207 */ /* 0x000fe40005800000 */
[----:B------:R-:W-:Y:S02]  /*0550*/  ISETP.GE.U32.AND P3, PT, R78, UR14, PT ;  /* 0x0000000e4e007c0c */ /* 0x000fe4000bf66070 */
[----:B------:R-:W-:Y:S02]  /*0560*/  LOP3.LUT R8, RZ, R13, RZ, 0x33, !PT ;  /* 0x0000000dff087212 */ /* 0x000fe400078e33ff */
[----:B------:R-:W-:Y:S02]  /*0570*/  @!P5 IADD3 R7, -R7, RZ, RZ ;  /* 0x000000ff0707d210 */ /* 0x000fe40007ffe1ff */
[----:B------:R-:W-:Y:S02]  /*0580*/  @P4 IADD3 R9, R9, 0x1, RZ ;  /* 0x0000000109094810 */ /* 0x000fe40007ffe0ff */
[----:B------:R-:W-:-:S02]  /*0590*/  ISETP.GE.AND.EX P3, PT, R59, UR15, PT, P3 ;  /* 0x0000000f3b007c0c */ /* 0x000fc4000bf66330 */
[----:B------:R-:W-:Y:S02]  /*05a0*/  SEL R84, R8, R7, !P0 ;  /* 0x0000000708547207 */ /* 0x000fe40004000000 */
[----:B------:R-:W-:Y:S02]  /*05b0*/  @!P2 IADD3 R9, -R9, RZ, RZ ;  /* 0x000000ff0909a210 */ /* 0x000fe40007ffe1ff */
[----:B------:R-:W-:Y:S01]  /*05c0*/  ISETP.GT.U32.OR P3, PT, R81, 0x27f, P3 ;  /* 0x0000027f5100780c */ /* 0x000fe20001f64470 */
[----:B------:R-:W-:Y:S01]  /*05d0*/  IMAD R37, R84, 0x28, RZ ;  /* 0x0000002854257824 */ /* 0x000fe200078e02ff */
[----:B------:R-:W-:Y:S02]  /*05e0*/  SEL R11, R8, R9, !P0 ;  /* 0x00000009080b7207 */ /* 0x000fe40004000000 */
[----:B------:R-:W-:Y:S02]  /*05f0*/  SHF.R.S32.HI R10, RZ, 0x1f, R82 ;  /* 0x0000001fff0a7819 */ /* 0x000fe40000011452 */
[----:B------:R-:W-:-:S02]  /*0600*/  IADD3 R86, P0, R82, R37, RZ ;  /* 0x0000002552567210 */ /* 0x000fc40007f1e0ff */
[----:B------:R-:W-:Y:S02]  /*0610*/  SHF.R.S32.HI R8, RZ, 0x1f, R11 ;  /* 0x0000001fff087819 */ /* 0x000fe4000001140b */
[----:B------:R-:W-:Y:S02]  /*0620*/  LEA.HI.X.SX32 R87, R37, R10, 0x1, P0 ;  /* 0x0000000a25577211 */ /* 0x000fe400000f0eff */
[----:B------:R-:W-:Y:S01]  /*0630*/  SHF.R.S32.HI R7, RZ, 0x1f, R77 ;  /* 0x0000001fff077819 */ /* 0x000fe2000001144d */
[----:B------:R-:W-:Y:S01]  /*0640*/  IMAD R10, R8, UR12, RZ ;  /* 0x0000000c080a7c24 */ /* 0x000fe2000f8e02ff */
[----:B------:R-:W-:Y:S01]  /*0650*/  ISETP.GE.U32.AND P4, PT, R77, UR14, PT ;  /* 0x0000000e4d007c0c */ /* 0x000fe2000bf86070 */
[----:B------:R-:W3:Y:S01]  /*0660*/  @!P3 LDC.64 R8, c[0x0][0x288] ;  /* 0x0000a200ff08bb82 */ /* 0x000ee20000000a00 */
[----:B------:R-:W-:Y:S01]  /*0670*/  IMAD.WIDE.U32 R86, R11, UR12, R86 ;  /* 0x0000000c0b567c25 */ /* 0x000fe2000f8e0056 */
[----:B------:R-:W-:Y:S02]  /*0680*/  ISETP.GE.U32.AND P2, PT, R76, UR14, PT ;  /* 0x0000000e4c007c0c */ /* 0x000fe4000bf46070 */
[----:B------:R-:W-:Y:S01]  /*0690*/  ISETP.GE.AND.EX P4, PT, R7, UR15, PT, P4 ;  /* 0x0000000f07007c0c */ /* 0x000fe2000bf86340 */
[----:B------:R-:W-:Y:S01]  /*06a0*/  IMAD R89, R11, UR13, R10 ;  /* 0x0000000d0b597c24 */ /* 0x000fe2000f8e020a */
[----:B------:R-:W-:Y:S01]  /*06b0*/  @P1 MOV R88, R86 ;  /* 0x0000005600581202 */ /* 0x000fe20000000f00 */
[----:B-1----:R-:W-:Y:S01]  /*06c0*/  @P1 IMAD R10, R61, R14, RZ ;  /* 0x0000000e3d0a1224 */ /* 0x002fe200078e02ff */
[----:B------:R-:W-:Y:S01]  /*06d0*/  ISETP.GT.U32.OR P4, PT, R81, 0x27f, P4 ;  /* 0x0000027f5100780c */ /* 0x000fe20002784470 */
[----:B------:R-:W1:Y:S01]  /*06e0*/  @!P3 LDC.64 R20, c[0x0][0x230] ;  /* 0x00008c00ff14bb82 */ /* 0x000e620000000a00 */
[----:B------:R-:W-:Y:S01]  /*06f0*/  IADD3 R89, R87, R89, RZ ;  /* 0x0000005957597210 */ /* 0x000fe20007ffe0ff */
[----:B------:R-:W-:-:S02]  /*0700*/  @P1 IMAD R15, R79, R15, R10 ;  /* 0x0000000f4f0f1224 */ /* 0x000fc400078e020a */
[----:B------:R-:W-:-:S05]  /*0710*/  @P1 IMAD.WIDE.U32 R12, R79, R14, R88 ;  /* 0x0000000e4f0c1225 */ /* 0x000fca00078e0058 */
[----:B------:R-:W-:-:S03]  /*0720*/  @P1 IADD3 R15, R13, R15, RZ ;  /* 0x0000000f0d0f1210 */ /* 0x000fc60007ffe0ff */
[----:B------:R-:W4:Y:S01]  /*0730*/  @!P4 LDC.64 R10, c[0x0][0x288] ;  /* 0x0000a200ff0acb82 */ /* 0x000f220000000a00 */
[C---:B------:R-:W-:Y:S01]  /*0740*/  @P1 SHF.L.U32 R13, R12.reuse, 0x1, RZ ;  /* 0x000000010c0d1819 */ /* 0x040fe200000006ff */
[----:B---3--:R-:W-:Y:S01]  /*0750*/  @!P3 IMAD R14, R59, R8, RZ ;  /* 0x000000083b0eb224 */ /* 0x008fe200078e02ff */
[----:B------:R-:W-:Y:S02]  /*0760*/  @P1 SHF.L.U64.HI R16, R12, 0x1, R15 ;  /* 0x000000010c101819 */ /* 0x000fe4000001020f */
[----:B--2---:R-:W-:Y:S01]  /*0770*/  @P1 IADD3 R12, P0, R13, R18, RZ ;  /* 0x000000120d0c1210 */ /* 0x004fe20007f1e0ff */
[----:B------:R-:W-:Y:S01]  /*0780*/  @!P3 IMAD R17, R78, R9, R14 ;  /* 0x000000094e11b224 */ /* 0x000fe200078e020e */
[----:B------:R-:W-:Y:S02]  /*0790*/  SHF.R.S32.HI R9, RZ, 0x1f, R76 ;  /* 0x0000001fff097819 */ /* 0x000fe4000001144c */
[----:B------:R-:W-:Y:S02]  /*07a0*/  @!P3 MOV R14, R86 ;  /* 0x00000056000eb202 */ /* 0x000fe40000000f00 */
[----:B------:R-:W-:-:S02]  /*07b0*/  @!P3 MOV R15, R89 ;  /* 0x00000059000fb202 */ /* 0x000fc40000000f00 */
[----:B0-----:R-:W-:Y:S02]  /*07c0*/  @P1 IADD3 R22, P5, R13, R22, RZ ;  /* 0x000000160d161210 */ /* 0x001fe40007fbe0ff */
[----:B------:R-:W-:Y:S01]  /*07d0*/  ISETP.GE.AND.EX P2, PT, R9, UR15, PT, P2 ;  /* 0x0000000f09007c0c */ /* 0x000fe2000bf46320 */
[----:B------:R-:W-:Y:S01]  /*07e0*/  @!P3 IMAD.WIDE.U32 R14, R78, R8, R14 ;  /* 0x000000084e0eb225 */ /* 0x000fe200078e000e */
[C---:B------:R-:W-:Y:S02]  /*07f0*/  @P1 IADD3.X R13, R16.reuse, R19, RZ, P0, !PT ;  /* 0x00000013100d1210 */ /* 0x040fe400007fe4ff */
[----:B------:R-:W0:Y:S01]  /*0800*/  @!P3 LDC.64 R18, c[0x0][0x228] ;  /* 0x00008a00ff12bb82 */ /* 0x000e220000000a00 */
[----:B------:R-:W-:Y:S02]  /*0810*/  ISETP.GT.U32.OR P2, PT, R81, 0x27f, P2 ;  /* 0x0000027f5100780c */ /* 0x000fe40001744470 */
[----:B------:R-:W-:Y:S01]  /*0820*/  @P1 IADD3.X R23, R16, R23, RZ, P5, !PT ;  /* 0x0000001710171210 */ /* 0x000fe20002ffe4ff */
[----:B------:R2:W5:Y:S01]  /*0830*/  @P1 LDG.E R69, desc[UR8][R12.64] ;  /* 0x000000080c451981 */ /* 0x000562000c1e1900 */
[----:B------:R-:W-:Y:S01]  /*0840*/  @!P3 IADD3 R15, R15, R17, RZ ;  /* 0x000000110f0fb210 */ /* 0x000fe20007ffe0ff */
[----:B----4-:R-:W-:Y:S01]  /*0850*/  @!P4 IMAD R24, R7, R10, RZ ;  /* 0x0000000a0718c224 */ /* 0x010fe200078e02ff */
[C---:B------:R-:W-:Y:S01]  /*0860*/  @!P3 SHF.L.U32 R27, R14.reuse, 0x1, RZ ;  /* 0x000000010e1bb819 */ /* 0x040fe200000006ff */
[----:B------:R-:W3:Y:S01]  /*0870*/  @!P4 LDC.64 R16, c[0x0][0x230] ;  /* 0x00008c00ff10cb82 */ /* 0x000ee20000000a00 */
[----:B------:R-:W-:Y:S01]  /*0880*/  @!P3 SHF.L.U64.HI R8, R14, 0x1, R15 ;  /* 0x000000010e08b819 */ /* 0x000fe2000001020f */
[----:B------:R-:W-:Y:S01]  /*0890*/  @!P4 IMAD R29, R77, R11, R24 ;  /* 0x0000000b4d1dc224 */ /* 0x000fe200078e0218 */
[----:B------:R-:W-:-:S02]  /*08a0*/  SHF.R.S32.HI R11, RZ, 0x1f, R75 ;  /* 0x0000001fff0b7819 */ /* 0x000fc4000001144b */
[----:B------:R-:W-:Y:S02]  /*08b0*/  CS2R R66, SRZ ;  /* 0x0000000000427805 */ /* 0x000fe4000001ff00 */
[----:B------:R-:W-:Y:S01]  /*08c0*/  ISETP.GE.U32.AND P0, PT, R75, UR14, PT ;  /* 0x0000000e4b007c0c */ /* 0x000fe2000bf06070 */
[----:B------:R-:W5:Y:S01]  /*08d0*/  @P1 LDG.E R68, desc[UR8][R22.64] ;  /* 0x0000000816441981 */ /* 0x000f62000c1e1900 */
[----:B------:R-:W-:Y:S01]  /*08e0*/  @!P4 MOV R24, R86 ;  /* 0x000000560018c202 */ /* 0x000fe20000000f00 */
[----:B--2---:R-:W2:Y:S01]  /*08f0*/  @!P4 LDC.64 R12, c[0x0][0x228] ;  /* 0x00008a00ff0ccb82 */ /* 0x004ea20000000a00 */
[----:B------:R-:W-:Y:S02]  /*0900*/  @!P4 MOV R25, R89 ;  /* 0x000000590019c202 */ /* 0x000fe40000000f00 */
[----:B------:R-:W-:Y:S02]  /*0910*/  ISETP.GE.AND.EX P0, PT, R11, UR15, PT, P0 ;  /* 0x0000000f0b007c0c */ /* 0x000fe4000bf06300 */
[----:B-1----:R-:W-:Y:S01]  /*0920*/  @!P3 IADD3 R20, P6, R27, R20, RZ ;  /* 0x000000141b14b210 */ /* 0x002fe20007fde0ff */
[----:B------:R-:W-:-:S02]  /*0930*/  @!P4 IMAD.WIDE.U32 R24, R77, R10, R24 ;  /* 0x0000000a4d18c225 */ /* 0x000fc400078e0018 */
[----:B------:R-:W1:Y:S01]  /*0940*/  @!P2 LDC.64 R14, c[0x0][0x288] ;  /* 0x0000a200ff0eab82 */ /* 0x000e620000000a00 */
[----:B------:R-:W-:Y:S02]  /*0950*/  ISETP.GT.U32.OR P0, PT, R81, 0x27f, P0 ;  /* 0x0000027f5100780c */ /* 0x000fe40000704470 */
[----:B0-----:R-:W-:Y:S02]  /*0960*/  @!P3 IADD3 R18, P5, R27, R18, RZ ;  /* 0x000000121b12b210 */ /* 0x001fe40007fbe0ff */
[----:B------:R-:W-:Y:S02]  /*0970*/  @!P4 IADD3 R25, R25, R29, RZ ;  /* 0x0000001d1919c210 */ /* 0x000fe40007ffe0ff */
[----:B------:R-:W-:Y:S01]  /*0980*/  @!P4 SHF.L.U32 R27, R24, 0x1, RZ ;  /* 0x00000001181bc819 */ /* 0x000fe200000006ff */
[----:B------:R-:W0:Y:S01]  /*0990*/  @!P2 LDC.64 R34, c[0x0][0x230] ;  /* 0x00008c00ff22ab82 */ /* 0x000e220000000a00 */
[----:B------:R-:W-:Y:S02]  /*09a0*/  MOV R70, RZ ;  /* 0x000000ff00467202 */ /* 0x000fe40000000f00 */
[----:B------:R-:W-:-:S02]  /*09b0*/  @!P3 IADD3.X R21, R8, R21, RZ, P6, !PT ;  /* 0x000000150815b210 */ /* 0x000fc400037fe4ff */
[----:B------:R-:W-:Y:S02]  /*09c0*/  @!P3 IADD3.X R19, R8, R19, RZ, P5, !PT ;  /* 0x000000130813b210 */ /* 0x000fe40002ffe4ff */
[----:B------:R-:W-:Y:S01]  /*09d0*/  @!P4 SHF.L.U64.HI R8, R24, 0x1, R25 ;  /* 0x000000011808c819 */ /* 0x000fe20000010219 */
[----:B------:R-:W5:Y:S01]  /*09e0*/  @!P3 LDG.E R70, desc[UR8][R20.64] ;  /* 0x000000081446b981 */ /* 0x000f62000c1e1900 */
[C---:B---3--:R-:W-:Y:S01]  /*09f0*/  @!P4 IADD3 R24, P5, R27.reuse, R16, RZ ;  /* 0x000000101b18c210 */ /* 0x048fe20007fbe0ff */
[----:B------:R-:W3:Y:S02]  /*0a00*/  @!P2 LDC.64 R30, c[0x0][0x228] ;  /* 0x00008a00ff1eab82 */ /* 0x000ee40000000a00 */
[----:B------:R4:W5:Y:S01]  /*0a10*/  @!P3 LDG.E R67, desc[UR8][R18.64] ;  /* 0x000000081243b981 */ /* 0x000962000c1e1900 */
[----:B--2---:R-:W-:Y:S02]  /*0a20*/  @!P4 IADD3 R26, P3, R27, R12, RZ ;  /* 0x0000000c1b1ac210 */ /* 0x004fe40007f7e0ff */
[----:B------:R-:W-:-:S03]  /*0a30*/  @!P4 IADD3.X R25, R8, R17, RZ, P5, !PT ;  /* 0x000000110819c210 */ /* 0x000fc60002ffe4ff */
[----:B------:R-:W2:Y:S01]  /*0a40*/  @!P0 LDC.64 R16, c[0x0][0x288] ;  /* 0x0000a200ff108b82 */ /* 0x000ea20000000a00 */
[----:B------:R-:W-:Y:S01]  /*0a50*/  @!P4 IADD3.X R27, R8, R13, RZ, P3, !PT ;  /* 0x0000000d081bc210 */ /* 0x000fe20001ffe4ff */
[----:B-1----:R-:W-:Y:S01]  /*0a60*/  @!P2 IMAD R10, R9, R14, RZ ;  /* 0x0000000e090aa224 */ /* 0x002fe200078e02ff */
[----:B------:R-:W-:Y:S02]  /*0a70*/  SHF.R.S32.HI R13, RZ, 0x1f, R74 ;  /* 0x0000001fff0d7819 */ /* 0x000fe4000001144a */
[----:B----4-:R-:W-:Y:S02]  /*0a80*/  @!P2 MOV R18, R86 ;  /* 0x000000560012a202 */ /* 0x010fe40000000f00 */
[----:B------:R-:W-:Y:S02]  /*0a90*/  @!P2 MOV R19, R89 ;  /* 0x000000590013a202 */ /* 0x000fe40000000f00 */
[----:B------:R-:W-:Y:S02]  /*0aa0*/  CS2R R64, SRZ ;  /* 0x0000000000407805 */ /* 0x000fe4000001ff00 */
[----:B------:R-:W-:Y:S01]  /*0ab0*/  ISETP.GE.U32.AND P3, PT, R74, UR14, PT ;  /* 0x0000000e4a007c0c */ /* 0x000fe2000bf66070 */
[C---:B------:R-:W-:Y:S01]  /*0ac0*/  @!P2 IMAD R23, R76.reuse, R15, R10 ;  /* 0x0000000f4c17a224 */ /* 0x040fe200078e020a */
[----:B------:R-:W1:Y:S01]  /*0ad0*/  @!P0 LDC.64 R38, c[0x0][0x228] ;  /* 0x00008a00ff268b82 */ /* 0x000e620000000a00 */
[----:B------:R-:W-:Y:S01]  /*0ae0*/  @!P2 IMAD.WIDE.U32 R14, R76, R14, R18 ;  /* 0x0000000e4c0ea225 */ /* 0x000fe200078e0012 */
[----:B------:R-:W-:Y:S01]  /*0af0*/  ISETP.GE.AND.EX P3, PT, R13, UR15, PT, P3 ;  /* 0x0000000f0d007c0c */ /* 0x000fe2000bf66330 */
[----:B------:R4:W5:Y:S03]  /*0b00*/  @!P4 LDG.E R65, desc[UR8][R24.64] ;  /* 0x000000081841c981 */ /* 0x000966000c1e1900 */
[----:B------:R-:W-:Y:S01]  /*0b10*/  ISETP.GT.U32.OR P3, PT, R81, 0x27f, P3 ;  /* 0x0000027f5100780c */ /* 0x000fe20001f64470 */
[----:B------:R3:W5:Y:S01]  /*0b20*/  @!P4 LDG.E R64, desc[UR8][R26.64] ;  /* 0x000000081a40c981 */ /* 0x000762000c1e1900 */
[----:B------:R-:W-:-:S02]  /*0b30*/  @!P2 IADD3 R15, R15, R23, RZ ;  /* 0x000000170f0fa210 */ /* 0x000fc40007ffe0ff */
[----:B------:R-:W1:Y:S01]  /*0b40*/  @!P0 LDC.64 R22, c[0x0][0x230] ;  /* 0x00008c00ff168b82 */ /* 0x000e620000000a00 */
[C---:B------:R-:W-:Y:S02]  /*0b50*/  @!P2 SHF.L.U32 R19, R14.reuse, 0x1, RZ ;  /* 0x000000010e13a819 */ /* 0x040fe400000006ff */
[----:B------:R-:W-:Y:S02]  /*0b60*/  @!P2 SHF.L.U64.HI R14, R14, 0x1, R15 ;  /* 0x000000010e0ea819 */ /* 0x000fe4000001020f */
[----:B------:R-:W-:Y:S02]  /*0b70*/  SHF.R.S32.HI R15, RZ, 0x1f, R73 ;  /* 0x0000001fff0f7819 */ /* 0x000fe40000011449 */
[----:B------:R-:W-:Y:S01]  /*0b80*/  ISETP.GE.U32.AND P4, PT, R73, UR14, PT ;  /* 0x0000000e49007c0c */ /* 0x000fe2000bf86070 */
[----:B--2---:R-:W-:Y:S01]  /*0b90*/  @!P0 IMAD R8, R11, R16, RZ ;  /* 0x000000100b088224 */ /* 0x004fe200078e02ff */
[----:B----4-:R-:W-:Y:S01]  /*0ba0*/  @!P0 MOV R24, R86 ;  /* 0x0000005600188202 */ /* 0x010fe20000000f00 */
[----:B------:R-:W2:Y:S01]  /*0bb0*/  @!P3 LDC.64 R20, c[0x0][0x288] ;  /* 0x0000a200ff14bb82 */ /* 0x000ea20000000a00 */
[----:B------:R-:W-:-:S02]  /*0bc0*/  ISETP.GE.AND.EX P4, PT, R15, UR15, PT, P4 ;  /* 0x0000000f0f007c0c */ /* 0x000fc4000bf86340 */
[----:B------:R-:W-:Y:S02]  /*0bd0*/  @!P0 MOV R25, R89 ;  /* 0x0000005900198202 */ /* 0x000fe40000000f00 */
[C---:B0-----:R-:W-:Y:S02]  /*0be0*/  @!P2 IADD3 R34, P5, R19.reuse, R34, RZ ;  /* 0x000000221322a210 */ /* 0x041fe40007fbe0ff */
[----:B---3--:R-:W-:Y:S01]  /*0bf0*/  @!P2 IADD3 R30, P6, R19, R30, RZ ;  /* 0x0000001e131ea210 */ /* 0x008fe20007fde0ff */
[----:B------:R-:W0:Y:S01]  /*0c00*/  @!P3 LDC.64 R32, c[0x0][0x228] ;  /* 0x00008a00ff20bb82 */ /* 0x000e220000000a00 */
[----:B------:R-:W-:Y:S01]  /*0c10*/  ISETP.GT.U32.OR P4, PT, R81, 0x27f, P4 ;  /* 0x0000027f5100780c */ /* 0x000fe20002784470 */
[C---:B------:R-:W-:Y:S02]  /*0c20*/  @!P0 IMAD R27, R75.reuse, R17, R8 ;  /* 0x000000114b1b8224 */ /* 0x040fe400078e0208 */
[----:B------:R-:W-:-:S04]  /*0c30*/  @!P0 IMAD.WIDE.U32 R24, R75, R16, R24 ;  /* 0x000000104b188225 */ /* 0x000fc800078e0018 */
[----:B------:R-:W3:Y:S01]  /*0c40*/  LDC.64 R18, c[0x0][0x248] ;  /* 0x00009200ff127b82 */ /* 0x000ee20000000a00 */
[----:B------:R-:W-:Y:S02]  /*0c50*/  @!P2 IADD3.X R35, R14, R35, RZ, P5, !PT ;  /* 0x000000230e23a210 */ /* 0x000fe40002ffe4ff */
[----:B------:R-:W-:Y:S02]  /*0c60*/  SHF.R.S32.HI R17, RZ, 0x1f, R72 ;  /* 0x0000001fff117819 */ /* 0x000fe40000011448 */
[----:B------:R-:W-:Y:S02]  /*0c70*/  @!P0 IADD3 R25, R25, R27, RZ ;  /* 0x0000001b19198210 */ /* 0x000fe40007ffe0ff */
[----:B------:R-:W-:Y:S02]  /*0c80*/  CS2R R62, SRZ ;  /* 0x00000000003e7805 */ /* 0x000fe4000001ff00 */
[----:B------:R-:W-:Y:S01]  /*0c90*/  ISETP.GE.U32.AND P5, PT, R72, UR14, PT ;  /* 0x0000000e48007c0c */ /* 0x000fe2000bfa6070 */
[----:B------:R-:W4:Y:S01]  /*0ca0*/  @!P4 LDC.64 R28, c[0x0][0x288] ;  /* 0x0000a200ff1ccb82 */ /* 0x000f220000000a00 */
[----:B------:R-:W-:-:S02]  /*0cb0*/  @!P0 SHF.L.U32 R27, R24, 0x1, RZ ;  /* 0x00000001181b8819 */ /* 0x000fc400000006ff */
[----:B------:R-:W-:Y:S01]  /*0cc0*/  MOV R60, RZ ;  /* 0x000000ff003c7202 */ /* 0x000fe20000000f00 */
[----:B--2---:R-:W-:Y:S01]  /*0cd0*/  @!P3 IMAD R10, R13, R20, RZ ;  /* 0x000000140d0ab224 */ /* 0x004fe200078e02ff */
[----:B------:R-:W-:Y:S01]  /*0ce0*/  @!P2 IADD3.X R31, R14, R31, RZ, P6, !PT ;  /* 0x0000001f0e1fa210 */ /* 0x000fe200037fe4ff */
[----:B------:R2:W5:Y:S01]  /*0cf0*/  @!P2 LDG.E R66, desc[UR8][R34.64] ;  /* 0x000000082242a981 */ /* 0x000562000c1e1900 */
[----:B------:R-:W-:Y:S02]  /*0d00*/  ISETP.GE.AND.EX P5, PT, R17, UR15, PT, P5 ;  /* 0x0000000f11007c0c */ /* 0x000fe4000bfa6350 */
[----:B------:R-:W-:Y:S01]  /*0d10*/  @!P0 SHF.L.U64.HI R8, R24, 0x1, R25 ;  /* 0x0000000118088819 */ /* 0x000fe20000010219 */
[----:B------:R0:W5:Y:S01]  /*0d20*/  @!P2 LDG.E R63, desc[UR8][R30.64] ;  /* 0x000000081e3fa981 */ /* 0x000162000c1e1900 */
[----:B-1----:R-:W-:Y:S01]  /*0d30*/  @!P0 IADD3 R22, P6, R27, R22, RZ ;  /* 0x000000161b168210 */ /* 0x002fe20007fde0ff */
[----:B------:R-:W1:Y:S01]  /*0d40*/  @!P3 LDC.64 R24, c[0x0][0x230] ;  /* 0x00008c00ff18bb82 */ /* 0x000e620000000a00 */
[----:B------:R-:W-:-:S02]  /*0d50*/  ISETP.GT.U32.OR P5, PT, R81, 0x27f, P5 ;  /* 0x0000027f5100780c */ /* 0x000fc40002fa4470 */
[----:B------:R-:W-:Y:S01]  /*0d60*/  @!P0 IADD3.X R23, R8, R23, RZ, P6, !PT ;  /* 0x0000001708178210 */ /* 0x000fe200037fe4ff */
[----:B---3--:R-:W-:-:S04]  /*0d70*/  IMAD.WIDE R18, R80, 0x8, R18 ;  /* 0x0000000850127825 */ /* 0x008fc800078e0212 */
[----:B------:R3:W5:Y:S01]  /*0d80*/  @!P0 LDG.E R60, desc[UR8][R22.64] ;  /* 0x00000008163c8981 */ /* 0x000762000c1e1900 */
[----:B--2---:R-:W-:Y:S01]  /*0d90*/  @!P3 IMAD R35, R74, R21, R10 ;  /* 0x000000154a23b224 */ /* 0x004fe200078e020a */
[----:B------:R-:W-:Y:S01]  /*0da0*/  @!P0 IADD3 R38, P2, R27, R38, RZ ;  /* 0x000000261b268210 */ /* 0x000fe20007f5e0ff */
[----:B0-----:R-:W0:Y:S01]  /*0db0*/  @!P4 LDC.64 R30, c[0x0][0x230] ;  /* 0x00008c00ff1ecb82 */ /* 0x001e220000000a00 */
[----:B------:R-:W-:Y:S01]  /*0dc0*/  MOV R58, RZ ;  /* 0x000000ff003a7202 */ /* 0x000fe20000000f00 */
[----:B------:R-:W2:Y:S01]  /*0dd0*/  LDG.E.64 R18, desc[UR8][R18.64] ;  /* 0x0000000812127981 */ /* 0x000ea2000c1e1b00 */
[----:B---3--:R-:W-:-:S05]  /*0de0*/  @!P3 MOV R22, R86 ;  /* 0x000000560016b202 */ /* 0x008fca0000000f00 */
[----:B------:R-:W3:Y:S01]  /*0df0*/  @!P5 LDC.64 R26, c[0x0][0x288] ;  /* 0x0000a200ff1adb82 */ /* 0x000ee20000000a00 */
[----:B------:R-:W-:-:S03]  /*0e00*/  @!P3 MOV R23, R89 ;  /* 0x000000590017b202 */ /* 0x000fc60000000f00 */
[----:B------:R-:W-:Y:S01]  /*0e10*/  @!P3 IMAD.WIDE.U32 R20, R74, R20, R22 ;  /* 0x000000144a14b225 */ /* 0x000fe200078e0016 */
[----:B------:R-:W-:-:S04]  /*0e20*/  @!P0 IADD3.X R39, R8, R39, RZ, P2, !PT ;  /* 0x0000002708278210 */ /* 0x000fc800017fe4ff */
[----:B------:R-:W-:Y:S01]  /*0e30*/  @!P3 IADD3 R21, R21, R35, RZ ;  /* 0x000000231515b210 */ /* 0x000fe20007ffe0ff */
[----:B----4-:R-:W-:Y:S01]  /*0e40*/  @!P4 IMAD R10, R15, R28, RZ ;  /* 0x0000001c0f0ac224 */ /* 0x010fe200078e02ff */
[C---:B------:R-:W-:Y:S01]  /*0e50*/  @!P3 SHF.L.U32 R23, R20.reuse, 0x1, RZ ;  /* 0x000000011417b819 */ /* 0x040fe200000006ff */
[----:B------:R4:W5:Y:S01]  /*0e60*/  @!P0 LDG.E R58, desc[UR8][R38.64] ;  /* 0x00000008263a8981 */ /* 0x000962000c1e1900 */
[----:B------:R-:W-:Y:S02]  /*0e70*/  @!P3 SHF.L.U64.HI R8, R20, 0x1, R21 ;  /* 0x000000011408b819 */ /* 0x000fe40000010215 */
[----:B------:R-:W-:Y:S02]  /*0e80*/  @!P4 MOV R20, R86 ;  /* 0x000000560014c202 */ /* 0x000fe40000000f00 */
[----:B------:R-:W-:Y:S02]  /*0e90*/  @!P4 MOV R21, R89 ;  /* 0x000000590015c202 */ /* 0x000fe40000000f00 */
[----:B-1----:R-:W-:Y:S01]  /*0ea0*/  @!P3 IADD3 R34, P0, R23, R24, RZ ;  /* 0x000000181722b210 */ /* 0x002fe20007f1e0ff */
[----:B------:R-:W-:Y:S01]  /*0eb0*/  @!P4 IMAD R41, R73, R29, R10 ;  /* 0x0000001d4929c224 */ /* 0x000fe200078e020a */
[----:B------:R-:W-:Y:S01]  /*0ec0*/  @!P3 IADD3 R32, P2, R23, R32, RZ ;  /* 0x000000201720b210 */ /* 0x000fe20007f5e0ff */
[----:B------:R-:W-:Y:S01]  /*0ed0*/  @!P4 IMAD.WIDE.U32 R28, R73, R28, R20 ;  /* 0x0000001c491cc225 */ /* 0x000fe200078e0014 */
[----:B------:R-:W-:Y:S01]  /*0ee0*/  @!P3 IADD3.X R35, R8, R25, RZ, P0, !PT ;  /* 0x000000190823b210 */ /* 0x000fe200007fe4ff */
[----:B------:R-:W1:Y:S03]  /*0ef0*/  @!P4 LDC.64 R20, c[0x0][0x228] ;  /* 0x00008a00ff14cb82 */ /* 0x000e660000000a00 */
[----:B------:R-:W-:Y:S01]  /*0f00*/  @!P4 IADD3 R29, R29, R41, RZ ;  /* 0x000000291d1dc210 */ /* 0x000fe20007ffe0ff */
[----:B---3--:R-:W-:-:S04]  /*0f10*/  @!P5 IMAD R12, R17, R26, RZ ;  /* 0x0000001a110cd224 */ /* 0x008fc800078e02ff */
[----:B------:R-:W3:Y:S08]  /*0f20*/  @!P5 LDC.64 R22, c[0x0][0x230] ;  /* 0x00008c00ff16db82 */ /* 0x000ef00000000a00 */
[----:B------:R-:W3:Y:S01]  /*0f30*/  @!P5 LDC.64 R24, c[0x0][0x228] ;  /* 0x00008a00ff18db82 */ /* 0x000ee20000000a00 */
[C---:B----4-:R-:W-:Y:S01]  /*0f40*/  @!P4 SHF.L.U32 R39, R28.reuse, 0x1, RZ ;  /* 0x000000011c27c819 */ /* 0x050fe200000006ff */
[----:B------:R-:W5:Y:S01]  /*0f50*/  @!P3 LDG.E R62, desc[UR8][R34.64] ;  /* 0x00000008223eb981 */ /* 0x000f62000c1e1900 */
[----:B------:R-:W-:-:S02]  /*0f60*/  @!P4 SHF.L.U64.HI R10, R28, 0x1, R29 ;  /* 0x000000011c0ac819 */ /* 0x000fc4000001021d */
[----:B------:R-:W-:Y:S02]  /*0f70*/  @!P5 MOV R28, R86 ;  /* 0x00000056001cd202 */ /* 0x000fe40000000f00 */
[----:B------:R-:W-:Y:S01]  /*0f80*/  @!P5 MOV R29, R89 ;  /* 0x00000059001dd202 */ /* 0x000fe20000000f00 */
[C---:B------:R-:W-:Y:S01]  /*0f90*/  @!P5 IMAD R41, R72.reuse, R27, R12 ;  /* 0x0000001b4829d224 */ /* 0x040fe200078e020c */
[----:B------:R-:W-:Y:S01]  /*0fa0*/  MOV R16, RZ ;  /* 0x000000ff00107202 */ /* 0x000fe20000000f00 */
[----:B------:R-:W-:Y:S01]  /*0fb0*/  @!P5 IMAD.WIDE.U32 R26, R72, R26, R28 ;  /* 0x0000001a481ad225 */ /* 0x000fe200078e001c */
[----:B------:R-:W-:Y:S02]  /*0fc0*/  @!P3 IADD3.X R33, R8, R33, RZ, P2, !PT ;  /* 0x000000210821b210 */ /* 0x000fe400017fe4ff */
[----:B0-----:R-:W-:Y:S02]  /*0fd0*/  @!P4 IADD3 R30, P0, R39, R30, RZ ;  /* 0x0000001e271ec210 */ /* 0x001fe40007f1e0ff */
[----:B------:R-:W-:Y:S01]  /*0fe0*/  @!P5 IADD3 R29, R27, R41, RZ ;  /* 0x000000291b1dd210 */ /* 0x000fe20007ffe0ff */
[----:B------:R0:W5:Y:S01]  /*0ff0*/  @!P3 LDG.E R16, desc[UR8][R32.64] ;  /* 0x000000082010b981 */ /* 0x000162000c1e1900 */
[----:B------:R-:W-:-:S02]  /*1000*/  @!P5 SHF.L.U32 R27, R26, 0x1, RZ ;  /* 0x000000011a1bd819 */ /* 0x000fc400000006ff */
[----:B------:R-:W-:Y:S02]  /*1010*/  @!P4 IADD3.X R31, R10, R31, RZ, P0, !PT ;  /* 0x0000001f0a1fc210 */ /* 0x000fe400007fe4ff */
[----:B------:R-:W-:Y:S02]  /*1020*/  @!P5 SHF.L.U64.HI R8, R26, 0x1, R29 ;  /* 0x000000011a08d819 */ /* 0x000fe4000001021d */
[----:B-1----:R-:W-:Y:S02]  /*1030*/  @!P4 IADD3 R28, P0, R39, R20, RZ ;  /* 0x00000014271cc210 */ /* 0x002fe40007f1e0ff */
[C---:B---3--:R-:W-:Y:S02]  /*1040*/  @!P5 IADD3 R26, P2, R27.reuse, R22, RZ ;  /* 0x000000161b1ad210 */ /* 0x048fe40007f5e0ff */
[----:B------:R-:W-:Y:S02]  /*1050*/  @!P5 IADD3 R24, P3, R27, R24, RZ ;  /* 0x000000181b18d210 */ /* 0x000fe40007f7e0ff */
[----:B------:R-:W-:-:S02]  /*1060*/  @!P4 IADD3.X R29, R10, R21, RZ, P0, !PT ;  /* 0x000000150a1dc210 */ /* 0x000fc400007fe4ff */
[C---:B------:R-:W-:Y:S02]  /*1070*/  @!P5 IADD3.X R27, R8.reuse, R23, RZ, P2, !PT ;  /* 0x00000017081bd210 */ /* 0x040fe400017fe4ff */
[----:B------:R-:W-:Y:S02]  /*1080*/  @!P5 IADD3.X R25, R8, R25, RZ, P3, !PT ;  /* 0x000000190819d210 */ /* 0x000fe40001ffe4ff */
[----:B------:R-:W-:Y:S02]  /*1090*/  MOV R12, RZ ;  /* 0x000000ff000c7202 */ /* 0x000fe40000000f00 */
[----:B------:R-:W-:Y:S02]  /*10a0*/  MOV R10, RZ ;  /* 0x000000ff000a7202 */ /* 0x000fe40000000f00 */
[----:B------:R-:W-:Y:S02]  /*10b0*/  MOV R14, RZ ;  /* 0x000000ff000e7202 */ /* 0x000fe40000000f00 */
[----:B------:R-:W-:Y:S01]  /*10c0*/  MOV R8, RZ ;  /* 0x000000ff00087202 */ /* 0x000fe20000000f00 */
[----:B------:R1:W5:Y:S04]  /*10d0*/  @!P4 LDG.E R12, desc[UR8][R30.64] ;  /* 0x000000081e0cc981 */ /* 0x000368000c1e1900 */
[----:B------:R1:W5:Y:S04]  /*10e0*/  @!P4 LDG.E R10, desc[UR8][R28.64] ;  /* 0x000000081c0ac981 */ /* 0x000368000c1e1900 */
[----:B------:R1:W5:Y:S04]  /*10f0*/  @!P5 LDG.E R14, desc[UR8][R26.64] ;  /* 0x000000081a0ed981 */ /* 0x000368000c1e1900 */
[----:B------:R1:W5:Y:S01]  /*1100*/  @!P5 LDG.E R8, desc[UR8][R24.64] ;  /* 0x000000081808d981 */ /* 0x000362000c1e1900 */
[----:B------:R-:W-:Y:S01]  /*1110*/  ISETP.GT.U32.AND P2, PT, R81, 0x27f, PT ;  /* 0x0000027f5100780c */ /* 0x000fe20003f44070 */
[----:B------:R-:W-:Y:S01]  /*1120*/  BSSY B0, `(.L_x_78) ;  /* 0x0000013000007945 */ /* 0x000fe20003800000 */
[----:B------:R-:W-:-:S02]  /*1130*/  CS2R R20, SRZ ;  /* 0x0000000000147805 */ /* 0x000fc4000001ff00 */
[----:B------:R-:W-:Y:S01]  /*1140*/  CS2R R22, SRZ ;  /* 0x0000000000167805 */ /* 0x000fe2000001ff00 */
[----:B--2---:R-:W-:-:S05]  /*1150*/  FFMA.FTZ R19, -R18, R18, R19 ;  /* 0x0000001212137223 */ /* 0x004fca0000010113 */
[----:B------:R-:W-:-:S13]  /*1160*/  FSETP.GTU.FTZ.AND P0, PT, R19, RZ, PT ;  /* 0x000000ff1300720b */ /* 0x000fda0003f1c000 */
[----:B0-----:R-:W0:Y:S02]  /*1170*/  @P0 LDC R32, c[0x0][0x250] ;  /* 0x00009400ff200b82 */ /* 0x001e240000000800 */
[----:B0-----:R-:W-:Y:S01]  /*1180*/  @P0 FADD.FTZ R32, R19, R32 ;  /* 0x0000002013200221 */ /* 0x001fe20000010000 */
[----:B------:R-:W-:Y:S01]  /*1190*/  MOV R19, 0x3f800000 ;  /* 0x3f80000000137802 */ /* 0x000fe20000000f00 */
[----:B-1----:R-:W-:Y:S06]  /*11a0*/  @P2 BRA `(.L_x_79) ;  /* 0x0000000000282947 */ /* 0x002fec0003800000 */
        /* <DEDUP_REMOVED lines=10> */
.L_x_79:
[----:B------:R-:W-:Y:S05]  /*1250*/  BSYNC B0 ;  /* 0x0000000000007941 */ /* 0x000fea0003800000 */
.L_x_78:
[----:B------:R-:W1:Y:S01]  /*1260*/  @P0 MUFU.RSQ R19, R32 ;  /* 0x0000002000130308 */ /* 0x000e620000001400 */
[----:B------:R-:W-:Y:S02]  /*1270*/  ISETP.NE.AND P5, PT, RZ, UR10, PT ;  /* 0x0000000aff007c0c */ /* 0x000fe4000bfa5270 */
[C---:B0----5:R-:W-:Y:S02]  /*1280*/  PRMT R24, R69.reuse, 0x7632, R24 ;  /* 0x0000763245187816 */ /* 0x061fe40000000018 */
[----:B------:R-:W-:Y:S02]  /*1290*/  SHF.L.U32 R25, R69, 0x10, RZ ;  /* 0x0000001045197819 */ /* 0x000fe400000006ff */
[----:B------:R-:W-:Y:S02]  /*12a0*/  PRMT R26, R70, 0x7632, R26 ;  /* 0x00007632461a7816 */ /* 0x000fe4000000001a */
[----:B------:R-:W-:Y:S01]  /*12b0*/  SHF.L.U32 R27, R24, 0x10, RZ ;  /* 0x00000010181b7819 */ /* 0x000fe200000006ff */
[----:B------:R-:W-:Y:S01]  /*12c0*/  FADD.FTZ R24, -R18, R25 ;  /* 0x0000001912187221 */ /* 0x000fe20000010100 */
[----:B------:R-:W-:-:S02]  /*12d0*/  SHF.L.U32 R33, R70, 0x10, RZ ;  /* 0x0000001046217819 */ /* 0x000fc400000006ff */
[----:B------:R-:W-:Y:S01]  /*12e0*/  SHF.L.U32 R39, R26, 0x10, RZ ;  /* 0x000000101a277819 */ /* 0x000fe200000006ff */
[----:B------:R-:W-:Y:S01]  /*12f0*/  FADD.FTZ R26, -R18, R27 ;  /* 0x0000001b121a7221 */ /* 0x000fe20000010100 */
[----:B------:R-:W-:Y:S01]  /*1300*/  PRMT R29, R68, 0x7632, R29 ;  /* 0x00007632441d7816 */ /* 0x000fe2000000001d */
[----:B------:R-:W-:Y:S01]  /*1310*/  FADD.FTZ R40, -R18, R33 ;  /* 0x0000002112287221 */ /* 0x000fe20000010100 */
[C---:B------:R-:W-:Y:S01]  /*1320*/  PRMT R28, R67.reuse, 0x7632, R28 ;  /* 0x00007632431c7816 */ /* 0x040fe2000000001c */
[-C--:B-1----:R-:W-:Y:S01]  /*1330*/  FMUL.FTZ R25, R24, R19.reuse ;  /* 0x0000001318197220 */ /* 0x082fe20000410000 */
[----:B------:R-:W-:Y:S01]  /*1340*/  SHF.L.U32 R31, R68, 0x10, RZ ;  /* 0x00000010441f7819 */ /* 0x000fe200000006ff */
[----:B------:R-:W-:Y:S01]  /*1350*/  FMUL.FTZ R24, R26, R19 ;  /* 0x000000131a187220 */ /* 0x000fe20000410000 */
[----:B------:R-:W-:Y:S02]  /*1360*/  SHF.L.U32 R30, R67, 0x10, RZ ;  /* 0x00000010431e7819 */ /* 0x000fe400000006ff */
[----:B------:R-:W-:-:S02]  /*1370*/  PRMT R32, R65, 0x7632, R32 ;  /* 0x0000763241207816 */ /* 0x000fc40000000020 */
        /* <DEDUP_REMOVED lines=21> */
.L_x_80:
[----:B------:R-:W-:Y:S01]  /*14d0*/  FMUL.FTZ R26, R31, R20 ;  /* 0x000000141f1a7220 */ /* 0x000fe20000410000 */
[----:B------:R-:W-:Y:S01]  /*14e0*/  FADD.FTZ R36, -R18, R39 ;  /* 0x0000002712247221 */ /* 0x000fe20000010100 */
[----:B------:R-:W-:Y:S01]  /*14f0*/  FMUL.FTZ R27, R40, R19 ;  /* 0x00000013281b7220 */ /* 0x000fe20000410000 */
[----:B------:R-:W-:Y:S01]  /*1500*/  FMUL.FTZ R34, R29, R21 ;  /* 0x000000151d227220 */ /* 0x000fe20000410000 */
[----:B------:R-:W-:Y:S01]  /*1510*/  FFMA.FTZ R33, R25, R26, RZ ;  /* 0x0000001a19217223 */ /* 0x000fe200000100ff */
[----:B------:R-:W-:Y:S01]  /*1520*/  FADD.FTZ R35, RZ, R26 ;  /* 0x0000001aff237221 */ /* 0x000fe20000010000 */
[----:B------:R-:W-:Y:S01]  /*1530*/  FMUL.FTZ R26, R36, R19 ;  /* 0x00000013241a7220 */ /* 0x000fe20000410000 */
        /* <DEDUP_REMOVED lines=19> */
.L_x_81:
[----:B------:R-:W-:Y:S01]  /*1670*/  SHF.L.U32 R37, R65, 0x10, RZ ;  /* 0x0000001041257819 */ /* 0x000fe200000006ff */
[----:B------:R-:W-:Y:S01]  /*1680*/  FFMA.FTZ R38, R24, R34, R33 ;  /* 0x0000002218267223 */ /* 0x000fe20000010021 */
[----:B------:R-:W-:Y:S01]  /*1690*/  FMUL.FTZ R36, R30, R20 ;  /* 0x000000141e247220 */ /* 0x000fe20000410000 */
[----:B------:R-:W-:Y:S01]  /*16a0*/  FADD.FTZ R35, R34, R35 ;  /* 0x0000002322237221 */ /* 0x000fe20000010000 */
[----:B------:R-:W-:Y:S01]  /*16b0*/  SHF.L.U32 R41, R32, 0x10, RZ ;  /* 0x0000001020297819 */ /* 0x000fe200000006ff */
[----:B------:R-:W-:Y:S01]  /*16c0*/  FADD.FTZ R32, -R18, R37 ;  /* 0x0000002512207221 */ /* 0x000fe20000010100 */
[----:B------:R-:W-:Y:S01]  /*16d0*/  FFMA.FTZ R33, R27, R36, R38 ;  /* 0x000000241b217223 */ /* 0x000fe20000010026 */
[----:B------:R-:W-:Y:S01]  /*16e0*/  FADD.FTZ R35, R35, R36 ;  /* 0x0000002423237221 */ /* 0x000fe20000010000 */
[----:B------:R-:W-:Y:S01]  /*16f0*/  PRMT R38, R64, 0x7632, R38 ;  /* 0x0000763240267816 */ /* 0x000fe20000000026 */
[----:B------:R-:W-:Y:S01]  /*1700*/  FADD.FTZ R36, -R18, R41 ;  /* 0x0000002912247221 */ /* 0x000fe20000010100 */
[----:B------:R-:W-:Y:S01]  /*1710*/  FMUL.FTZ R37, R32, R19 ;  /* 0x0000001320257220 */ /* 0x000fe20000410000 */
[----:B------:R-:W-:Y:S01]  /*1720*/  SHF.L.U32 R39, R64, 0x10, RZ ;  /* 0x0000001040277819 */ /* 0x000fe200000006ff */
[----:B------:R-:W-:Y:S01]  /*1730*/  FMUL.FTZ R32, R28, R21 ;  /* 0x000000151c207220 */ /* 0x000fe20000410000 */
[----:B------:R-:W-:Y:S01]  /*1740*/  SHF.L.U32 R38, R38, 0x10, RZ ;  /* 0x0000001026267819 */ /* 0x000fe200000006ff */
        /* <DEDUP_REMOVED lines=20> */
.L_x_82:
[----:B------:R-:W-:Y:S01]  /*1890*/  FFMA.FTZ R34, R26, R32, R33 ;  /* 0x000000201a227223 */ /* 0x000fe20000010021 */
[----:B------:R-:W-:Y:S01]  /*18a0*/  FADD.FTZ R35, R32, R35 ;  /* 0x0000002320237221 */ /* 0x000fe20000010000 */
[C---:B------:R-:W-:Y:S01]  /*18b0*/  PRMT R32, R66.reuse, 0x7632, R32 ;  /* 0x0000763242207816 */ /* 0x040fe20000000020 */
[----:B------:R-:W-:Y:S01]  /*18c0*/  FMUL.FTZ R40, R39, R20 ;  /* 0x0000001427287220 */ /* 0x000fe20000410000 */
[----:B------:R-:W-:Y:S02]  /*18d0*/  SHF.L.U32 R33, R66, 0x10, RZ ;  /* 0x0000001042217819 */ /* 0x000fe400000006ff */
[----:B------:R-:W-:Y:S01]  /*18e0*/  SHF.L.U32 R43, R32, 0x10, RZ ;  /* 0x00000010202b7819 */ /* 0x000fe200000006ff */
[--C-:B------:R-:W-:Y:S01]  /*18f0*/  FFMA.FTZ R41, R37, R40, R34.reuse ;  /* 0x0000002825297223 */ /* 0x100fe20000010022 */
[----:B------:R-:W-:Y:S01]  /*1900*/  PRMT R34, R63, 0x7632, R34 ;  /* 0x000076323f227816 */ /* 0x000fe20000000022 */
[C---:B------:R-:W-:Y:S01]  /*1910*/  FADD.FTZ R32, -R18.reuse, R33 ;  /* 0x0000002112207221 */ /* 0x040fe20000010100 */
[----:B------:R-:W-:Y:S01]  /*1920*/  FADD.FTZ R40, R35, R40 ;  /* 0x0000002823287221 */ /* 0x000fe20000010000 */
[----:B------:R-:W-:Y:S01]  /*1930*/  FADD.FTZ R44, -R18, R43 ;  /* 0x0000002b122c7221 */ /* 0x000fe20000010100 */
[----:B------:R-:W-:Y:S01]  /*1940*/  SHF.L.U32 R35, R63, 0x10, RZ ;  /* 0x000000103f237819 */ /* 0x000fe200000006ff */
[----:B------:R-:W-:Y:S01]  /*1950*/  FMUL.FTZ R33, R32, R19 ;  /* 0x0000001320217220 */ /* 0x000fe20000410000 */
[----:B------:R-:W-:Y:S01]  /*1960*/  PRMT R42, R60, 0x7632, R42 ;  /* 0x000076323c2a7816 */ /* 0x000fe2000000002a */
        /* <DEDUP_REMOVED lines=22> */
.L_x_83:
[----:B------:R-:W-:Y:S01]  /*1ad0*/  FFMA.FTZ R46, R36, R43, R41 ;  /* 0x0000002b242e7223 */ /* 0x000fe20000010029 */
[----:B------:R-:W-:Y:S01]  /*1ae0*/  SHF.L.U32 R41, R60, 0x10, RZ ;  /* 0x000000103c297819 */ /* 0x000fe200000006ff */
[----:B------:R-:W-:Y:S01]  /*1af0*/  FMUL.FTZ R44, R35, R20 ;  /* 0x00000014232c7220 */ /* 0x000fe20000410000 */
[----:B------:R-:W-:Y:S01]  /*1b00*/  SHF.L.U32 R47, R42, 0x10, RZ ;  /* 0x000000102a2f7819 */ /* 0x000fe200000006ff */
[--C-:B------:R-:W-:Y:S01]  /*1b10*/  FADD.FTZ R43, R43, R40.reuse ;  /* 0x000000282b2b7221 */ /* 0x100fe20000010000 */
[----:B------:R-:W-:Y:S01]  /*1b20*/  PRMT R40, R58, 0x7632, R40 ;  /* 0x000076323a287816 */ /* 0x000fe20000000028 */
[----:B------:R-:W-:Y:S01]  /*1b30*/  FFMA.FTZ R45, R33, R44, R46 ;  /* 0x0000002c212d7223 */ /* 0x000fe2000001002e */
[C---:B------:R-:W-:Y:S01]  /*1b40*/  FADD.FTZ R42, -R18.reuse, R41 ;  /* 0x00000029122a7221 */ /* 0x040fe20000010100 */
[----:B------:R-:W-:Y:S01]  /*1b50*/  FADD.FTZ R46, -R18, R47 ;  /* 0x0000002f122e7221 */ /* 0x000fe20000010100 */
[----:B------:R-:W-:Y:S01]  /*1b60*/  FADD.FTZ R44, R43, R44 ;  /* 0x0000002c2b2c7221 */ /* 0x000fe20000010000 */
[----:B------:R-:W-:Y:S01]  /*1b70*/  SHF.L.U32 R43, R58, 0x10, RZ ;  /* 0x000000103a2b7819 */ /* 0x000fe200000006ff */
[----:B------:R-:W-:Y:S01]  /*1b80*/  FMUL.FTZ R41, R42, R19 ;  /* 0x000000132a297220 */ /* 0x000fe20000410000 */
[----:B------:R-:W-:Y:S01]  /*1b90*/  SHF.L.U32 R40, R40, 0x10, RZ ;  /* 0x0000001028287819 */ /* 0x000fe200000006ff */
[----:B------:R-:W-:Y:S01]  /*1ba0*/  FMUL.FTZ R47, R34, R21 ;  /* 0x00000015222f7220 */ /* 0x000fe20000410000 */
        /* <DEDUP_REMOVED lines=20> */
.L_x_84:
[----:B------:R-:W-:Y:S01]  /*1cf0*/  FFMA.FTZ R46, R32, R47, R45 ;  /* 0x0000002f202e7223 */ /* 0x000fe2000001002d */
[--C-:B------:R-:W-:Y:S01]  /*1d00*/  FADD.FTZ R45, R47, R44.reuse ;  /* 0x0000002c2f2d7221 */ /* 0x100fe20000010000 */
        /* <DEDUP_REMOVED lines=34> */
.L_x_85:
[----:B------:R-:W-:Y:S01]  /*1f30*/  FFMA.FTZ R54, R42, R51, R49 ;  /* 0x000000332a367223 */ /* 0x000fe20000010031 */
[----:B------:R-:W-:Y:S01]  /*1f40*/  SHF.L.U32 R49, R12, 0x10, RZ ;  /* 0x000000100c317819 */ /* 0x000fe200000006ff */
[----:B------:R-:W-:Y:S01]  /*1f50*/  FMUL.FTZ R52, R45, R20 ;  /* 0x000000142d347220 */ /* 0x000fe20000410000 */
[----:B------:R-:W-:Y:S01]  /*1f60*/  SHF.L.U32 R55, R50, 0x10, RZ ;  /* 0x0000001032377819 */ /* 0x000fe200000006ff */
[----:B------:R-:W-:Y:S01]  /*1f70*/  FADD.FTZ R51, R51, R48 ;  /* 0x0000003033337221 */ /* 0x000fe20000010000 */
        /* <DEDUP_REMOVED lines=29> */
.L_x_86:
[----:B------:R-:W-:Y:S01]  /*2150*/  FFMA.FTZ R56, R44, R55, R53 ;  /* 0x000000372c387223 */ /* 0x000fe20000010035 */
[--C-:B------:R-:W-:Y:S01]  /*2160*/  FADD.FTZ R55, R55, R52.reuse ;  /* 0x0000003437377221 */ /* 0x100fe20000010000 */
[C---:B------:R-:W-:Y:S01]  /*2170*/  PRMT R52, R14.reuse, 0x7632, R52 ;  /* 0x000076320e347816 */ /* 0x040fe20000000034 */
[----:B------:R-:W-:Y:S01]  /*2180*/  FMUL.FTZ R54, R51, R20 ;  /* 0x0000001433367220 */ /* 0x000fe20000410000 */
[----:B------:R-:W-:Y:S02]  /*2190*/  SHF.L.U32 R57, R14, 0x10, RZ ;  /* 0x000000100e397819 */ /* 0x000fe400000006ff */
[----:B------:R-:W-:Y:S01]  /*21a0*/  SHF.L.U32 R83, R52, 0x10, RZ ;  /* 0x0000001034537819 */ /* 0x000fe200000006ff */
[----:B------:R-:W-:Y:S01]  /*21b0*/  FFMA.FTZ R53, R49, R54, R56 ;  /* 0x0000003631357223 */ /* 0x000fe20000010038 */
[----:B------:R-:W-:Y:S01]  /*21c0*/  FADD.FTZ R55, R55, R54 ;  /* 0x0000003637377221 */ /* 0x000fe20000010000 */
[----:B------:R-:W-:Y:S01]  /*21d0*/  FMUL.FTZ R56, R50, R21 ;  /* 0x0000001532387220 */ /* 0x000fe20000410000 */
[----:B------:R-:W-:Y:S01]  /*21e0*/  FADD.FTZ R54, -R18, R57 ;  /* 0x0000003912367221 */ /* 0x000fe20000010100 */
[----:B------:R-:W-:Y:S01]  /*21f0*/  PRMT R92, R8, 0x7632, R92 ;  /* 0x00007632085c7816 */ /* 0x000fe2000000005c */
[----:B------:R-:W-:Y:S01]  /*2200*/  FADD.FTZ R90, -R18, R83 ;  /* 0x00000053125a7221 */ /* 0x000fe20000010100 */
[----:B------:R-:W-:Y:S01]  /*2210*/  FFMA.FTZ R52, R48, R56, R53 ;  /* 0x0000003830347223 */ /* 0x000fe20000010035 */
[----:B------:R-:W-:Y:S01]  /*2220*/  FADD.FTZ R56, R56, R55 ;  /* 0x0000003738387221 */ /* 0x000fe20000010000 */
[-C--:B------:R-:W-:Y:S01]  /*2230*/  FMUL.FTZ R53, R54, R19.reuse ;  /* 0x0000001336357220 */ /* 0x080fe20000410000 */
[----:B------:R-:W-:Y:S01]  /*2240*/  SHF.L.U32 R92, R92, 0x10, RZ ;  /* 0x000000105c5c7819 */ /* 0x000fe200000006ff */
[----:B------:R-:W-:Y:S01]  /*2250*/  FMUL.FTZ R54, R90, R19 ;  /* 0x000000135a367220 */ /* 0x000fe20000410000 */
        /* <DEDUP_REMOVED lines=20> */
.L_x_87:
[----:B------:R-:W-:Y:S01]  /*23a0*/  FMUL.FTZ R57, R55, R20 ;  /* 0x0000001437397220 */ /* 0x000fe20000410000 */
[----:B------:R-:W-:Y:S01]  /*23b0*/  ISETP.GT.AND P0, PT, R6, 0x1e, PT ;  /* 0x0000001e0600780c */ /* 0x000fe20003f04270 */
[----:B------:R-:W-:Y:S01]  /*23c0*/  FFMA.FTZ R90, R25, R31, RZ ;  /* 0x0000001f195a7223 */ /* 0x000fe200000100ff */
[----:B------:R-:W-:Y:S01]  /*23d0*/  FFMA.FTZ R25, R24, R29, RZ ;  /* 0x0000001d18197223 */ /* 0x000fe200000100ff */
[----:B------:R-:W-:Y:S01]  /*23e0*/  FFMA.FTZ R83, R53, R57, R52 ;  /* 0x0000003935537223 */ /* 0x000fe20000010034 */
[----:B------:R-:W-:Y:S01]  /*23f0*/  FADD.FTZ R52, R56, R57 ;  /* 0x0000003938347221 */ /* 0x000fe20000010000 */
[----:B------:R-:W-:Y:S01]  /*2400*/  FMUL.FTZ R57, R92, R21 ;  /* 0x000000155c397220 */ /* 0x000fe20000410000 */
[----:B------:R-:W-:Y:S01]  /*2410*/  FFMA.FTZ R90, R27, R30, R90 ;  /* 0x0000001e1b5a7223 */ /* 0x000fe2000001005a */
[----:B------:R-:W0:Y:S01]  /*2420*/  S2UR UR11, SR_CgaCtaId ;  /* 0x00000000000b79c3 */ /* 0x000e220000008800 */
[----:B------:R-:W-:Y:S01]  /*2430*/  FADD.FTZ R31, RZ, R31 ;  /* 0x0000001fff1f7221 */ /* 0x000fe20000010000 */
[----:B------:R-:W-:Y:S01]  /*2440*/  FFMA.FTZ R56, R54, R57, R83 ;  /* 0x0000003936387223 */ /* 0x000fe20000010053 */
[----:B------:R-:W-:Y:S01]  /*2450*/  FADD.FTZ R57, R57, R52 ;  /* 0x0000003439397221 */ /* 0x000fe20000010000 */
[----:B------:R-:W-:Y:S01]  /*2460*/  FADD.FTZ R29, RZ, R29 ;  /* 0x0000001dff1d7221 */ /* 0x000fe20000010000 */
[----:B------:R-:W-:Y:S01]  /*2470*/  FFMA.FTZ R90, R37, R39, R90 ;  /* 0x00000027255a7223 */ /* 0x000fe2000001005a */
[----:B------:R-:W-:Y:S01]  /*2480*/  FFMA.FTZ R25, R26, R28, R25 ;  /* 0x0000001c1a197223 */ /* 0x000fe20000010019 */
[----:B------:R-:W1:Y:S01]  /*2490*/  SHFL.DOWN PT, R83, R56, 0x1, 0x1f ;  /* 0x08201f0038537f89 */ /* 0x000e6200000e0000 */
[----:B------:R-:W-:Y:S01]  /*24a0*/  FADD.FTZ R30, R31, R30 ;  /* 0x0000001e1f1e7221 */ /* 0x000fe20000010000 */
[----:B------:R-:W-:Y:S01]  /*24b0*/  FADD.FTZ R29, R29, R28 ;  /* 0x0000001c1d1d7221 */ /* 0x000fe20000010000 */
[----:B------:R-:W-:Y:S01]  /*24c0*/  FFMA.FTZ R90, R33, R35, R90 ;  /* 0x00000023215a7223 */ /* 0x000fe2000001005a */
[----:B------:R-:W2:Y:S01]  /*24d0*/  SHFL.DOWN PT, R52, R57, 0x1, 0x1f ;  /* 0x08201f0039347f89 */ /* 0x000ea200000e0000 */
[----:B------:R-:W-:Y:S01]  /*24e0*/  FFMA.FTZ R25, R36, R38, R25 ;  /* 0x0000002624197223 */ /* 0x000fe20000010019 */
[----:B------:R-:W-:Y:S01]  /*24f0*/  FADD.FTZ R30, R30, R39 ;  /* 0x000000271e1e7221 */ /* 0x000fe20000010000 */
[----:B------:R-:W-:Y:S01]  /*2500*/  FADD.FTZ R29, R29, R38 ;  /* 0x000000261d1d7221 */ /* 0x000fe20000010000 */
[----:B------:R-:W-:Y:S01]  /*2510*/  FFMA.FTZ R90, R41, R43, R90 ;  /* 0x0000002b295a7223 */ /* 0x000fe2000001005a */
[----:B------:R-:W-:Y:S01]  /*2520*/  FFMA.FTZ R25, R32, R34, R25 ;  /* 0x0000002220197223 */ /* 0x000fe20000010019 */
[----:B------:R-:W-:Y:S01]  /*2530*/  FADD.FTZ R30, R30, R35 ;  /* 0x000000231e1e7221 */ /* 0x000fe20000010000 */
[----:B------:R-:W-:Y:S01]  /*2540*/  FADD.FTZ R29, R29, R34 ;  /* 0x000000221d1d7221 */ /* 0x000fe20000010000 */
[----:B------:R-:W-:Y:S01]  /*2550*/  FFMA.FTZ R90, R47, R45, R90 ;  /* 0x0000002d2f5a7223 */ /* 0x000fe2000001005a */
[----:B------:R-:W-:Y:S01]  /*2560*/  FFMA.FTZ R25, R42, R40, R25 ;  /* 0x000000282a197223 */ /* 0x000fe20000010019 */
[----:B------:R-:W-:Y:S01]  /*2570*/  FADD.FTZ R30, R30, R43 ;  /* 0x0000002b1e1e7221 */ /* 0x000fe20000010000 */
[----:B------:R-:W-:Y:S01]  /*2580*/  FADD.FTZ R29, R29, R40 ;  /* 0x000000281d1d7221 */ /* 0x000fe20000010000 */
[----:B------:R-:W-:Y:S01]  /*2590*/  UMOV UR6, 0x400 ;  /* 0x0000040000067882 */ /* 0x000fe20000000000 */
[----:B------:R-:W-:Y:S01]  /*25a0*/  FFMA.FTZ R25, R44, R46, R25 ;  /* 0x0000002e2c197223 */ /* 0x000fe20000010019 */
[----:B------:R-:W-:Y:S01]  /*25b0*/  UIADD3 UR5, UR6, 0xd0, URZ ;  /* 0x000000d006057890 */ /* 0x000fe2000fffe03f */
[----:B------:R-:W-:Y:S01]  /*25c0*/  FADD.FTZ R30, R30, R45 ;  /* 0x0000002d1e1e7221 */ /* 0x000fe20000010000 */
[----:B------:R-:W-:Y:S01]  /*25d0*/  FADD.FTZ R29, R29, R46 ;  /* 0x0000002e1d1d7221 */ /* 0x000fe20000010000 */
[----:B------:R-:W-:Y:S01]  /*25e0*/  ISETP.NE.AND P3, PT, R6, RZ, PT ;  /* 0x000000ff0600720c */ /* 0x000fe20003f65270 */
[----:B------:R-:W-:Y:S01]  /*25f0*/  FFMA.FTZ R25, R48, R50, R25 ;  /* 0x0000003230197223 */ /* 0x000fe20000010019 */
[----:B0-----:R-:W-:Y:S01]  /*2600*/  ULEA UR5, UR11, UR5, 0x18 ;  /* 0x000000050b057291 */ /* 0x001fe2000f8ec03f */
[----:B-1----:R-:W-:Y:S01]  /*2610*/  @!P0 FADD.FTZ R56, R56, R83 ;  /* 0x0000005338388221 */ /* 0x002fe20000010000 */
[----:B------:R-:W-:Y:S01]  /*2620*/  FADD.FTZ R30, R30, R51 ;  /* 0x000000331e1e7221 */ /* 0x000fe20000010000 */
[----:B------:R-:W-:Y:S01]  /*2630*/  ISETP.NE.AND P2, PT, R81, RZ, PT ;  /* 0x000000ff5100720c */ /* 0x000fe20003f45270 */
[----:B------:R-:W-:Y:S01]  /*2640*/  FADD.FTZ R29, R29, R50 ;  /* 0x000000321d1d7221 */ /* 0x000fe20000010000 */
[----:B--2---:R-:W-:Y:S01]  /*2650*/  @!P0 FADD.FTZ R57, R57, R52 ;  /* 0x0000003439398221 */ /* 0x004fe20000010000 */
[----:B------:R-:W0:Y:S01]  /*2660*/  SHFL.DOWN PT, R83, R56, 0x2, 0x1f ;  /* 0x08401f0038537f89 */ /* 0x000e2200000e0000 */
[----:B------:R-:W-:Y:S01]  /*2670*/  ISETP.GT.AND P0, PT, R6, 0x1d, PT ;  /* 0x0000001d0600780c */ /* 0x000fe20003f04270 */
[----:B------:R-:W-:Y:S01]  /*2680*/  BSSY B0, `(.L_x_88) ;  /* 0x0000053000007945 */ /* 0x000fe20003800000 */
[C---:B------:R-:W-:Y:S01]  /*2690*/  LEA R85, R81.reuse, UR5, 0x4 ;  /* 0x0000000551557c11 */ /* 0x040fe2000f8e20ff */
[----:B------:R-:W1:Y:S01]  /*26a0*/  SHFL.DOWN PT, R52, R57, 0x2, 0x1f ;  /* 0x08401f0039347f89 */ /* 0x000e6200000e0000 */
[----:B------:R-:W-:Y:S01]  /*26b0*/  ISETP.GT.U32.AND P4, PT, R81, 0x13, PT ;  /* 0x000000135100780c */ /* 0x000fe20003f84070 */
[----:B------:R-:W-:-:S08]  /*26c0*/  IMAD R84, R84, 0x14, R81 ;  /* 0x0000001454547824 */ /* 0x000fd000078e0251 */
        /* <DEDUP_REMOVED lines=10> */
[----:B0-----:R-:W-:-:S02]  /*2770*/  @!P0 FADD.FTZ R56, R56, R83 ;  /* 0x0000005338388221 */ /* 0x001fc40000010000 */
[----:B------:R-:W0:Y:S01]  /*2780*/  LDC R83, c[0x0][0xc] ;  /* 0x00000300ff537b82 */ /* 0x000e220000000800 */
[----:B-1----:R-:W-:Y:S02]  /*2790*/  @!P0 FADD.FTZ R57, R57, R52 ;  /* 0x0000003439398221 */ /* 0x002fe40000010000 */
[----:B------:R-:W1:Y:S01]  /*27a0*/  SHFL.DOWN PT, R27, R56, 0x10, 0x1f ;  /* 0x0a001f00381b7f89 */ /* 0x000e6200000e0000 */
[----:B------:R-:W-:Y:S01]  /*27b0*/  ISETP.GT.AND P0, PT, R6, 0xf, PT ;  /* 0x0000000f0600780c */ /* 0x000fe20003f04270 */
[----:B------:R-:W-:Y:S02]  /*27c0*/  FFMA.FTZ R52, R49, R51, R90 ;  /* 0x0000003331347223 */ /* 0x000fe4000001005a */
[----:B------:R-:W2:Y:S01]  /*27d0*/  SHFL.DOWN PT, R24, R57, 0x10, 0x1f ;  /* 0x0a001f0039187f89 */ /* 0x000ea200000e0000 */
[----:B------:R-:W3:Y:S01]  /*27e0*/  LDC.64 R90, c[0x0][0x268] ;  /* 0x00009a00ff5a7b82 */ /* 0x000ee20000000a00 */
[----:B------:R-:W-:Y:S01]  /*27f0*/  FFMA.FTZ R52, R53, R55, R52 ;  /* 0x0000003735347223 */ /* 0x000fe20000010034 */
[----:B------:R-:W-:Y:S01]  /*2800*/  FFMA.FTZ R53, R54, R92, R25 ;  /* 0x0000005c36357223 */ /* 0x000fe20000010019 */
[----:B------:R-:W-:Y:S01]  /*2810*/  FADD.FTZ R54, R30, R55 ;  /* 0x000000371e367221 */ /* 0x000fe20000010000 */
[----:B------:R-:W-:-:S05]  /*2820*/  FADD.FTZ R55, R29, R92 ;  /* 0x0000005c1d377221 */ /* 0x000fca0000010000 */
[----:B------:R4:W-:Y:S01]  /*2830*/  STS.128 [R85], R52 ;  /* 0x0000003455007388 */ /* 0x0009e20000000c00 */
[----:B-1----:R-:W-:Y:S01]  /*2840*/  @!P0 FADD.FTZ R56, R56, R27 ;  /* 0x0000001b38388221 */ /* 0x002fe20000010000 */
[----:B--2---:R-:W-:Y:S01]  /*2850*/  @!P0 FADD.FTZ R57, R57, R24 ;  /* 0x0000001839398221 */ /* 0x004fe20000010000 */
[----:B0-----:R-:W-:-:S04]  /*2860*/  ISETP.GE.U32.AND P0, PT, R83, 0x2, PT ;  /* 0x000000025300780c */ /* 0x001fc80003f06070 */
[----:B------:R4:W-:Y:S01]  /*2870*/  @!P3 STS.64 [R0+0x18], R56 ;  /* 0x000018380000b388 */ /* 0x0009e20000000a00 */
[----:B------:R-:W-:Y:S06]  /*2880*/  BAR.SYNC.DEFER_BLOCKING 0x0 ;  /* 0x0000000000007b1d */ /* 0x000fec0000010000 */
[----:B------:R-:W-:Y:S05]  /*2890*/  @P2 BRA `(.L_x_89) ;  /* 0x0000000000c42947 */ /* 0x000fea0003800000 */
[----:B------:R-:W-:-:S09]  /*28a0*/  ULEA UR5, UR11, UR6, 0x18 ;  /* 0x000000060b057291 */ /* 0x000fd2000f8ec03f */
[----:B------:R-:W0:Y:S04]  /*28b0*/  LDS.128 R24, [UR5+0x20] ;  /* 0x00002005ff187984 */ /* 0x000e280008000c00 */
[----:B------:R-:W1:Y:S04]  /*28c0*/  LDS.128 R40, [UR5+0x30] ;  /* 0x00003005ff287984 */ /* 0x000e680008000c00 */
[----:B------:R-:W2:Y:S04]  /*28d0*/  LDS.128 R36, [UR5+0x40] ;  /* 0x00004005ff247984 */ /* 0x000ea80008000c00 */
[----:B------:R-:W5:Y:S04]  /*28e0*/  LDS.128 R32, [UR5+0x50] ;  /* 0x00005005ff207984 */ /* 0x000f680008000c00 */
[----:B------:R-:W3:Y:S04]  /*28f0*/  LDS.128 R28, [UR5+0x60] ;  /* 0x00006005ff1c7984 */ /* 0x000ee80008000c00 */
[----:B------:R-:W3:Y:S01]  /*2900*/  LDS.128 R44, [UR5+0x70] ;  /* 0x00007005ff2c7984 */ /* 0x000ee20008000c00 */
[----:B0-----:R-:W-:Y:S01]  /*2910*/  FADD.FTZ R49, R56, R24 ;  /* 0x0000001838317221 */ /* 0x001fe20000010000 */
[----:B------:R-:W-:-:S02]  /*2920*/  FADD.FTZ R24, R57, R25 ;  /* 0x0000001939187221 */ /* 0x000fc40000010000 */
[----:B----4-:R-:W-:Y:S01]  /*2930*/  LDS.64 R56, [UR5+0xb0] ;  /* 0x0000b005ff387984 */ /* 0x010fe20008000a00 */
[----:B------:R-:W-:Y:S01]  /*2940*/  FADD.FTZ R49, R49, R26 ;  /* 0x0000001a31317221 */ /* 0x000fe20000010000 */
[----:B------:R-:W-:-:S03]  /*2950*/  FADD.FTZ R24, R24, R27 ;  /* 0x0000001b18187221 */ /* 0x000fc60000010000 */
[----:B-1----:R-:W-:Y:S01]  /*2960*/  FADD.FTZ R49, R49, R40 ;  /* 0x0000002831317221 */ /* 0x002fe20000010000 */
[----:B------:R-:W-:Y:S02]  /*2970*/  FADD.FTZ R40, R24, R41 ;  /* 0x0000002918287221 */ /* 0x000fe40000010000 */
[----:B------:R-:W0:Y:S01]  /*2980*/  LDS.128 R24, [UR5+0x80] ;  /* 0x00008005ff187984 */ /* 0x000e220008000c00 */
[----:B------:R-:W-:Y:S01]  /*2990*/  FADD.FTZ R49, R49, R42 ;  /* 0x0000002a31317221 */ /* 0x000fe20000010000 */
[----:B------:R-:W-:-:S03]  /*29a0*/  FADD.FTZ R40, R40, R43 ;  /* 0x0000002b28287221 */ /* 0x000fc60000010000 */
[----:B--2---:R-:W-:Y:S01]  /*29b0*/  FADD.FTZ R49, R49, R36 ;  /* 0x0000002431317221 */ /* 0x004fe20000010000 */
[----:B------:R-:W-:Y:S02]  /*29c0*/  FADD.FTZ R36, R40, R37 ;  /* 0x0000002528247221 */ /* 0x000fe40000010000 */
[----:B------:R-:W1:Y:S01]  /*29d0*/  LDS.128 R40, [UR5+0x90] ;  /* 0x00009005ff287984 */ /* 0x000e620008000c00 */
[----:B------:R-:W-:Y:S01]  /*29e0*/  FADD.FTZ R49, R49, R38 ;  /* 0x0000002631317221 */ /* 0x000fe20000010000 */
[----:B------:R-:W-:-:S03]  /*29f0*/  FADD.FTZ R36, R36, R39 ;  /* 0x0000002724247221 */ /* 0x000fc60000010000 */
[----:B-----5:R-:W-:Y:S01]  /*2a00*/  FADD.FTZ R49, R49, R32 ;  /* 0x0000002031317221 */ /* 0x020fe20000010000 */
[----:B------:R-:W-:Y:S02]  /*2a10*/  FADD.FTZ R32, R36, R33 ;  /* 0x0000002124207221 */ /* 0x000fe40000010000 */
[----:B------:R-:W2:Y:S01]  /*2a20*/  LDS.128 R36, [UR5+0xa0] ;  /* 0x0000a005ff247984 */ /* 0x000ea20008000c00 */
[----:B------:R-:W-:Y:S01]  /*2a30*/  FADD.FTZ R49, R49, R34 ;  /* 0x0000002231317221 */ /* 0x000fe20000010000 */
[----:B------:R-:W-:-:S03]  /*2a40*/  FADD.FTZ R32, R32, R35 ;  /* 0x0000002320207221 */ /* 0x000fc60000010000 */
[----:B---3--:R-:W-:Y:S01]  /*2a50*/  FADD.FTZ R49, R49, R28 ;  /* 0x0000001c31317221 */ /* 0x008fe20000010000 */
[----:B------:R-:W-:-:S03]  /*2a60*/  FADD.FTZ R32, R32, R29 ;  /* 0x0000001d20207221 */ /* 0x000fc60000010000 */
[----:B------:R-:W-:Y:S01]  /*2a70*/  FADD.FTZ R49, R49, R30 ;  /* 0x0000001e31317221 */ /* 0x000fe20000010000 */
[----:B------:R-:W-:-:S03]  /*2a80*/  FADD.FTZ R32, R32, R31 ;  /* 0x0000001f20207221 */ /* 0x000fc60000010000 */
[----:B------:R-:W-:Y:S01]  /*2a90*/  FADD.FTZ R49, R49, R44 ;  /* 0x0000002c31317221 */ /* 0x000fe20000010000 */
[----:B------:R-:W-:-:S03]  /*2aa0*/  FADD.FTZ R32, R32, R45 ;  /* 0x0000002d20207221 */ /* 0x000fc60000010000 */
[----:B------:R-:W-:Y:S01]  /*2ab0*/  FADD.FTZ R49, R49, R46 ;  /* 0x0000002e31317221 */ /* 0x000fe20000010000 */
[----:B------:R-:W-:-:S03]  /*2ac0*/  FADD.FTZ R32, R32, R47 ;  /* 0x0000002f20207221 */ /* 0x000fc60000010000 */
[----:B0-----:R-:W-:Y:S01]  /*2ad0*/  FADD.FTZ R49, R49, R24 ;  /* 0x0000001831317221 */ /* 0x001fe20000010000 */
[----:B------:R-:W-:-:S03]  /*2ae0*/  FADD.FTZ R32, R32, R25 ;  /* 0x0000001920207221 */ /* 0x000fc60000010000 */
[----:B------:R-:W-:Y:S01]  /*2af0*/  FADD.FTZ R49, R49, R26 ;  /* 0x0000001a31317221 */ /* 0x000fe20000010000 */
[----:B------:R-:W-:-:S03]  /*2b00*/  FADD.FTZ R32, R32, R27 ;  /* 0x0000001b20207221 */ /* 0x000fc60000010000 */
[----:B-1----:R-:W-:Y:S01]  /*2b10*/  FADD.FTZ R49, R49, R40 ;  /* 0x0000002831317221 */ /* 0x002fe20000010000 */
[----:B------:R-:W-:-:S03]  /*2b20*/  FADD.FTZ R32, R32, R41 ;  /* 0x0000002920207221 */ /* 0x000fc60000010000 */
[----:B------:R-:W-:Y:S01]  /*2b30*/  FADD.FTZ R49, R49, R42 ;  /* 0x0000002a31317221 */ /* 0x000fe20000010000 */
[----:B------:R-:W-:-:S03]  /*2b40*/  FADD.FTZ R32, R32, R43 ;  /* 0x0000002b20207221 */ /* 0x000fc60000010000 */
[----:B--2---:R-:W-:Y:S01]  /*2b50*/  FADD.FTZ R49, R49, R36 ;  /* 0x0000002431317221 */ /* 0x004fe20000010000 */
[----:B------:R-:W-:-:S03]  /*2b60*/  FADD.FTZ R32, R32, R37 ;  /* 0x0000002520207221 */ /* 0x000fc60000010000 */
[----:B------:R-:W-:Y:S01]  /*2b70*/  FADD.FTZ R49, R49, R38 ;  /* 0x0000002631317221 */ /* 0x000fe20000010000 */
[----:B------:R-:W-:-:S03]  /*2b80*/  FADD.FTZ R32, R32, R39 ;  /* 0x0000002720207221 */ /* 0x000fc60000010000 */
[----:B------:R-:W-:Y:S01]  /*2b90*/  FADD.FTZ R56, R49, R56 ;  /* 0x0000003831387221 */ /* 0x000fe20000010000 */
[----:B------:R-:W-:-:S07]  /*2ba0*/  FADD.FTZ R57, R32, R57 ;  /* 0x0000003920397221 */ /* 0x000fce0000010000 */
.L_x_89:
[----:B------:R-:W-:Y:S05]  /*2bb0*/  BSYNC B0 ;  /* 0x0000000000007941 */ /* 0x000fea0003800000 */
.L_x_88:
[----:B------:R-:W-:Y:S06]  /*2bc0*/  BAR.SYNC.DEFER_BLOCKING 0x0 ;  /* 0x0000000000007b1d */ /* 0x000fec0000010000 */
[----:B------:R-:W-:Y:S04]  /*2bd0*/  BSSY B0, `(.L_x_90) ;  /* 0x000009d000007945 */ /* 0x000fe80003800000 */
[----:B------:R-:W-:Y:S05]  /*2be0*/  @P4 BRA `(.L_x_91) ;  /* 0x00000008006c4947 */ /* 0x000fea0003800000 */
[----:B------:R-:W0:Y:S04]  /*2bf0*/  LDS.128 R40, [R85+0x140] ;  /* 0x0001400055287984 */ /* 0x000e280000000c00 */
[----:B------:R-:W4:Y:S04]  /*2c00*/  LDS.128 R32, [R85+0x280] ;  /* 0x0002800055207984 */ /* 0x000f280000000c00 */
[----:B------:R-:W1:Y:S04]  /*2c10*/  LDS.128 R24, [R85+0x3c0] ;  /* 0x0003c00055187984 */ /* 0x000e680000000c00 */
[----:B------:R-:W2:Y:S04]  /*2c20*/  LDS.128 R28, [R85+0x500] ;  /* 0x00050000551c7984 */ /* 0x000ea80000000c00 */
[----:B------:R-:W5:Y:S04]  /*2c30*/  LDS.128 R36, [R85+0x640] ;  /* 0x0006400055247984 */ /* 0x000f680000000c00 */
[----:B------:R-:W3:Y:S01]  /*2c40*/  LDS.128 R48, [R85+0x780] ;  /* 0x0007800055307984 */ /* 0x000ee20000000c00 */
[----:B0-----:R-:W-:Y:S01]  /*2c50*/  FADD.FTZ R45, R52, R40 ;  /* 0x00000028342d7221 */ /* 0x001fe20000010000 */
[----:B------:R-:W-:Y:S01]  /*2c60*/  FADD.FTZ R40, R53, R41 ;  /* 0x0000002935287221 */ /* 0x000fe20000010000 */
[----:B------:R-:W-:Y:S01]  /*2c70*/  FADD.FTZ R41, R54, R42 ;  /* 0x0000002a36297221 */ /* 0x000fe20000010000 */
[----:B------:R-:W-:Y:S01]  /*2c80*/  FADD.FTZ R42, R55, R43 ;  /* 0x0000002b372a7221 */ /* 0x000fe20000010000 */
[----:B----4-:R-:W-:Y:S01]  /*2c90*/  FADD.FTZ R53, R45, R32 ;  /* 0x000000202d357221 */ /* 0x010fe20000010000 */
[----:B------:R-:W-:Y:S01]  /*2ca0*/  FADD.FTZ R52, R40, R33 ;  /* 0x0000002128347221 */ /* 0x000fe20000010000 */
[----:B------:R-:W0:Y:S01]  /*2cb0*/  LDS.128 R44, [R85+0x8c0] ;  /* 0x0008c000552c7984 */ /* 0x000e220000000c00 */
[----:B------:R-:W-:Y:S01]  /*2cc0*/  FADD.FTZ R55, R41, R34 ;  /* 0x0000002229377221 */ /* 0x000fe20000010000 */
[----:B------:R-:W-:Y:S01]  /*2cd0*/  FADD.FTZ R54, R42, R35 ;  /* 0x000000232a367221 */ /* 0x000fe20000010000 */
[----:B-1----:R-:W-:Y:S01]  /*2ce0*/  FADD.FTZ R53, R53, R24 ;  /* 0x0000001835357221 */ /* 0x002fe20000010000 */
[----:B------:R-:W1:Y:S01]  /*2cf0*/  LDS.128 R40, [R85+0xa00] ;  /* 0x000a000055287984 */ /* 0x000e620000000c00 */
[----:B------:R-:W-:Y:S01]  /*2d00*/  FADD.FTZ R52, R52, R25 ;  /* 0x0000001934347221 */ /* 0x000fe20000010000 */
[----:B------:R-:W-:Y:S01]  /*2d10*/  FADD.FTZ R55, R55, R26 ;  /* 0x0000001a37377221 */ /* 0x000fe20000010000 */
[----:B------:R-:W-:Y:S01]  /*2d20*/  FADD.FTZ R54, R54, R27 ;  /* 0x0000001b36367221 */ /* 0x000fe20000010000 */
[----:B------:R-:W4:Y:S01]  /*2d30*/  LDS.128 R32, [R85+0xb40] ;  /* 0x000b400055207984 */ /* 0x000f220000000c00 */
[----:B--2---:R-:W-:Y:S01]  /*2d40*/  FADD.FTZ R53, R53, R28 ;  /* 0x0000001c35357221 */ /* 0x004fe20000010000 */
[----:B------:R-:W-:Y:S01]  /*2d50*/  FADD.FTZ R52, R52, R29 ;  /* 0x0000001d34347221 */ /* 0x000fe20000010000 */
[----:B------:R-:W-:Y:S01]  /*2d60*/  FADD.FTZ R55, R55, R30 ;  /* 0x0000001e37377221 */ /* 0x000fe20000010000 */
[----:B------:R-:W2:Y:S01]  /*2d70*/  LDS.128 R24, [R85+0xc80] ;  /* 0x000c800055187984 */ /* 0x000ea20000000c00 */
[----:B------:R-:W-:Y:S01]  /*2d80*/  FADD.FTZ R54, R54, R31 ;  /* 0x0000001f36367221 */ /* 0x000fe20000010000 */
[----:B-----5:R-:W-:Y:S01]  /*2d90*/  FADD.FTZ R53, R53, R36 ;  /* 0x0000002435357221 */ /* 0x020fe20000010000 */
[----:B------:R-:W-:Y:S01]  /*2da0*/  FADD.FTZ R52, R52, R37 ;  /* 0x0000002534347221 */ /* 0x000fe20000010000 */
[----:B------:R-:W-:Y:S01]  /*2db0*/  FADD.FTZ R55, R55, R38 ;  /* 0x0000002637377221 */ /* 0x000fe20000010000 */
[----:B------:R-:W-:Y:S01]  /*2dc0*/  FADD.FTZ R54, R54, R39 ;  /* 0x0000002736367221 */ /* 0x000fe20000010000 */
[----:B------:R-:W5:Y:S01]  /*2dd0*/  LDS.128 R28, [R85+0xdc0] ;  /* 0x000dc000551c7984 */ /* 0x000f620000000c00 */
[----:B---3--:R-:W-:Y:S01]  /*2de0*/  FADD.FTZ R53, R53, R48 ;  /* 0x0000003035357221 */ /* 0x008fe20000010000 */
[----:B------:R-:W-:Y:S01]  /*2df0*/  FADD.FTZ R52, R52, R49 ;  /* 0x0000003134347221 */ /* 0x000fe20000010000 */
[----:B------:R-:W-:Y:S01]  /*2e00*/  FADD.FTZ R55, R55, R50 ;  /* 0x0000003237377221 */ /* 0x000fe20000010000 */
[----:B------:R-:W-:Y:S01]  /*2e10*/  FADD.FTZ R54, R54, R51 ;  /* 0x0000003336367221 */ /* 0x000fe20000010000 */
[----:B------:R-:W3:Y:S04]  /*2e20*/  LDS.128 R36, [R85+0xf00] ;  /* 0x000f000055247984 */ /* 0x000ee80000000c00 */
[----:B------:R-:W3:Y:S01]  /*2e30*/  LDS.128 R48, [R85+0x1040] ;  /* 0x0010400055307984 */ /* 0x000ee20000000c00 */
[----:B0-----:R-:W-:Y:S01]  /*2e40*/  FADD.FTZ R53, R53, R44 ;  /* 0x0000002c35357221 */ /* 0x001fe20000010000 */
[----:B------:R-:W-:Y:S01]  /*2e50*/  FADD.FTZ R52, R52, R45 ;  /* 0x0000002d34347221 */ /* 0x000fe20000010000 */
[----:B------:R-:W-:Y:S01]  /*2e60*/  FADD.FTZ R55, R55, R46 ;  /* 0x0000002e37377221 */ /* 0x000fe20000010000 */
[----:B------:R-:W-:Y:S01]  /*2e70*/  FADD.FTZ R54, R54, R47 ;  /* 0x0000002f36367221 */ /* 0x000fe20000010000 */
[----:B-1----:R-:W-:Y:S01]  /*2e80*/  FADD.FTZ R53, R53, R40 ;  /* 0x0000002835357221 */ /* 0x002fe20000010000 */
[----:B------:R-:W-:Y:S01]  /*2e90*/  FADD.FTZ R52, R52, R41 ;  /* 0x0000002934347221 */ /* 0x000fe20000010000 */
[----:B------:R-:W-:Y:S01]  /*2ea0*/  FADD.FTZ R55, R55, R42 ;  /* 0x0000002a37377221 */ /* 0x000fe20000010000 */
[----:B------:R-:W-:Y:S01]  /*2eb0*/  FADD.FTZ R54, R54, R43 ;  /* 0x0000002b36367221 */ /* 0x000fe20000010000 */
[----:B------:R-:W0:Y:S01]  /*2ec0*/  LDS.128 R44, [R85+0x1180] ;  /* 0x00118000552c7984 */ /* 0x000e220000000c00 */
[----:B----4-:R-:W-:Y:S01]  /*2ed0*/  FADD.FTZ R53, R53, R32 ;  /* 0x0000002035357221 */ /* 0x010fe20000010000 */
[----:B------:R-:W-:Y:S01]  /*2ee0*/  FADD.FTZ R52, R52, R33 ;  /* 0x0000002134347221 */ /* 0x000fe20000010000 */
[----:B------:R-:W-:Y:S01]  /*2ef0*/  FADD.FTZ R55, R55, R34 ;  /* 0x0000002237377221 */ /* 0x000fe20000010000 */
[----:B------:R-:W-:Y:S01]  /*2f00*/  FADD.FTZ R54, R54, R35 ;  /* 0x0000002336367221 */ /* 0x000fe20000010000 */
[----:B------:R-:W-:Y:S01]  /*2f10*/  LDS.128 R40, [R85+0x1400] ;  /* 0x0014000055287984 */ /* 0x000fe20000000c00 */
[----:B--2---:R-:W-:Y:S01]  /*2f20*/  FADD.FTZ R53, R53, R24 ;  /* 0x0000001835357221 */ /* 0x004fe20000010000 */
[----:B------:R-:W-:Y:S01]  /*2f30*/  FADD.FTZ R52, R52, R25 ;  /* 0x0000001934347221 */ /* 0x000fe20000010000 */
[----:B------:R-:W-:Y:S01]  /*2f40*/  FADD.FTZ R55, R55, R26 ;  /* 0x0000001a37377221 */ /* 0x000fe20000010000 */
[----:B------:R-:W1:Y:S01]  /*2f50*/  LDS.128 R32, [R85+0x12c0] ;  /* 0x0012c00055207984 */ /* 0x000e620000000c00 */
[----:B------:R-:W-:Y:S01]  /*2f60*/  FADD.FTZ R54, R54, R27 ;  /* 0x0000001b36367221 */ /* 0x000fe20000010000 */
[----:B-----5:R-:W-:Y:S01]  /*2f70*/  FADD.FTZ R53, R53, R28 ;  /* 0x0000001c35357221 */ /* 0x020fe20000010000 */
[----:B------:R-:W-:Y:S01]  /*2f80*/  FADD.FTZ R52, R52, R29 ;  /* 0x0000001d34347221 */ /* 0x000fe20000010000 */
[----:B------:R-:W2:Y:S01]  /*2f90*/  LDS.128 R24, [R85+0x1540] ;  /* 0x0015400055187984 */ /* 0x000ea20000000c00 */
[----:B------:R-:W-:Y:S01]  /*2fa0*/  FADD.FTZ R55, R55, R30 ;  /* 0x0000001e37377221 */ /* 0x000fe20000010000 */
[----:B------:R-:W-:Y:S01]  /*2fb0*/  FADD.FTZ R54, R54, R31 ;  /* 0x0000001f36367221 */ /* 0x000fe20000010000 */
[----:B---3--:R-:W-:Y:S01]  /*2fc0*/  FADD.FTZ R53, R53, R36 ;  /* 0x0000002435357221 */ /* 0x008fe20000010000 */
[----:B------:R-:W-:Y:S01]  /*2fd0*/  FADD.FTZ R52, R52, R37 ;  /* 0x0000002534347221 */ /* 0x000fe20000010000 */
[----:B------:R-:W-:Y:S01]  /*2fe0*/  FADD.FTZ R55, R55, R38 ;  /* 0x0000002637377221 */ /* 0x000fe20000010000 */
[----:B------:R-:W-:Y:S01]  /*2ff0*/  FADD.FTZ R54, R54, R39 ;  /* 0x0000002736367221 */ /* 0x000fe20000010000 */
[----:B------:R-:W3:Y:S01]  /*3000*/  LDS.128 R28, [R85+0x1680] ;  /* 0x00168000551c7984 */ /* 0x000ee20000000c00 */
[----:B------:R-:W-:Y:S01]  /*3010*/  FADD.FTZ R53, R53, R48 ;  /* 0x0000003035357221 */ /* 0x000fe20000010000 */
[----:B------:R-:W-:Y:S01]  /*3020*/  FADD.FTZ R52, R52, R49 ;  /* 0x0000003134347221 */ /* 0x000fe20000010000 */
[----:B------:R-:W-:Y:S01]  /*3030*/  FADD.FTZ R55, R55, R50 ;  /* 0x0000003237377221 */ /* 0x000fe20000010000 */
[----:B------:R-:W-:Y:S01]  /*3040*/  FADD.FTZ R54, R54, R51 ;  /* 0x0000003336367221 */ /* 0x000fe20000010000 */
[----:B------:R-:W4:Y:S04]  /*3050*/  LDS.128 R36, [R85+0x17c0] ;  /* 0x0017c00055247984 */ /* 0x000f280000000c00 */
[----:B------:R-:W5:Y:S01]  /*3060*/  LDS.128 R48, [R85+0x1900] ;  /* 0x0019000055307984 */ /* 0x000f620000000c00 */
[----:B0-----:R-:W-:Y:S01]  /*3070*/  FADD.FTZ R53, R53, R44 ;  /* 0x0000002c35357221 */ /* 0x001fe20000010000 */
[----:B------:R-:W-:Y:S01]  /*3080*/  FADD.FTZ R52, R52, R45 ;  /* 0x0000002d34347221 */ /* 0x000fe20000010000 */
[----:B------:R-:W-:Y:S01]  /*3090*/  FADD.FTZ R55, R55, R46 ;  /* 0x0000002e37377221 */ /* 0x000fe20000010000 */
[----:B------:R-:W-:-:S02]  /*30a0*/  FADD.FTZ R54, R54, R47 ;  /* 0x0000002f36367221 */ /* 0x000fc40000010000 */
[----:B------:R-:W-:Y:S01]  /*30b0*/  LDS.128 R44, [R85+0x1cc0] ;  /* 0x001cc000552c7984 */ /* 0x000fe20000000c00 */
[----:B-1----:R-:W-:Y:S01]  /*30c0*/  FADD.FTZ R53, R53, R32 ;  /* 0x0000002035357221 */ /* 0x002fe20000010000 */
[----:B------:R-:W-:Y:S01]  /*30d0*/  FADD.FTZ R52, R52, R33 ;  /* 0x0000002134347221 */ /* 0x000fe20000010000 */
[----:B------:R-:W-:Y:S01]  /*30e0*/  FADD.FTZ R55, R55, R34 ;  /* 0x0000002237377221 */ /* 0x000fe20000010000 */
[----:B------:R-:W-:Y:S01]  /*30f0*/  FADD.FTZ R54, R54, R35 ;  /* 0x0000002336367221 */ /* 0x000fe20000010000 */
[----:B------:R-:W-:Y:S01]  /*3100*/  FADD.FTZ R53, R53, R40 ;  /* 0x0000002835357221 */ /* 0x000fe20000010000 */
[----:B------:R-:W0:Y:S01]  /*3110*/  LDS.128 R32, [R85+0x1a40] ;  /* 0x001a400055207984 */ /* 0x000e220000000c00 */
        /* <DEDUP_REMOVED lines=13> */
[----:B----4-:R-:W-:Y:S01]  /*31f0*/  FADD.FTZ R53, R53, R36 ;  /* 0x0000002435357221 */ /* 0x010fe20000010000 */
[----:B------:R-:W-:Y:S01]  /*3200*/  FADD.FTZ R52, R52, R37 ;  /* 0x0000002534347221 */ /* 0x000fe20000010000 */
[----:B------:R-:W-:Y:S01]  /*3210*/  FADD.FTZ R55, R55, R38 ;  /* 0x0000002637377221 */ /* 0x000fe20000010000 */
[----:B------:R-:W-:Y:S01]  /*3220*/  FADD.FTZ R54, R54, R39 ;  /* 0x0000002736367221 */ /* 0x000fe20000010000 */
[----:B-----5:R-:W-:Y:S01]  /*3230*/  FADD.FTZ R53, R53, R48 ;  /* 0x0000003035357221 */ /* 0x020fe20000010000 */
[----:B------:R-:W-:Y:S01]  /*3240*/  FADD.FTZ R52, R52, R49 ;  /* 0x0000003134347221 */ /* 0x000fe20000010000 */
[----:B------:R-:W-:Y:S01]  /*3250*/  FADD.FTZ R55, R55, R50 ;  /* 0x0000003237377221 */ /* 0x000fe20000010000 */
[----:B------:R-:W-:Y:S01]  /*3260*/  FADD.FTZ R54, R54, R51 ;  /* 0x0000003336367221 */ /* 0x000fe20000010000 */
[----:B------:R-:W3:Y:S04]  /*3270*/  LDS.128 R28, [R85+0x1f40] ;  /* 0x001f4000551c7984 */ /* 0x000ee80000000c00 */
[----:B------:R-:W-:Y:S04]  /*3280*/  LDS.128 R36, [R85+0x21c0] ;  /* 0x0021c00055247984 */ /* 0x000fe80000000c00 */
[----:B------:R-:W-:Y:S01]  /*3290*/  LDS.128 R48, [R85+0x2580] ;  /* 0x0025800055307984 */ /* 0x000fe20000000c00 */
[----:B0-----:R-:W-:Y:S01]  /*32a0*/  FADD.FTZ R53, R53, R32 ;  /* 0x0000002035357221 */ /* 0x001fe20000010000 */
[----:B------:R-:W-:Y:S01]  /*32b0*/  FADD.FTZ R52, R52, R33 ;  /* 0x0000002134347221 */ /* 0x000fe20000010000 */
[----:B------:R-:W-:Y:S01]  /*32c0*/  FADD.FTZ R55, R55, R34 ;  /* 0x0000002237377221 */ /* 0x000fe20000010000 */
[----:B------:R-:W-:-:S02]  /*32d0*/  FADD.FTZ R54, R54, R35 ;  /* 0x0000002336367221 */ /* 0x000fc40000010000 */
[----:B------:R-:W0:Y:S01]  /*32e0*/  LDS.128 R32, [R85+0x2080] ;  /* 0x0020800055207984 */ /* 0x000e220000000c00 */
[----:B-1----:R-:W-:Y:S01]  /*32f0*/  FADD.FTZ R53, R53, R40 ;  /* 0x0000002835357221 */ /* 0x002fe20000010000 */
[----:B------:R-:W-:Y:S01]  /*3300*/  FADD.FTZ R52, R52, R41 ;  /* 0x0000002934347221 */ /* 0x000fe20000010000 */
[----:B------:R-:W-:Y:S01]  /*3310*/  FADD.FTZ R55, R55, R42 ;  /* 0x0000002a37377221 */ /* 0x000fe20000010000 */
[----:B------:R-:W-:Y:S01]  /*3320*/  FADD.FTZ R54, R54, R43 ;  /* 0x0000002b36367221 */ /* 0x000fe20000010000 */
[----:B------:R-:W-:Y:S01]  /*3330*/  FADD.FTZ R53, R53, R44 ;  /* 0x0000002c35357221 */ /* 0x000fe20000010000 */
[----:B------:R-:W1:Y:S01]  /*3340*/  LDS.128 R40, [R85+0x2300] ;  /* 0x0023000055287984 */ /* 0x000e620000000c00 */
[----:B------:R-:W-:Y:S01]  /*3350*/  FADD.FTZ R52, R52, R45 ;  /* 0x0000002d34347221 */ /* 0x000fe20000010000 */
[----:B------:R-:W-:Y:S01]  /*3360*/  FADD.FTZ R55, R55, R46 ;  /* 0x0000002e37377221 */ /* 0x000fe20000010000 */
[----:B------:R-:W-:Y:S01]  /*3370*/  FADD.FTZ R92, R54, R47 ;  /* 0x0000002f365c7221 */ /* 0x000fe20000010000 */
[----:B--2---:R-:W-:Y:S01]  /*3380*/  FADD.FTZ R93, R53, R24 ;  /* 0x00000018355d7221 */ /* 0x004fe20000010000 */
[----:B------:R-:W2:Y:S01]  /*3390*/  LDS.128 R44, [R85+0x2440] ;  /* 0x00244000552c7984 */ /* 0x000ea20000000c00 */
[----:B------:R-:W-:Y:S01]  /*33a0*/  FADD.FTZ R24, R52, R25 ;  /* 0x0000001934187221 */ /* 0x000fe20000010000 */
[----:B------:R-:W-:Y:S01]  /*33b0*/  FADD.FTZ R25, R55, R26 ;  /* 0x0000001a37197221 */ /* 0x000fe20000010000 */
[----:B------:R-:W-:Y:S01]  /*33c0*/  FADD.FTZ R92, R92, R27 ;  /* 0x0000001b5c5c7221 */ /* 0x000fe20000010000 */
[----:B------:R-:W4:Y:S01]  /*33d0*/  LDS.128 R52, [R85+0x26c0] ;  /* 0x0026c00055347984 */ /* 0x000f220000000c00 */
[----:B---3--:R-:W-:Y:S01]  /*33e0*/  FADD.FTZ R93, R93, R28 ;  /* 0x0000001c5d5d7221 */ /* 0x008fe20000010000 */
[----:B------:R-:W-:Y:S01]  /*33f0*/  FADD.FTZ R24, R24, R29 ;  /* 0x0000001d18187221 */ /* 0x000fe20000010000 */
[----:B------:R-:W-:Y:S01]  /*3400*/  FADD.FTZ R25, R25, R30 ;  /* 0x0000001e19197221 */ /* 0x000fe20000010000 */
[----:B------:R-:W-:Y:S01]  /*3410*/  FADD.FTZ R92, R92, R31 ;  /* 0x0000001f5c5c7221 */ /* 0x000fe20000010000 */
[----:B0-----:R-:W-:Y:S01]  /*3420*/  FADD.FTZ R93, R93, R32 ;  /* 0x000000205d5d7221 */ /* 0x001fe20000010000 */
[----:B------:R-:W-:Y:S01]  /*3430*/  FADD.FTZ R24, R24, R33 ;  /* 0x0000002118187221 */ /* 0x000fe20000010000 */
[----:B------:R-:W-:Y:S01]  /*3440*/  FADD.FTZ R25, R25, R34 ;  /* 0x0000002219197221 */ /* 0x000fe20000010000 */
[----:B------:R-:W-:Y:S01]  /*3450*/  FADD.FTZ R92, R92, R35 ;  /* 0x000000235c5c7221 */ /* 0x000fe20000010000 */
[----:B------:R-:W-:Y:S01]  /*3460*/  FADD.FTZ R93, R93, R36 ;  /* 0x000000245d5d7221 */ /* 0x000fe20000010000 */
[----:B------:R-:W-:Y:S01]  /*3470*/  FADD.FTZ R24, R24, R37 ;  /* 0x0000002518187221 */ /* 0x000fe20000010000 */
[----:B------:R-:W-:Y:S01]  /*3480*/  FADD.FTZ R25, R25, R38 ;  /* 0x0000002619197221 */ /* 0x000fe20000010000 */
[----:B------:R-:W-:Y:S01]  /*3490*/  FADD.FTZ R92, R92, R39 ;  /* 0x000000275c5c7221 */ /* 0x000fe20000010000 */
        /* <DEDUP_REMOVED lines=8> */
[----:B------:R-:W-:Y:S01]  /*3520*/  FADD.FTZ R93, R93, R48 ;  /* 0x000000305d5d7221 */ /* 0x000fe20000010000 */
[----:B------:R-:W-:Y:S01]  /*3530*/  FADD.FTZ R24, R24, R49 ;  /* 0x0000003118187221 */ /* 0x000fe20000010000 */
[----:B------:R-:W-:Y:S01]  /*3540*/  FADD.FTZ R25, R25, R50 ;  /* 0x0000003219197221 */ /* 0x000fe20000010000 */
[----:B------:R-:W-:Y:S01]  /*3550*/  FADD.FTZ R92, R92, R51 ;  /* 0x000000335c5c7221 */ /* 0x000fe20000010000 */
[----:B----4-:R-:W-:Y:S01]  /*3560*/  FADD.FTZ R52, R93, R52 ;  /* 0x000000345d347221 */ /* 0x010fe20000010000 */
[----:B------:R-:W-:Y:S01]  /*3570*/  FADD.FTZ R53, R24, R53 ;  /* 0x0000003518357221 */ /* 0x000fe20000010000 */
[----:B------:R-:W-:Y:S01]  /*3580*/  FADD.FTZ R54, R25, R54 ;  /* 0x0000003619367221 */ /* 0x000fe20000010000 */
[----:B------:R-:W-:-:S07]  /*3590*/  FADD.FTZ R55, R92, R55 ;  /* 0x000000375c377221 */ /* 0x000fce0000010000 */
.L_x_91:
[----:B------:R-:W-:Y:S05]  /*35a0*/  BSYNC B0 ;  /* 0x0000000000007941 */ /* 0x000fea0003800000 */
.L_x_90:
[----:B------:R-:W-:Y:S01]  /*35b0*/  BSSY B0, `(.L_x_92) ;  /* 0x000000f000007945 */ /* 0x000fe20003800000 */
[----:B------:R-:W-:Y:S01]  /*35c0*/  PRMT R32, R69, 0x7632, R32 ;  /* 0x0000763245207816 */ /* 0x000fe20000000020 */
[----:B---34-:R-:W-:Y:S02]  /*35d0*/  IMAD.WIDE R84, R84, 0x4, R90 ;  /* 0x0000000454547825 */ /* 0x018fe400078e025a */
[----:B------:R-:W-:Y:S05]  /*35e0*/  @P4 BRA `(.L_x_93) ;  /* 0x00000000002c4947 */ /* 0x000fea0003800000 */
[----:B------:R-:W0:Y:S01]  /*35f0*/  LDC.64 R24, c[0x0][0x288] ;  /* 0x0000a200ff187b82 */ /* 0x000e220000000a00 */
[-C--:B------:R-:W-:Y:S01]  /*3600*/  LEA R30, P3, R2, R84.reuse, 0x2 ;  /* 0x00000054021e7211 */ /* 0x080fe200078610ff */
[----:B------:R1:W-:Y:S01]  /*3610*/  REDG.E.ADD.F32.FTZ.RN.STRONG.GPU desc[UR8][R84.64], R52 ;  /* 0x00000034540079a6 */ /* 0x0003e2000c10f388 */
[----:B------:R-:W-:Y:S02]  /*3620*/  LEA R26, P6, R3, R84, 0x2 ;  /* 0x00000054031a7211 */ /* 0x000fe400078c10ff */
[C---:B------:R-:W-:Y:S02]  /*3630*/  IADD3.X R31, R85.reuse, R4, RZ, P3, !PT ;  /* 0x00000004551f7210 */ /* 0x040fe40001ffe4ff */
[----:B------:R-:W-:-:S03]  /*3640*/  IADD3.X R27, R85, R5, RZ, P6, !PT ;  /* 0x00000005551b7210 */ /* 0x000fc600037fe4ff */
[----:B------:R1:W-:Y:S01]  /*3650*/  REDG.E.ADD.F32.FTZ.RN.STRONG.GPU desc[UR8][R30.64], R53 ;  /* 0x000000351e0079a6 */ /* 0x0003e2000c10f388 */
[----:B0-----:R-:W-:-:S04]  /*3660*/  LEA R28, P4, R24, R84, 0x2 ;  /* 0x00000054181c7211 */ /* 0x001fc800078810ff */
[----:B------:R-:W-:-:S05]  /*3670*/  LEA.HI.X R29, R24, R85, R25, 0x2, P4 ;  /* 0x00000055181d7211 */ /* 0x000fca00020f1419 */
[----:B------:R1:W-:Y:S04]  /*3680*/  REDG.E.ADD.F32.FTZ.RN.STRONG.GPU desc[UR8][R28.64], R54 ;  /* 0x000000361c0079a6 */ /* 0x0003e8000c10f388 */
[----:B------:R1:W-:Y:S02]  /*3690*/  REDG.E.ADD.F32.FTZ.RN.STRONG.GPU desc[UR8][R26.64], R55 ;  /* 0x000000371a0079a6 */ /* 0x0003e4000c10f388 */
.L_x_93:
[----:B------:R-:W-:Y:S05]  /*36a0*/  BSYNC B0 ;  /* 0x0000000000007941 */ /* 0x000fea0003800000 */
.L_x_92:
[----:B------:R-:W-:Y:S02]  /*36b0*/  PRMT R47, R68, 0x7632, R47 ;  /* 0x00007632442f7816 */ /* 0x000fe4000000002f */
[----:B------:R-:W-:Y:S02]  /*36c0*/  PRMT R46, R70, 0x7632, R46 ;  /* 0x00007632462e7816 */ /* 0x000fe4000000002e */
[----:B------:R-:W-:Y:S02]  /*36d0*/  PRMT R45, R67, 0x7632, R45 ;  /* 0x00007632432d7816 */ /* 0x000fe4000000002d */
[----:B------:R-:W-:Y:S02]  /*36e0*/  PRMT R44, R65, 0x7632, R44 ;  /* 0x00007632412c7816 */ /* 0x000fe4000000002c */
[----:B------:R-:W-:Y:S02]  /*36f0*/  PRMT R43, R64, 0x7632, R43 ;  /* 0x00007632402b7816 */ /* 0x000fe4000000002b */
[----:B------:R-:W-:-:S02]  /*3700*/  PRMT R42, R66, 0x7632, R42 ;  /* 0x00007632422a7816 */ /* 0x000fc4000000002a */
        /* <DEDUP_REMOVED lines=8> */
[----:B------:R-:W-:Y:S01]  /*3790*/  PRMT R33, R8, 0x7632, R33 ;  /* 0x0000763208217816 */ /* 0x000fe20000000021 */
[----:B------:R-:W-:Y:S06]  /*37a0*/  @!P0 BRA `(.L_x_94) ;  /* 0x0000001000888947 */ /* 0x000fec0003800000 */
[----:B------:R-:W0:Y:S01]  /*37b0*/  LDC R49, c[0x0][0x10] ;  /* 0x00000400ff317b82 */ /* 0x000e220000000800 */
[----:B------:R-:W2:Y:S01]  /*37c0*/  S2R R48, SR_CTAID.Y ;  /* 0x0000000000307919 */ /* 0x000ea20000002600 */
[----:B-1----:R-:W-:-:S06]  /*37d0*/  LOP3.LUT R26, R71, 0x1, RZ, 0xc0, !PT ;  /* 0x00000001471a7812 */ /* 0x002fcc00078ec0ff */
[----:B------:R-:W1:Y:S08]  /*37e0*/  LDC.64 R24, c[0x0][0x258] ;  /* 0x00009600ff187b82 */ /* 0x000e700000000a00 */
[----:B------:R-:W3:Y:S01]  /*37f0*/  LDC.64 R52, c[0x0][0x260] ;  /* 0x00009800ff347b82 */ /* 0x000ee20000000a00 */
[----:B0-----:R-:W-:-:S04]  /*3800*/  IMAD R26, R26, R49, RZ ;  /* 0x000000311a1a7224 */ /* 0x001fc800078e02ff */
[C---:B------:R-:W-:Y:S01]  /*3810*/  IMAD R28, R26.reuse, R83, RZ ;  /* 0x000000531a1c7224 */ /* 0x040fe200078e02ff */
[----:B--2---:R-:W-:-:S04]  /*3820*/  IADD3 R27, R26, R48, RZ ;  /* 0x000000301a1b7210 */ /* 0x004fc80007ffe0ff */
[----:B------:R-:W-:Y:S01]  /*3830*/  SHF.L.U32 R29, R28, 0x1, RZ ;  /* 0x000000011c1d7819 */ /* 0x000fe200000006ff */
[----:B-1----:R-:W-:-:S04]  /*3840*/  IMAD.WIDE.U32 R24, R27, 0x4, R24 ;  /* 0x000000041b187825 */ /* 0x002fc800078e0018 */
[----:B---3--:R-:W-:Y:S01]  /*3850*/  IMAD.WIDE R52, R29, 0x4, R52 ;  /* 0x000000041d347825 */ /* 0x008fe200078e0234 */
[----:B------:R-:W-:Y:S06]  /*3860*/  @P2 BRA `(.L_x_95) ;  /* 0x0000000000602947 */ /* 0x000fec0003800000 */
[----:B------:R-:W0:Y:S01]  /*3870*/  S2R R6, SR_LANEID ;  /* 0x0000000000067919 */ /* 0x000e220000000000 */
[----:B------:R-:W-:Y:S01]  /*3880*/  VOTEU.ANY UR5, UPT, PT ;  /* 0x0000000000057886 */ /* 0x000fe200038e0100 */
[----:B------:R-:W-:Y:S01]  /*3890*/  LOP3.LUT P0, RZ, R71, 0x2, RZ, 0xc0, !PT ;  /* 0x0000000247ff7812 */ /* 0x000fe2000780c0ff */
[----:B------:R-:W-:Y:S01]  /*38a0*/  UFLO.U32 UR6, UR5 ;  /* 0x00000005000672bd */ /* 0x000fe200080e0000 */
[----:B------:R-:W-:Y:S01]  /*38b0*/  MOV R28, 0x1 ;  /* 0x00000001001c7802 */ /* 0x000fe20000000f00 */
[----:B------:R-:W-:Y:S01]  /*38c0*/  UPOPC UR5, UR5 ;  /* 0x00000005000572bf */ /* 0x000fe20008000000 */
[----:B------:R-:W-:Y:S01]  /*38d0*/  SEL R31, R83, RZ, !P0 ;  /* 0x000000ff531f7207 */ /* 0x000fe20004000000 */
[----:B------:R-:W-:Y:S01]  /*38e0*/  IMAD R27, R49, UR7, R48 ;  /* 0x00000007311b7c24 */ /* 0x000fe2000f8e0230 */
[----:B------:R-:W-:Y:S02]  /*38f0*/  SEL R28, R28, 0xffffffff, !P0 ;  /* 0xffffffff1c1c7807 */ /* 0x000fe40004000000 */
[----:B------:R-:W-:Y:S01]  /*3900*/  ISETP.NE.AND P0, PT, R31, -0x1, PT ;  /* 0xffffffff1f00780c */ /* 0x000fe20003f05270 */
[----:B------:R-:W-:-:S04]  /*3910*/  IMAD.WIDE.U32 R26, R27, 0x8, R52 ;  /* 0x000000081b1a7825 */ /* 0x000fc800078e0034 */
[----:B------:R-:W-:Y:S01]  /*3920*/  IMAD R29, R28, UR5, RZ ;  /* 0x000000051c1d7c24 */ /* 0x000fe2000f8e02ff */
[----:B------:R1:W-:Y:S01]  /*3930*/  STG.E.64 desc[UR8][R26.64], R56 ;  /* 0x000000381a007986 */ /* 0x0003e2000c101b08 */
[----:B0-----:R-:W-:-:S13]  /*3940*/  ISETP.EQ.U32.AND P3, PT, R6, UR6, PT ;  /* 0x0000000606007c0c */ /* 0x001fda000bf62070 */
[----:B------:R-:W-:Y:S06]  /*3950*/  @P3 MEMBAR.ALL.GPU ;  /* 0x0000000000003992 */ /* 0x000fec000000a000 */
[----:B------:R-:W-:-:S00]  /*3960*/  @P3 ERRBAR ;  /* 0x00000000000039ab */ /* 0x000fc00000000000 */
[----:B------:R-:W-:Y:S06]  /*3970*/  @P3 CGAERRBAR ;  /* 0x00000000000035ab */ /* 0x000fec0000000000 */
[----:B------:R1:W-:Y:S01]  /*3980*/  @P3 REDG.E.ADD.S32.STRONG.GPU desc[UR8][R24.64], R29 ;  /* 0x0000001d1800398e */ /* 0x0003e2000c10e388 */
[----:B------:R-:W-:Y:S05]  /*3990*/  @!P0 BRA `(.L_x_95) ;  /* 0x0000000000148947 */ /* 0x000fea0003800000 */
.L_x_96:
[----:B-1----:R-:W2:Y:S04]  /*39a0*/  LDG.E.STRONG.GPU R26, desc[UR8][R24.64] ;  /* 0x00000008181a7981 */ /* 0x002ea8000c1ef900 */
[----:B--2---:R-:W-:Y:S01]  /*39b0*/  CCTL.IVALL ;  /* 0x00000000ff00798f */ /* 0x004fe20002000000 */
[----:B------:R-:W-:Y:S05]  /*39c0*/  YIELD ;  /* 0x0000000000007946 */ /* 0x000fea0003800000 */
[----:B------:R-:W-:-:S13]  /*39d0*/  ISETP.NE.AND P0, PT, R26, R31, PT ;  /* 0x0000001f1a00720c */ /* 0x000fda0003f05270 */
[----:B------:R-:W-:Y:S05]  /*39e0*/  @P0 BRA `(.L_x_96) ;  /* 0xfffffffc00ec0947 */ /* 0x000fea000383ffff */
.L_x_95:
[----:B------:R-:W-:Y:S01]  /*39f0*/  ISETP.NE.AND P0, PT, R83, RZ, PT ;  /* 0x000000ff5300720c */ /* 0x000fe20003f05270 */
[----:B------:R-:W-:Y:S05]  /*3a00*/  WARPSYNC.ALL ;  /* 0x0000000000007948 */ /* 0x000fea0003800000 */
[----:B------:R-:W-:Y:S07]  /*3a10*/  BAR.SYNC.DEFER_BLOCKING 0x0 ;  /* 0x0000000000007b1d */ /* 0x000fee0000010000 */
[----:B------:R-:W-:Y:S05]  /*3a20*/  @!P0 BRA `(.L_x_94) ;  /* 0x0000000c00e88947 */ /* 0x000fea0003800000 */
[----:B-1----:R-:W-:Y:S01]  /*3a30*/  IADD3 R24, R83, -0x1, RZ ;  /* 0xffffffff53187810 */ /* 0x002fe20007ffe0ff */
        /* <DEDUP_REMOVED lines=12> */
.L_x_100:
        /* <DEDUP_REMOVED lines=115> */
.L_x_99:
        /* <DEDUP_REMOVED lines=13> */
[----:B------:R-:W2:Y:S02]  /*4300*/  @!P0 LDG.E.64 R24, desc[UR8][R24.64] ;  /* 0x0000000818188981 */ /* 0x000ea4000c1e1b00 */
[C-C-:B------:R-:W-:Y:S02]  /*4310*/  @!P6 IMAD R29, R49.reuse, R29, R48.reuse ;  /* 0x0000001d311de224 */ /* 0x140fe400078e0230 */
[----:B------:R-:W-:Y:S01]  /*4320*/  @!P3 IMAD R31, R49, R31, R48 ;  /* 0x0000001f311fb224 */ /* 0x000fe200078e0230 */
[----:B------:R-:W3:Y:S01]  /*4330*/  @!P4 LDG.E.64 R26, desc[UR8][R26.64] ;  /* 0x000000081a1ac981 */ /* 0x000ee2000c1e1b00 */
[----:B------:R-:W-:-:S04]  /*4340*/  @!P6 IMAD.WIDE.U32 R28, R29, 0x8, R52 ;  /* 0x000000081d1ce825 */ /* 0x000fc800078e0034 */
[----:B------:R-:W-:Y:S02]  /*4350*/  @!P3 IMAD.WIDE.U32 R30, R31, 0x8, R52 ;  /* 0x000000081f1eb825 */ /* 0x000fe400078e0034 */
[----:B------:R-:W4:Y:S04]  /*4360*/  @!P6 LDG.E.64 R28, desc[UR8][R28.64] ;  /* 0x000000081c1ce981 */ /* 0x000f28000c1e1b00 */
[----:B------:R-:W5:Y:S01]  /*4370*/  @!P3 LDG.E.64 R30, desc[UR8][R30.64] ;  /* 0x000000081e1eb981 */ /* 0x000f62000c1e1b00 */
[----:B------:R-:W-:Y:S01]  /*4380*/  IADD3 R51, R51, 0x4, RZ ;  /* 0x0000000433337810 */ /* 0x000fe20007ffe0ff */
[----:B--2---:R-:W-:Y:S01]  /*4390*/  @!P0 FADD.FTZ R56, R56, R24 ;  /* 0x0000001838388221 */ /* 0x004fe20000010000 */
[----:B------:R-:W-:Y:S02]  /*43a0*/  @!P0 FADD.FTZ R57, R57, R25 ;  /* 0x0000001939398221 */ /* 0x000fe40000010000 */
[----:B------:R-:W-:-:S02]  /*43b0*/  IADD3 R24, R51, 0x1, RZ ;  /* 0x0000000133187810 */ /* 0x000fc40007ffe0ff */
[----:B------:R-:W-:Y:S01]  /*43c0*/  ISETP.EQ.OR P0, PT, R51, UR7, P2 ;  /* 0x0000000733007c0c */ /* 0x000fe20009702670 */
[----:B---3--:R-:W-:Y:S01]  /*43d0*/  @!P4 FADD.FTZ R56, R56, R26 ;  /* 0x0000001a3838c221 */ /* 0x008fe20000010000 */
[----:B------:R-:W-:Y:S01]  /*43e0*/  @!P4 FADD.FTZ R57, R57, R27 ;  /* 0x0000001b3939c221 */ /* 0x000fe20000010000 */
[----:B------:R-:W-:Y:S02]  /*43f0*/  IADD3 R26, R51, 0x2, RZ ;  /* 0x00000002331a7810 */ /* 0x000fe40007ffe0ff */
[----:B------:R-:W-:Y:S01]  /*4400*/  ISETP.EQ.OR P4, PT, R24, UR7, P2 ;  /* 0x0000000718007c0c */ /* 0x000fe20009782670 */
[----:B----4-:R-:W-:Y:S01]  /*4410*/  @!P6 FADD.FTZ R56, R56, R28 ;  /* 0x0000001c3838e221 */ /* 0x010fe20000010000 */
[----:B------:R-:W-:Y:S01]  /*4420*/  @!P6 FADD.FTZ R57, R57, R29 ;  /* 0x0000001d3939e221 */ /* 0x000fe20000010000 */
[----:B------:R-:W-:Y:S02]  /*4430*/  IADD3 R28, R51, 0x3, RZ ;  /* 0x00000003331c7810 */ /* 0x000fe40007ffe0ff */
[----:B------:R-:W-:Y:S01]  /*4440*/  ISETP.EQ.OR P6, PT, R26, UR7, P2 ;  /* 0x000000071a007c0c */ /* 0x000fe200097c2670 */
[----:B-----5:R-:W-:Y:S01]  /*4450*/  @!P3 FADD.FTZ R56, R56, R30 ;  /* 0x0000001e3838b221 */ /* 0x020fe20000010000 */
        /* <DEDUP_REMOVED lines=26> */
.L_x_101:
[----:B------:R-:W-:-:S13]  /*4600*/  ISETP.NE.OR P0, PT, R50, RZ, P0 ;  /* 0x000000ff3200720c */ /* 0x000fda0000705670 */
[----:B------:R-:W-:Y:S05]  /*4610*/  @!P0 BRA `(.L_x_97) ;  /* 0x00000000007c8947 */ /* 0x000fea0003800000 */
.L_x_98:
        /* <DEDUP_REMOVED lines=10> */
[----:B------:R-:W2:Y:S01]  /*46c0*/  @!P4 LDG.E.64 R24, desc[UR8][R24.64] ;  /* 0x000000081818c981 */ /* 0x000ea2000c1e1b00 */
        /* <DEDUP_REMOVED lines=20> */
.L_x_97:
        /* <DEDUP_REMOVED lines=11> */
.L_x_103:
[----:B------:R-:W-:Y:S05]  /*48c0*/  BSYNC B0 ;  /* 0x0000000000007941 */ /* 0x000fea0003800000 */
.L_x_102:
        /* <DEDUP_REMOVED lines=16> */
.L_x_94:
[----:B------:R-:W0:Y:S01]  /*49d0*/  S2UR UR6, SR_CgaCtaId ;  /* 0x00000000000679c3 */ /* 0x000e220000008800 */
[----:B------:R-:W-:Y:S01]  /*49e0*/  UMOV UR5, 0x400 ;  /* 0x0000040000057882 */ /* 0x000fe20000000000 */
[----:B------:R-:W-:Y:S01]  /*49f0*/  SHF.L.U32 R69, R69, 0x10, RZ ;  /* 0x0000001045457819 */ /* 0x000fe200000006ff */
[----:B------:R-:W-:Y:S01]  /*4a00*/  ULDC.64 UR14, c[0x0][0x290] ;  /* 0x0000a400000e7ab9 */ /* 0x000fe20000000a00 */
[----:B-1----:R-:W-:Y:S02]  /*4a10*/  SHF.L.U32 R27, R32, 0x10, RZ ;  /* 0x00000010201b7819 */ /* 0x002fe400000006ff */
[----:B------:R-:W-:Y:S01]  /*4a20*/  ISETP.GE.U32.AND P0, PT, R78, UR14, PT ;  /* 0x0000000e4e007c0c */ /* 0x000fe2000bf06070 */
[----:B------:R-:W-:Y:S01]  /*4a30*/  FADD.FTZ R30, -R18, R69 ;  /* 0x00000045121e7221 */ /* 0x000fe20000010100 */
[----:B------:R-:W-:Y:S02]  /*4a40*/  SHF.L.U32 R26, R47, 0x10, RZ ;  /* 0x000000102f1a7819 */ /* 0x000fe400000006ff */
[----:B------:R-:W-:Y:S01]  /*4a50*/  SHF.L.U32 R31, R70, 0x10, RZ ;  /* 0x00000010461f7819 */ /* 0x000fe200000006ff */
[----:B------:R-:W-:Y:S01]  /*4a60*/  FMUL.FTZ R53, R30, R19 ;  /* 0x000000131e357220 */ /* 0x000fe20000410000 */
[----:B0-----:R-:W-:-:S09]  /*4a70*/  ULEA UR5, UR6, UR5, 0x18 ;  /* 0x0000000506057291 */ /* 0x001fd2000f8ec03f */
[----:B------:R-:W-:Y:S01]  /*4a80*/  @!P2 STS.64 [UR5+0xc0], R56 ;  /* 0x0000c038ff00a988 */ /* 0x000fe20008000a05 */
[----:B------:R-:W-:Y:S06]  /*4a90*/  BAR.SYNC.DEFER_BLOCKING 0x0 ;  /* 0x0000000000007b1d */ /* 0x000fec0000010000 */
[----:B------:R-:W0:Y:S01]  /*4aa0*/  LDS.64 R24, [UR5+0xc0] ;  /* 0x0000c005ff187984 */ /* 0x000e220008000a00 */
[----:B------:R-:W-:Y:S02]  /*4ab0*/  ULDC UR5, c[0x0][0x2bc] ;  /* 0x0000af0000057ab9 */ /* 0x000fe40000000800 */
[----:B0-----:R-:W-:Y:S01]  /*4ac0*/  FMUL.FTZ R28, R24, UR5 ;  /* 0x00000005181c7c20 */ /* 0x001fe20008410000 */
[----:B------:R-:W-:Y:S01]  /*4ad0*/  FADD.FTZ R24, -R18, R27 ;  /* 0x0000001b12187221 */ /* 0x000fe20000010100 */
[----:B------:R-:W-:Y:S01]  /*4ae0*/  FMUL.FTZ R29, R25, UR5 ;  /* 0x00000005191d7c20 */ /* 0x000fe20008410000 */
[----:B------:R-:W-:-:S02]  /*4af0*/  SHF.L.U32 R25, R68, 0x10, RZ ;  /* 0x0000001044197819 */ /* 0x000fc400000006ff */
        /* <DEDUP_REMOVED lines=20> */
.L_x_104:
        /* <DEDUP_REMOVED lines=10> */
[C---:B------:R-:W-:Y:S02]  /*4ce0*/  IMAD R27, R79.reuse, UR13, R32 ;  /* 0x0000000d4f1b7c24 */ /* 0x040fe4000f8e0220 */
[-C--:B------:R-:W-:Y:S01]  /*4cf0*/  FMUL.FTZ R47, R30, R19.reuse ;  /* 0x000000131e2f7220 */ /* 0x080fe20000410000 */
[----:B------:R-:W-:Y:S01]  /*4d00*/  FMUL.FTZ R30, R26, R19 ;  /* 0x000000131a1e7220 */ /* 0x000fe20000410000 */
[----:B------:R-:W-:Y:S01]  /*4d10*/  IMAD.WIDE.U32 R24, R79, UR12, R24 ;  /* 0x0000000c4f187c25 */ /* 0x000fe2000f8e0018 */
[----:B------:R-:W-:-:S02]  /*4d20*/  ULDC.64 UR12, c[0x0][0x210] ;  /* 0x00008400000c7ab9 */ /* 0x000fc40000000a00 */
[----:B------:R-:W-:Y:S02]  /*4d30*/  LEA R26, P2, R24, UR12, 0x1 ;  /* 0x0000000c181a7c11 */ /* 0x000fe4000f8408ff */
[----:B------:R-:W-:Y:S02]  /*4d40*/  IADD3 R27, R25, R27, RZ ;  /* 0x0000001b191b7210 */ /* 0x000fe40007ffe0ff */
[----:B------:R-:W-:Y:S02]  /*4d50*/  F2FP.BF16.F32.PACK_AB R25, R30, R47 ;  /* 0x0000002f1e19723e */ /* 0x000fe400000010ff */
[----:B------:R-:W-:-:S05]  /*4d60*/  LEA.HI.X R27, R24, UR13, R27, 0x1, P2 ;  /* 0x0000000d181b7c11 */ /* 0x000fca00090f0c1b */
[----:B------:R0:W-:Y:S02]  /*4d70*/  STG.E desc[UR8][R26.64], R25 ;  /* 0x000000191a007986 */ /* 0x0001e4000c101908 */
.L_x_106:
[----:B------:R-:W-:Y:S05]  /*4d80*/  BSYNC B0 ;  /* 0x0000000000007941 */ /* 0x000fea0003800000 */
.L_x_105:
[----:B0-----:R-:W-:Y:S01]  /*4d90*/  SHF.L.U32 R25, R46, 0x10, RZ ;  /* 0x000000102e197819 */ /* 0x001fe200000006ff */
[C---:B------:R-:W-:Y:S01]  /*4da0*/  FADD.FTZ R30, -R18.reuse, R31 ;  /* 0x0000001f121e7221 */ /* 0x040fe20000010100 */
[----:B------:R-:W-:Y:S02]  /*4db0*/  ISETP.GE.U32.AND P2, PT, R77, UR14, PT ;  /* 0x0000000e4d007c0c */ /* 0x000fe4000bf46070 */
[----:B------:R-:W-:Y:S01]  /*4dc0*/  ISETP.GE.AND.EX P3, PT, R59, UR15, PT, P0 ;  /* 0x0000000f3b007c0c */ /* 0x000fe2000bf66300 */
[----:B------:R-:W-:Y:S01]  /*4dd0*/  FADD.FTZ R24, -R18, R25 ;  /* 0x0000001912187221 */ /* 0x000fe20000010100 */
[----:B------:R-:W-:Y:S01]  /*4de0*/  ISETP.GE.AND.EX P4, PT, R7, UR15, PT, P2 ;  /* 0x0000000f07007c0c */ /* 0x000fe2000bf86320 */
[-C--:B------:R-:W-:Y:S01]  /*4df0*/  FMUL.FTZ R49, R30, R19.reuse ;  /* 0x000000131e317220 */ /* 0x080fe20000410000 */
[----:B------:R-:W-:Y:S01]  /*4e00*/  SHF.L.U32 R67, R67, 0x10, RZ ;  /* 0x0000001043437819 */ /* 0x000fe200000006ff */
[----:B------:R-:W-:Y:S01]  /*4e10*/  FMUL.FTZ R48, R24, R19 ;  /* 0x0000001318307220 */ /* 0x000fe20000410000 */
[----:B------:R-:W-:-:S02]  /*4e20*/  ISETP.GE.U32.AND P0, PT, R76, UR14, PT ;  /* 0x0000000e4c007c0c */ /* 0x000fc4000bf06070 */
[----:B------:R-:W-:Y:S02]  /*4e30*/  ISETP.GE.U32.AND P2, PT, R75, UR14, PT ;  /* 0x0000000e4b007c0c */ /* 0x000fe4000bf46070 */
[C---:B------:R-:W-:Y:S02]  /*4e40*/  ISETP.GT.U32.OR P3, PT, R81.reuse, 0x27f, P3 ;  /* 0x0000027f5100780c */ /* 0x040fe40001f64470 */
[----:B------:R-:W-:Y:S02]  /*4e50*/  ISETP.GT.U32.OR P4, PT, R81, 0x27f, P4 ;  /* 0x0000027f5100780c */ /* 0x000fe40002784470 */
        /* <DEDUP_REMOVED lines=22> */
.L_x_107:
        /* <DEDUP_REMOVED lines=10> */
[-C--:B------:R-:W-:Y:S01]  /*5060*/  FMUL.FTZ R45, R30, R19.reuse ;  /* 0x000000131e2d7220 */ /* 0x080fe20000410000 */
[----:B------:R-:W-:Y:S01]  /*5070*/  FMUL.FTZ R30, R26, R19 ;  /* 0x000000131a1e7220 */ /* 0x000fe20000410000 */
[----:B------:R-:W-:-:S02]  /*5080*/  IMAD R59, R78, UR13, R59 ;  /* 0x0000000d4e3b7c24 */ /* 0x000fc4000f8e023b */
[----:B------:R-:W-:Y:S01]  /*5090*/  IMAD.WIDE.U32 R24, R78, UR12, R24 ;  /* 0x0000000c4e187c25 */ /* 0x000fe2000f8e0018 */
[----:B------:R-:W-:Y:S02]  /*50a0*/  ULDC.64 UR12, c[0x0][0x210] ;  /* 0x00008400000c7ab9 */ /* 0x000fe40000000a00 */
[----:B------:R-:W-:Y:S02]  /*50b0*/  LEA R26, P3, R24, UR12, 0x1 ;  /* 0x0000000c181a7c11 */ /* 0x000fe4000f8608ff */
[----:B------:R-:W-:Y:S02]  /*50c0*/  IADD3 R59, R25, R59, RZ ;  /* 0x0000003b193b7210 */ /* 0x000fe40007ffe0ff */
[----:B------:R-:W-:Y:S02]  /*50d0*/  F2FP.BF16.F32.PACK_AB R25, R30, R45 ;  /* 0x0000002d1e19723e */ /* 0x000fe400000010ff */
[----:B------:R-:W-:-:S05]  /*50e0*/  LEA.HI.X R27, R24, UR13, R59, 0x1, P3 ;  /* 0x0000000d181b7c11 */ /* 0x000fca00098f0c3b */
[----:B------:R0:W-:Y:S02]  /*50f0*/  STG.E desc[UR8][R26.64], R25 ;  /* 0x000000191a007986 */ /* 0x0001e4000c101908 */
.L_x_109:
[----:B------:R-:W-:Y:S05]  /*5100*/  BSYNC B0 ;  /* 0x0000000000007941 */ /* 0x000fea0003800000 */
.L_x_108:
[C---:B------:R-:W-:Y:S01]  /*5110*/  FADD.FTZ R30, -R18.reuse, R65 ;  /* 0x00000041121e7221 */ /* 0x040fe20000010100 */
[----:B------:R-:W-:Y:S01]  /*5120*/  FADD.FTZ R24, -R18, R31 ;  /* 0x0000001f12187221 */ /* 0x000fe20000010100 */
[----:B0-----:R-:W-:Y:S02]  /*5130*/  SHF.L.U32 R25, R64, 0x10, RZ ;  /* 0x0000001040197819 */ /* 0x001fe400000006ff */
[----:B------:R-:W-:Y:S01]  /*5140*/  SHF.L.U32 R26, R43, 0x10, RZ ;  /* 0x000000102b1a7819 */ /* 0x000fe200000006ff */
[-C--:B------:R-:W-:Y:S01]  /*5150*/  FMUL.FTZ R49, R30, R19.reuse ;  /* 0x000000131e317220 */ /* 0x080fe20000410000 */
        /* <DEDUP_REMOVED lines=20> */
.L_x_110:
[----:B------:R-:W-:Y:S04]  /*52a0*/  BSSY B0, `(.L_x_111) ;  /* 0x0000014000007945 */ /* 0x000fe80003800000 */
[----:B------:R-:W-:Y:S05]  /*52b0*/  @P4 BRA `(.L_x_112) ;  /* 0x0000000000484947 */ /* 0x000fea0003800000 */
        /* <DEDUP_REMOVED lines=12> */
[----:B------:R-:W-:-:S03]  /*5380*/  ULDC.64 UR12, c[0x0][0x210] ;  /* 0x00008400000c7ab9 */ /* 0x000fc60000000a00 */
[----:B------:R-:W-:Y:S02]  /*5390*/  F2FP.BF16.F32.PACK_AB R7, R7, R30 ;  /* 0x0000001e0707723e */ /* 0x000fe400000010ff */
[----:B------:R-:W-:Y:S02]  /*53a0*/  LEA R26, P3, R24, UR12, 0x1 ;  /* 0x0000000c181a7c11 */ /* 0x000fe4000f8608ff */
[----:B------:R-:W-:-:S04]  /*53b0*/  IADD3 R27, R25, R27, RZ ;  /* 0x0000001b191b7210 */ /* 0x000fc80007ffe0ff */
[----:B------:R-:W-:-:S05]  /*53c0*/  LEA.HI.X R27, R24, UR13, R27, 0x1, P3 ;  /* 0x0000000d181b7c11 */ /* 0x000fca00098f0c1b */
[----:B------:R0:W-:Y:S02]  /*53d0*/  STG.E desc[UR8][R26.64], R7 ;  /* 0x000000071a007986 */ /* 0x0001e4000c101908 */
.L_x_112:
[----:B------:R-:W-:Y:S05]  /*53e0*/  BSYNC B0 ;  /* 0x0000000000007941 */ /* 0x000fea0003800000 */
.L_x_111:
[----:B------:R-:W-:Y:S02]  /*53f0*/  SHF.L.U32 R45, R66, 0x10, RZ ;  /* 0x00000010422d7819 */ /* 0x000fe400000006ff */
[----:B0-----:R-:W-:Y:S02]  /*5400*/  SHF.L.U32 R7, R42, 0x10, RZ ;  /* 0x000000102a077819 */ /* 0x001fe400000006ff */
[----:B------:R-:W-:Y:S02]  /*5410*/  ISETP.GE.U32.AND P3, PT, R74, UR14, PT ;  /* 0x0000000e4a007c0c */ /* 0x000fe4000bf66070 */
[----:B------:R-:W-:Y:S01]  /*5420*/  ISETP.GE.U32.AND P4, PT, R73, UR14, PT ;  /* 0x0000000e49007c0c */ /* 0x000fe2000bf86070 */
[----:B------:R-:W-:Y:S01]  /*5430*/  FADD.FTZ R24, -R18, R7 ;  /* 0x0000000712187221 */ /* 0x000fe20000010100 */
[----:B------:R-:W-:Y:S02]  /*5440*/  ISETP.GE.U32.AND P6, PT, R72, UR14, PT ;  /* 0x0000000e48007c0c */ /* 0x000fe4000bfc6070 */
[----:B------:R-:W-:Y:S01]  /*5450*/  SHF.L.U32 R47, R60, 0x10, RZ ;  /* 0x000000103c2f7819 */ /* 0x000fe200000006ff */
[----:B------:R-:W-:Y:S01]  /*5460*/  FMUL.FTZ R44, R24, R19 ;  /* 0x00000013182c7220 */ /* 0x000fe20000410000 */
[----:B------:R-:W-:Y:S01]  /*5470*/  SHF.L.U32 R25, R40, 0x10, RZ ;  /* 0x0000001028197819 */ /* 0x000fe200000006ff */
[----:B------:R-:W-:Y:S01]  /*5480*/  FADD.FTZ R40, -R18, R45 ;  /* 0x0000002d12287221 */ /* 0x000fe20000010100 */
[----:B------:R-:W-:-:S02]  /*5490*/  SHF.L.U32 R49, R62, 0x10, RZ ;  /* 0x000000103e317819 */ /* 0x000fc400000006ff */
[----:B------:R-:W-:Y:S01]  /*54a0*/  SHF.L.U32 R27, R38, 0x10, RZ ;  /* 0x00000010261b7819 */ /* 0x000fe200000006ff */
[----:B------:R-:W-:Y:S01]  /*54b0*/  FADD.FTZ R38, -R18, R25 ;  /* 0x0000001912267221 */ /* 0x000fe20000010100 */
[----:B------:R-:W-:Y:S01]  /*54c0*/  SHF.L.U32 R51, R12, 0x10, RZ ;  /* 0x000000100c337819 */ /* 0x000fe200000006ff */
[----:B------:R-:W-:Y:S01]  /*54d0*/  FADD.FTZ R32, -R18, R49 ;  /* 0x0000003112207221 */ /* 0x000fe20000010100 */
[----:B------:R-:W-:Y:S01]  /*54e0*/  SHF.L.U32 R31, R36, 0x10, RZ ;  /* 0x00000010241f7819 */ /* 0x000fe200000006ff */
[----:B------:R-:W-:Y:S01]  /*54f0*/  FADD.FTZ R36, -R18, R47 ;  /* 0x0000002f12247221 */ /* 0x000fe20000010100 */
[----:B------:R-:W-:Y:S01]  /*5500*/  SHF.L.U32 R53, R14, 0x10, RZ ;  /* 0x000000100e357819 */ /* 0x000fe200000006ff */
[----:B------:R-:W-:Y:S01]  /*5510*/  FADD.FTZ R14, -R18, R51 ;  /* 0x00000033120e7221 */ /* 0x000fe20000010100 */
[----:B------:R-:W-:Y:S01]  /*5520*/  SHF.L.U32 R43, R34, 0x10, RZ ;  /* 0x00000010222b7819 */ /* 0x000fe200000006ff */
[C---:B------:R-:W-:Y:S01]  /*5530*/  FADD.FTZ R34, -R18.reuse, R27 ;  /* 0x0000001b12227221 */ /* 0x040fe20000010100 */
[----:B------:R-:W-:Y:S01]  /*5540*/  ISETP.GE.AND.EX P0, PT, R9, UR15, PT, P0 ;  /* 0x0000000f09007c0c */ /* 0x000fe2000bf06300 */
[C---:B------:R-:W-:Y:S01]  /*5550*/  FADD.FTZ R30, -R18.reuse, R31 ;  /* 0x0000001f121e7221 */ /* 0x040fe20000010100 */
[----:B------:R-:W-:Y:S01]  /*5560*/  ISETP.GE.AND.EX P2, PT, R11, UR15, PT, P2 ;  /* 0x0000000f0b007c0c */ /* 0x000fe2000bf46320 */
[C---:B------:R-:W-:Y:S01]  /*5570*/  FADD.FTZ R12, -R18.reuse, R53 ;  /* 0x00000035120c7221 */ /* 0x040fe20000010100 */
[----:B------:R-:W-:Y:S01]  /*5580*/  ISETP.GE.AND.EX P3, PT, R13, UR15, PT, P3 ;  /* 0x0000000f0d007c0c */ /* 0x000fe2000bf66330 */
[----:B------:R-:W-:Y:S01]  /*5590*/  FADD.FTZ R18, -R18, R43 ;  /* 0x0000002b12127221 */ /* 0x000fe20000010100 */
[----:B------:R-:W-:Y:S01]  /*55a0*/  ISETP.GE.AND.EX P4, PT, R15, UR15, PT, P4 ;  /* 0x0000000f0f007c0c */ /* 0x000fe2000bf86340 */
[----:B------:R-:W-:Y:S01]  /*55b0*/  FMUL.FTZ R45, R40, R19 ;  /* 0x00000013282d7220 */ /* 0x000fe20000410000 */
[----:B------:R-:W-:-:S02]  /*55c0*/  ISETP.GE.AND.EX P6, PT, R17, UR15, PT, P6 ;  /* 0x0000000f11007c0c */ /* 0x000fc4000bfc6360 */
[C---:B------:R-:W-:Y:S02]  /*55d0*/  ISETP.GT.U32.OR P0, PT, R81.reuse, 0x27f, P0 ;  /* 0x0000027f5100780c */ /* 0x040fe40000704470 */
[C---:B------:R-:W-:Y:S02]  /*55e0*/  ISETP.GT.U32.OR P2, PT, R81.reuse, 0x27f, P2 ;  /* 0x0000027f5100780c */ /* 0x040fe40001744470 */
[C---:B------:R-:W-:Y:S02]  /*55f0*/  ISETP.GT.U32.OR P3, PT, R81.reuse, 0x27f, P3 ;  /* 0x0000027f5100780c */ /* 0x040fe40001f64470 */
[C---:B------:R-:W-:Y:S02]  /*5600*/  ISETP.GT.U32.OR P4, PT, R81.reuse, 0x27f, P4 ;  /* 0x0000027f5100780c */ /* 0x040fe40002784470 */
[----:B------:R-:W-:Y:S02]  /*5610*/  ISETP.GT.U32.OR P6, PT, R81, 0x27f, P6 ;  /* 0x0000027f5100780c */ /* 0x000fe400037c4470 */
[----:B------:R-:W-:-:S02]  /*5620*/  SHF.L.U32 R63, R63, 0x10, RZ ;  /* 0x000000103f3f7819 */ /* 0x000fc400000006ff */
[----:B------:R-:W-:Y:S01]  /*5630*/  SHF.L.U32 R26, R41, 0x10, RZ ;  /* 0x00000010291a7819 */ /* 0x000fe200000006ff */
[----:B------:R-:W-:Y:S08]  /*5640*/  @!P5 BRA `(.L_x_113) ;  /* 0x000000000048d947 */ /* 0x000ff00003800000 */
        /* <DEDUP_REMOVED lines=18> */
.L_x_113:
[----:B------:R-:W-:Y:S04]  /*5770*/  BSSY B0, `(.L_x_114) ;  /* 0x0000014000007945 */ /* 0x000fe80003800000 */
[----:B------:R-:W-:Y:S05]  /*5780*/  @P0 BRA `(.L_x_115) ;  /* 0x0000000000480947 */ /* 0x000fea0003800000 */
[C-C-:B------:R-:W-:Y:S01]  /*5790*/  FFMA.FTZ R24, R28.reuse, R45, R29.reuse ;  /* 0x0000002d1c187223 */ /* 0x140fe2000001001d */
[----:B------:R-:W-:Y:S01]  /*57a0*/  ULDC.64 UR12, c[0x0][0x288] ;  /* 0x0000a200000c7ab9 */ /* 0x000fe20000000a00 */
[----:B------:R-:W-:Y:S01]  /*57b0*/  MOV R25, R89 ;  /* 0x0000005900197202 */ /* 0x000fe20000000f00 */
[----:B------:R-:W-:Y:S01]  /*57c0*/  FFMA.FTZ R7, R28, R44, R29 ;  /* 0x0000002c1c077223 */ /* 0x000fe2000001001d */
[----:B------:R-:W-:Y:S01]  /*57d0*/  FFMA.FTZ R40, R63, R20, -R24 ;  /* 0x000000143f287223 */ /* 0x000fe20000010818 */
[----:B------:R-:W-:Y:S01]  /*57e0*/  MOV R24, R86 ;  /* 0x0000005600187202 */ /* 0x000fe20000000f00 */
[----:B------:R-:W-:Y:S02]  /*57f0*/  IMAD R9, R9, UR12, RZ ;  /* 0x0000000c09097c24 */ /* 0x000fe4000f8e02ff */
[----:B------:R-:W-:Y:S01]  /*5800*/  FFMA.FTZ R26, R26, R21, -R7 ;  /* 0x000000151a1a7223 */ /* 0x000fe20000010807 */
[----:B------:R-:W-:Y:S01]  /*5810*/  FMUL.FTZ R40, R40, R19 ;  /* 0x0000001328287220 */ /* 0x000fe20000410000 */
[----:B------:R-:W-:-:S04]  /*5820*/  IMAD.WIDE.U32 R24, R76, UR12, R24 ;  /* 0x0000000c4c187c25 */ /* 0x000fc8000f8e0018 */
[----:B------:R-:W-:Y:S01]  /*5830*/  FMUL.FTZ R7, R26, R19 ;  /* 0x000000131a077220 */ /* 0x000fe20000410000 */
[----:B------:R-:W-:Y:S01]  /*5840*/  IMAD R9, R76, UR13, R9 ;  /* 0x0000000d4c097c24 */ /* 0x000fe2000f8e0209 */
[----:B------:R-:W-:-:S03]  /*5850*/  ULDC.64 UR12, c[0x0][0x210] ;  /* 0x00008400000c7ab9 */ /* 0x000fc60000000a00 */
[----:B------:R-:W-:Y:S02]  /*5860*/  F2FP.BF16.F32.PACK_AB R7, R7, R40 ;  /* 0x000000280707723e */ /* 0x000fe400000010ff */
[----:B------:R-:W-:Y:S02]  /*5870*/  LEA R26, P0, R24, UR12, 0x1 ;  /* 0x0000000c181a7c11 */ /* 0x000fe4000f8008ff */
[----:B------:R-:W-:-:S04]  /*5880*/  IADD3 R9, R25, R9, RZ ;  /* 0x0000000919097210 */ /* 0x000fc80007ffe0ff */
[----:B------:R-:W-:-:S05]  /*5890*/  LEA.HI.X R27, R24, UR13, R9, 0x1, P0 ;  /* 0x0000000d181b7c11 */ /* 0x000fca00080f0c09 */
[----:B------:R0:W-:Y:S02]  /*58a0*/  STG.E desc[UR8][R26.64], R7 ;  /* 0x000000071a007986 */ /* 0x0001e4000c101908 */
.L_x_115:
[----:B------:R-:W-:Y:S05]  /*58b0*/  BSYNC B0 ;  /* 0x0000000000007941 */ /* 0x000fea0003800000 */
.L_x_114:
[----:B0-----:R-:W-:Y:S01]  /*58c0*/  SHF.L.U32 R7, R58, 0x10, RZ ;  /* 0x000000103a077819 */ /* 0x001fe200000006ff */
[-C--:B------:R-:W-:Y:S01]  /*58d0*/  FMUL.FTZ R41, R36, R19.reuse ;  /* 0x0000001324297220 */ /* 0x080fe20000410000 */
        /* <DEDUP_REMOVED lines=21> */
.L_x_116:
        /* <DEDUP_REMOVED lines=12> */
[----:B------:R-:W-:Y:S01]  /*5af0*/  IMAD R9, R75, UR13, R36 ;  /* 0x0000000d4b097c24 */ /* 0x000fe2000f8e0224 */
[----:B------:R-:W-:Y:S01]  /*5b00*/  ULDC.64 UR12, c[0x0][0x210] ;  /* 0x00008400000c7ab9 */ /* 0x000fe20000000a00 */
[----:B------:R-:W-:Y:S01]  /*5b10*/  FMUL.FTZ R36, R26, R19 ;  /* 0x000000131a247220 */ /* 0x000fe20000410000 */
[C---:B------:R-:W-:Y:S02]  /*5b20*/  LEA R26, P0, R24.reuse, UR12, 0x1 ;  /* 0x0000000c181a7c11 */ /* 0x040fe4000f8008ff */
[----:B------:R-:W-:Y:S02]  /*5b30*/  IADD3 R9, R25, R9, RZ ;  /* 0x0000000919097210 */ /* 0x000fe40007ffe0ff */
[----:B------:R-:W-:Y:S02]  /*5b40*/  F2FP.BF16.F32.PACK_AB R7, R7, R36 ;  /* 0x000000240707723e */ /* 0x000fe400000010ff */
[----:B------:R-:W-:-:S05]  /*5b50*/  LEA.HI.X R27, R24, UR13, R9, 0x1, P0 ;  /* 0x0000000d181b7c11 */ /* 0x000fca00080f0c09 */
[----:B------:R0:W-:Y:S02]  /*5b60*/  STG.E desc[UR8][R26.64], R7 ;  /* 0x000000071a007986 */ /* 0x0001e4000c101908 */
.L_x_118:
[----:B------:R-:W-:Y:S05]  /*5b70*/  BSYNC B0 ;  /* 0x0000000000007941 */ /* 0x000fea0003800000 */
.L_x_117:
        /* <DEDUP_REMOVED lines=23> */
.L_x_119:
        /* <DEDUP_REMOVED lines=20> */
.L_x_121:
[----:B------:R-:W-:Y:S05]  /*5e30*/  BSYNC B0 ;  /* 0x0000000000007941 */ /* 0x000fea0003800000 */
.L_x_120:
        /* <DEDUP_REMOVED lines=23> */
.L_x_122:
[----:B------:R-:W-:Y:S04]  /*5fb0*/  BSSY B0, `(.L_x_123) ;  /* 0x0000014000007945 */ /* 0x000fe80003800000 */
[----:B------:R-:W-:Y:S05]  /*5fc0*/  @P4 BRA `(.L_x_124) ;  /* 0x0000000000484947 */ /* 0x000fea0003800000 */
[C-C-:B------:R-:W-:Y:S01]  /*5fd0*/  FFMA.FTZ R9, R28.reuse, R32, R29.reuse ;  /* 0x000000201c097223 */ /* 0x140fe2000001001d */
[----:B------:R-:W-:Y:S01]  /*5fe0*/  ULDC.64 UR12, c[0x0][0x288] ;  /* 0x0000a200000c7ab9 */ /* 0x000fe20000000a00 */
[----:B------:R-:W-:Y:S01]  /*5ff0*/  FFMA.FTZ R14, R28, R27, R29 ;  /* 0x0000001b1c0e7223 */ /* 0x000fe2000001001d */
[----:B------:R-:W-:Y:S01]  /*6000*/  MOV R11, R89 ;  /* 0x00000059000b7202 */ /* 0x000fe20000000f00 */
        /* <DEDUP_REMOVED lines=14> */
.L_x_124:
[----:B------:R-:W-:Y:S05]  /*60f0*/  BSYNC B0 ;  /* 0x0000000000007941 */ /* 0x000fea0003800000 */
.L_x_123:
        /* <DEDUP_REMOVED lines=23> */
.L_x_125:
[----:B------:R-:W-:Y:S04]  /*6270*/  BSSY B0, `(.L_x_126) ;  /* 0x0000013000007945 */ /* 0x000fe80003800000 */
[----:B------:R-:W-:Y:S05]  /*6280*/  @P6 BRA `(.L_x_127) ;  /* 0x0000000000446947 */ /* 0x000fea0003800000 */
[----:B------:R-:W-:Y:S01]  /*6290*/  ULDC.64 UR12, c[0x0][0x288] ;  /* 0x0000a200000c7ab9 */ /* 0x000fe20000000a00 */
[C-C-:B------:R-:W-:Y:S01]  /*62a0*/  FFMA.FTZ R10, R28.reuse, R25, R29.reuse ;  /* 0x000000191c0a7223 */ /* 0x140fe2000001001d */
[----:B------:R-:W-:Y:S01]  /*62b0*/  MOV R87, R89 ;  /* 0x0000005900577202 */ /* 0x000fe20000000f00 */
[----:B------:R-:W-:Y:S01]  /*62c0*/  FFMA.FTZ R29, R28, R18, R29 ;  /* 0x000000121c1d7223 */ /* 0x000fe2000001001d */
[----:B------:R-:W-:Y:S02]  /*62d0*/  IMAD R17, R17, UR12, RZ ;  /* 0x0000000c11117c24 */ /* 0x000fe4000f8e02ff */
[----:B------:R-:W-:Y:S01]  /*62e0*/  FFMA.FTZ R10, R7, R20, -R10 ;  /* 0x00000014070a7223 */ /* 0x000fe2000001080a */
[----:B------:R-:W-:Y:S01]  /*62f0*/  FFMA.FTZ R8, R8, R21, -R29 ;  /* 0x0000001508087223 */ /* 0x000fe2000001081d */
[----:B------:R-:W-:-:S04]  /*6300*/  IMAD.WIDE.U32 R86, R72, UR12, R86 ;  /* 0x0000000c48567c25 */ /* 0x000fc8000f8e0056 */
[-C--:B------:R-:W-:Y:S01]  /*6310*/  FMUL.FTZ R7, R10, R19.reuse ;  /* 0x000000130a077220 */ /* 0x080fe20000410000 */
[----:B------:R-:W-:Y:S01]  /*6320*/  FMUL.FTZ R10, R8, R19 ;  /* 0x00000013080a7220 */ /* 0x000fe20000410000 */
[----:B------:R-:W-:Y:S01]  /*6330*/  IMAD R17, R72, UR13, R17 ;  /* 0x0000000d48117c24 */ /* 0x000fe2000f8e0211 */
[----:B------:R-:W-:Y:S02]  /*6340*/  ULDC.64 UR12, c[0x0][0x210] ;  /* 0x00008400000c7ab9 */ /* 0x000fe40000000a00 */
[----:B------:R-:W-:Y:S02]  /*6350*/  LEA R8, P0, R86, UR12, 0x1 ;  /* 0x0000000c56087c11 */ /* 0x000fe4000f8008ff */
[----:B------:R-:W-:Y:S02]  /*6360*/  IADD3 R17, R87, R17, RZ ;  /* 0x0000001157117210 */ /* 0x000fe40007ffe0ff */
[----:B------:R-:W-:Y:S02]  /*6370*/  F2FP.BF16.F32.PACK_AB R7, R10, R7 ;  /* 0x000000070a07723e */ /* 0x000fe400000010ff */
[----:B------:R-:W-:-:S05]  /*6380*/  LEA.HI.X R9, R86, UR13, R17, 0x1, P0 ;  /* 0x0000000d56097c11 */ /* 0x000fca00080f0c11 */
[----:B------:R0:W-:Y:S02]  /*6390*/  STG.E desc[UR8][R8.64], R7 ;  /* 0x0000000708007986 */ /* 0x0001e4000c101908 */
.L_x_127:
[----:B------:R-:W-:Y:S05]  /*63a0*/  BSYNC B0 ;  /* 0x0000000000007941 */ /* 0x000fea0003800000 */
.L_x_126:
[----:B0-----:R-:W0:Y:S01]  /*63b0*/  LDC R7, c[0x0][0x10] ;  /* 0x00000400ff077b82 */ /* 0x001e220000000800 */
[----:B------:R-:W-:Y:S02]  /*63c0*/  IADD3 R71, R71, 0x1, RZ ;  /* 0x0000000147477810 */ /* 0x000fe40007ffe0ff */
[----:B0-----:R-:W-:-:S04]  /*63d0*/  IADD3 R80, R7, R80, RZ ;  /* 0x0000005007507210 */ /* 0x001fc80007ffe0ff */
[----:B------:R-:W-:-:S13]  /*63e0*/  ISETP.GE.AND P0, PT, R80, UR4, PT ;  /* 0x0000000450007c0c */ /* 0x000fda000bf06270 */
[----:B------:R-:W-:Y:S05]  /*63f0*/  @!P0 BRA `(.L_x_128) ;  /* 0xffffff9c00d08947 */ /* 0x000fea000383ffff */
.L_x_77:
[----:B------:R-:W0:Y:S01]  /*6400*/  LDC R4, c[0x0][0xc] ;  /* 0x00000300ff047b82 */ /* 0x000e220000000800 */
[----:B------:R-:W-:Y:S01]  /*6410*/  ISETP.NE.AND P1, PT, R81, RZ, PT ;  /* 0x000000ff5100720c */ /* 0x000fe20003f25270 */
[----:B------:R-:W-:Y:S06]  /*6420*/  BSSY B0, `(.L_x_129) ;  /* 0x0000011000007945 */ /* 0x000fec0003800000 */
[----:B------:R-:W1:Y:S08]  /*6430*/  LDC R7, c[0x0][0x10] ;  /* 0x00000400ff077b82 */ /* 0x000e700000000800 */
[----:B------:R-:W2:Y:S01]  /*6440*/  LDC.64 R2, c[0x0][0x258] ;  /* 0x00009600ff027b82 */ /* 0x000ea20000000a00 */
[----:B0-----:R-:W-:-:S02]  /*6450*/  ISETP.NE.AND P0, PT, R4, 0x1, PT ;  /* 0x000000010400780c */ /* 0x001fc40003f05270 */
[----:B-1----:R-:W-:-:S04]  /*6460*/  SHF.L.U32 R0, R7, 0x1, RZ ;  /* 0x0000000107007819 */ /* 0x002fc800000006ff */
[----:B------:R-:W-:-:S05]  /*6470*/  SEL R5, R0, RZ, P0 ;  /* 0x000000ff00057207 */ /* 0x000fca0000000000 */
[----:B--2---:R-:W-:Y:S01]  /*6480*/  IMAD.WIDE.U32 R2, R5, 0x4, R2 ;  /* 0x0000000405027825 */ /* 0x004fe200078e0002 */
[----:B------:R-:W-:Y:S06]  /*6490*/  @P1 BRA `(.L_x_130) ;  /* 0x0000000000241947 */ /* 0x000fec0003800000 */
[----:B------:R-:W0:Y:S01]  /*64a0*/  S2R R0, SR_LANEID ;  /* 0x0000000000007919 */ /* 0x000e220000000000 */
[----:B------:R-:W-:Y:S02]  /*64b0*/  VOTEU.ANY UR4, UPT, PT ;  /* 0x0000000000047886 */ /* 0x000fe400038e0100 */
[----:B------:R-:W-:Y:S02]  /*64c0*/  UFLO.U32 UR5, UR4 ;  /* 0x00000004000572bd */ /* 0x000fe400080e0000 */
[----:B------:R-:W1:Y:S04]  /*64d0*/  POPC R5, UR4 ;  /* 0x0000000400057d09 */ /* 0x000e680008000000 */
[----:B0-----:R-:W-:-:S13]  /*64e0*/  ISETP.EQ.U32.AND P0, PT, R0, UR5, PT ;  /* 0x0000000500007c0c */ /* 0x001fda000bf02070 */
[----:B------:R-:W-:Y:S06]  /*64f0*/  @P0 MEMBAR.ALL.GPU ;  /* 0x0000000000000992 */ /* 0x000fec000000a000 */
[----:B------:R-:W-:-:S00]  /*6500*/  @P0 ERRBAR ;  /* 0x00000000000009ab */ /* 0x000fc00000000000 */
[----:B------:R-:W-:Y:S06]  /*6510*/  @P0 CGAERRBAR ;  /* 0x00000000000005ab */ /* 0x000fec0000000000 */
[----:B-1----:R0:W-:Y:S02]  /*6520*/  @P0 REDG.E.ADD.S32.STRONG.GPU desc[UR8][R2.64], R5 ;  /* 0x000000050200098e */ /* 0x0021e4000c10e388 */
.L_x_130:
[----:B------:R-:W-:Y:S05]  /*6530*/  BSYNC B0 ;  /* 0x0000000000007941 */ /* 0x000fea0003800000 */
.L_x_129:
[----:B------:R-:W1:Y:S01]  /*6540*/  S2UR UR4, SR_CTAID.X ;  /* 0x00000000000479c3 */ /* 0x000e620000002500 */
[----:B------:R-:W-:Y:S02]  /*6550*/  IADD3 R0, R4, -0x1, RZ ;  /* 0xffffffff04007810 */ /* 0x000fe40007ffe0ff */
[----:B0-----:R-:W-:-:S05]  /*6560*/  IADD3 R5, R7, -0x1, RZ ;  /* 0xffffffff07057810 */ /* 0x001fca0007ffe0ff */
[----:B------:R-:W0:Y:S01]  /*6570*/  S2UR UR5, SR_CTAID.Y ;  /* 0x00000000000579c3 */ /* 0x000e220000002600 */
[----:B-1----:R-:W-:-:S04]  /*6580*/  ISETP.NE.AND P0, PT, R0, UR4, PT ;  /* 0x0000000400007c0c */ /* 0x002fc8000bf05270 */
[----:B0-----:R-:W-:-:S13]  /*6590*/  ISETP.NE.OR P0, PT, R5, UR5, P0 ;  /* 0x0000000505007c0c */ /* 0x001fda0008705670 */
[----:B------:R-:W-:Y:S05]  /*65a0*/  @P0 EXIT ;  /* 0x000000000000094d */ /* 0x000fea0003800000 */
[----:B------:R-:W-:Y:S05]  /*65b0*/  @P1 BRA `(.L_x_131) ;  /* 0x0000000000201947 */ /* 0x000fea0003800000 */
[----:B------:R-:W-:-:S05]  /*65c0*/  IMAD R0, R4, R7, RZ ;  /* 0x0000000704007224 */ /* 0x000fca00078e02ff */
[----:B------:R-:W-:-:S13]  /*65d0*/  ISETP.NE.AND P0, PT, R0, -0x1, PT ;  /* 0xffffffff0000780c */ /* 0x000fda0003f05270 */
[----:B------:R-:W-:Y:S05]  /*65e0*/  @!P0 BRA `(.L_x_131) ;  /* 0x0000000000148947 */ /* 0x000fea0003800000 */
.L_x_132:
[----:B------:R-:W2:Y:S04]  /*65f0*/  LDG.E.STRONG.GPU R5, desc[UR8][R2.64] ;  /* 0x0000000802057981 */ /* 0x000ea8000c1ef900 */
[----:B--2---:R-:W-:Y:S01]  /*6600*/  CCTL.IVALL ;  /* 0x00000000ff00798f */ /* 0x004fe20002000000 */
[----:B------:R-:W-:Y:S05]  /*6610*/  YIELD ;  /* 0x0000000000007946 */ /* 0x000fea0003800000 */
[----:B------:R-:W-:-:S13]  /*6620*/  ISETP.NE.AND P0, PT, R5, R0, PT ;  /* 0x000000000500720c */ /* 0x000fda0003f05270 */
[----:B------:R-:W-:Y:S05]  /*6630*/  @P0 BRA `(.L_x_132) ;  /* 0xfffffffc00ec0947 */ /* 0x000fea000383ffff */
.L_x_131:
        /* <DEDUP_REMOVED lines=12> */
[----:B------:R-:W-:Y:S01]  /*6700*/  LEA R5, R23, R23, 0x1 ;  /* 0x0000001717057211 */ /* 0x000fe200078e08ff */
        /* <DEDUP_REMOVED lines=11> */
.L_x_133:
        /* <DEDUP_REMOVED lines=23> */
.L_x_134:
        /* <DEDUP_REMOVED lines=13> */
.L_x_3226:


//--------------------- .text._Z35group_norm_nhwc_bwd_one_pass_kernelI11Bf16IOFp32WLi512ELi40ELi640EEv26Group_norm_nhwc_bwd_params --------------------------
	.section	.text._Z35group_norm_nhwc_bwd_one_pass_kernelI11Bf16IOFp32WLi512ELi40ELi640EEv26Group_norm_nhwc_bwd_params,"ax",@progbits
	.align	128
        .global         _Z35group_norm_nhwc_bwd_one_pass_kernelI11Bf16IOFp32WLi512ELi40ELi640EEv26Group_norm_nhwc_bwd_params
        .type           _Z35group_norm_nhwc_bwd_one_pass_kernelI11Bf16IOFp32WLi512ELi40ELi640EEv26Group_norm_nhwc_bwd_params,@function
        .size           _Z35group_norm_nhwc_bwd_one_pass_kernelI11Bf16IOFp32WLi512ELi40ELi640EEv26Group_norm_nhwc_bwd_params,(.L_x_3227 - _Z35group_norm_nhwc_bwd_one_pass_kernelI11Bf16IOFp32WLi512ELi40ELi640EEv26Group_norm_nhwc_bwd_params)
        .other          _Z35group_norm_nhwc_bwd_one_pass_kernelI11Bf16IOFp32WLi512ELi40ELi640EEv26Group_norm_nhwc_bwd_params,@"STO_CUDA_ENTRY STV_DEFAULT"
_Z35group_norm_nhwc_bwd_one_pass_kernelI11Bf16IOFp32WLi512ELi40ELi640EEv26Group_norm_nhwc_bwd_params:
.text._Z35group_norm_nhwc_bwd_one_pass_kernelI11Bf16IOFp32WLi512ELi40ELi640EEv26Group_norm_nhwc_bwd_params:
        /* <DEDUP_REMOVED lines=21> */
[----:B------:R-:W-:-:S02]  /*0150*/  UIADD3 UR10, UR9, UR10, URZ ;  /* 0x0000000a090a7290 */ /* 0x000fc4000fffe03f */
[----:B------:R-:W-:Y:S01]  /*0160*/  UIADD3.X UR12, URZ, UR13, URZ, UP0, !UPT ;  /* 0x0000000d3f0c7290 */ /* 0x000fe200087fe43f */
[----:B------:R-:W-:Y:S01]  /*0170*/  SHF.R.S32.HI R2, RZ, 0x5, R2 ;  /* 0x00000005ff027819 */ /* 0x000fe20000011402 */
[----:B------:R-:W-:Y:S01]  /*0180*/  ULDC.64 UR18, c[0x0][0x290] ;  /* 0x0000a40000127ab9 */ /* 0x000fe20000000a00 */
[----:B------:R-:W2:Y:S01]  /*0190*/  S2UR UR7, SR_CgaCtaId ;  /* 0x00000000000779c3 */ /* 0x000ea20000008800 */
[----:B------:R-:W-:Y:S01]  /*01a0*/  ULEA.HI UR8, UP0, UR10, UR8, URZ, 0x1 ;  /* 0x000000080a087291 */ /* 0x000fe2000f81083f */
[----:B------:R-:W-:Y:S01]  /*01b0*/  UMOV UR4, 0x400 ;  /* 0x0000040000047882 */ /* 0x000fe20000000000 */
[----:B------:R-:W-:Y:S02]  /*01c0*/  USHF.R.S32.HI UR9, URZ, 0x1, UR12 ;  /* 0x000000013f097899 */ /* 0x000fe4000801140c */
[----:B------:R-:W-:Y:S01]  /*01d0*/  UIADD3.X UR10, URZ, UR10, URZ, UP0, !UPT ;  /* 0x0000000a3f0a7290 */ /* 0x000fe200087fe43f */
[----:B------:R-:W-:-:S03]  /*01e0*/  ULDC.U8 UR17, c[0x0][0x2a4] ;  /* 0x0000a90000117ab9 */ /* 0x000fc60000000000 */
[----:B------:R-:W-:Y:S02]  /*01f0*/  USHF.R.S64 UR8, UR8, 0x1, UR10 ;  /* 0x0000000108087899 */ /* 0x000fe4000800100a */
[----:B------:R-:W-:Y:S01]  /*0200*/  USHF.R.S32.HI UR10, URZ, 0x1, UR10 ;  /* 0x000000013f0a7899 */ /* 0x000fe2000801140a */
[----:B0-----:R-:W-:-:S03]  /*0210*/  IMAD R74, R74, UR16, R3 ;  /* 0x000000104a4a7c24 */ /* 0x001fc6000f8e0203 */
[----:B------:R-:W-:Y:S02]  /*0220*/  USHF.L.U64.HI UR10, UR8, 0x2, UR10 ;  /* 0x00000002080a7899 */ /* 0x000fe4000801020a */
[C---:B------:R-:W-:Y:S02]  /*0230*/  ISETP.GE.U32.AND P1, PT, R74.reuse, UR18, PT ;  /* 0x000000124a007c0c */ /* 0x040fe4000bf26070 */
[----:B------:R-:W-:Y:S01]  /*0240*/  SHF.R.S32.HI R3, RZ, 0x1f, R74 ;  /* 0x0000001fff037819 */ /* 0x000fe2000001144a */
[----:B--2---:R-:W-:Y:S01]  /*0250*/  ULEA UR4, UR7, UR4, 0x18 ;  /* 0x0000000407047291 */ /* 0x004fe2000f8ec03f */
[C---:B------:R-:W-:Y:S01]  /*0260*/  IADD3 R73, R74.reuse, 0x20, RZ ;  /* 0x000000204a497810 */ /* 0x040fe20007ffe0ff */
[----:B------:R-:W-:Y:S01]  /*0270*/  USHF.R.S64 UR7, UR11, 0x1, UR12 ;  /* 0x000000010b077899 */ /* 0x000fe2000800100c */
[----:B------:R-:W-:Y:S02]  /*0280*/  ISETP.GE.AND.EX P1, PT, R3, UR19, PT, P1 ;  /* 0x0000001303007c0c */ /* 0x000fe4000bf26310 */
[----:B------:R-:W-:Y:S01]  /*0290*/  IADD3 R72, R74, 0x40, RZ ;  /* 0x000000404a487810 */ /* 0x000fe20007ffe0ff */
[----:B------:R-:W-:Y:S01]  /*02a0*/  USHF.L.U64.HI UR9, UR7, 0x2, UR9 ;  /* 0x0000000207097899 */ /* 0x000fe20008010209 */
[----:B------:R-:W-:-:S02]  /*02b0*/  ISETP.LT.U32.AND P1, PT, R75, 0x280, !P1 ;  /* 0x000002804b00780c */ /* 0x000fc40004f21070 */
[C---:B------:R-:W-:Y:S02]  /*02c0*/  IADD3 R71, R74.reuse, 0x60, RZ ;  /* 0x000000604a477810 */ /* 0x040fe40007ffe0ff */
[C---:B------:R-:W-:Y:S02]  /*02d0*/  IADD3 R70, R74.reuse, 0x80, RZ ;  /* 0x000000804a467810 */ /* 0x040fe40007ffe0ff */
[C---:B------:R-:W-:Y:S02]  /*02e0*/  IADD3 R69, R74.reuse, 0xa0, RZ ;  /* 0x000000a04a457810 */ /* 0x040fe40007ffe0ff */
[----:B------:R-:W-:Y:S02]  /*02f0*/  IADD3 R68, R74, 0xc0, RZ ;  /* 0x000000c04a447810 */ /* 0x000fe40007ffe0ff */
[----:B------:R-:W-:Y:S01]  /*0300*/  LEA R2, R2, UR4, 0x3 ;  /* 0x0000000402027c11 */ /* 0x000fe2000f8e18ff */
[----:B-1----:R-:W-:-:S06]  /*0310*/  UMOV UR4, URZ ;  /* 0x0000003f00047c82 */ /* 0x002fcc0008000000 */
.L_x_218:
[----:B0-----:R-:W0:Y:S01]  /*0320*/  LDC R9, c[0x0][0x2a0] ;  /* 0x0000a800ff097b82 */ /* 0x001e220000000800 */
[----:B------:R-:W-:Y:S01]  /*0330*/  IABS R11, UR6 ;  /* 0x00000006000b7c13 */ /* 0x000fe20008000000 */
[----:B------:R-:W1:Y:S01]  /*0340*/  S2R R10, SR_TID.X ;  /* 0x00000000000a7919 */ /* 0x000e620000002100 */
[----:B------:R-:W-:Y:S01]  /*0350*/  ISETP.LE.AND P5, PT, RZ, UR6, PT ;  /* 0x00000006ff007c0c */ /* 0x000fe2000bfa3270 */
[----:B------:R-:W-:Y:S01]  /*0360*/  ULDC.64 UR18, c[0x0][0x290] ;  /* 0x0000a40000127ab9 */ /* 0x000fe20000000a00 */
[C---:B------:R-:W-:Y:S01]  /*0370*/  IADD3 R23, R74.reuse, 0x160, RZ ;  /* 0x000001604a177810 */ /* 0x040fe20007ffe0ff */
[----:B------:R-:W-:Y:S01]  /*0380*/  ULDC.64 UR12, c[0x0][0x298] ;  /* 0x0000a600000c7ab9 */ /* 0x000fe20000000a00 */
[----:B------:R-:W-:Y:S01]  /*0390*/  IADD3 R33, R74, 0xe0, RZ ;  /* 0x000000e04a217810 */ /* 0x000fe20007ffe0ff */
[----:B------:R-:W2:Y:S01]  /*03a0*/  @P1 LDC.64 R16, c[0x0][0x230] ;  /* 0x00008c00ff101b82 */ /* 0x000ea20000000a00 */
[----:B------:R-:W-:Y:S02]  /*03b0*/  SHF.R.S32.HI R15, RZ, 0x1f, R23 ;  /* 0x0000001fff0f7819 */ /* 0x000fe40000011417 */
[----:B------:R-:W-:-:S02]  /*03c0*/  CS2R R58, SRZ ;  /* 0x00000000003a7805 */ /* 0x000fc4000001ff00 */
[----:B------:R-:W-:Y:S02]  /*03d0*/  SHF.R.S32.HI R21, RZ, 0x1f, R33 ;  /* 0x0000001fff157819 */ /* 0x000fe40000011421 */
[----:B------:R-:W-:Y:S01]  /*03e0*/  IADD3 R35, R74, 0x100, RZ ;  /* 0x000001004a237810 */ /* 0x000fe20007ffe0ff */
[----:B------:R-:W3:Y:S01]  /*03f0*/  @P1 LDC.64 R36, c[0x0][0x228] ;  /* 0x00008a00ff241b82 */ /* 0x000ee20000000a00 */
[----:B0-----:R-:W-:-:S04]  /*0400*/  IABS R8, R9 ;  /* 0x0000000900087213 */ /* 0x001fc80000000000 */
[----:B------:R-:W0:Y:S08]  /*0410*/  I2F.RP R6, R8 ;  /* 0x0000000800067306 */ /* 0x000e300000209400 */
[----:B0-----:R-:W0:Y:S02]  /*0420*/  MUFU.RCP R6, R6 ;  /* 0x0000000600067308 */ /* 0x001e240000001000 */
[----:B0-----:R-:W-:-:S06]  /*0430*/  IADD3 R4, R6, 0xffffffe, RZ ;  /* 0x0ffffffe06047810 */ /* 0x001fcc0007ffe0ff */
[----:B------:R0:W4:Y:S02]  /*0440*/  F2I.FTZ.U32.TRUNC.NTZ R5, R4 ;  /* 0x0000000400057305 */ /* 0x000124000021f000 */
[----:B0-----:R-:W-:Y:S01]  /*0450*/  HFMA2.MMA R4, -RZ, RZ, 0, 0 ;  /* 0x00000000ff047435 */ /* 0x001fe200000001ff */
[----:B----4-:R-:W-:-:S05]  /*0460*/  IADD3 R7, RZ, -R5, RZ ;  /* 0x80000005ff077210 */ /* 0x010fca0007ffe0ff */
[----:B------:R-:W-:-:S04]  /*0470*/  IMAD R7, R7, R8, RZ ;  /* 0x0000000807077224 */ /* 0x000fc800078e02ff */
[----:B------:R-:W-:Y:S01]  /*0480*/  IMAD.HI.U32 R5, R5, R7, R4 ;  /* 0x0000000705057227 */ /* 0x000fe200078e0004 */
[----:B------:R-:W-:Y:S02]  /*0490*/  MOV R7, R11 ;  /* 0x0000000b00077202 */ /* 0x000fe40000000f00 */
[----:B------:R-:W-:-:S03]  /*04a0*/  LOP3.LUT R11, R9, UR6, RZ, 0x3c, !PT ;  /* 0x00000006090b7c12 */ /* 0x000fc6000f8e3cff */
[----:B------:R-:W-:Y:S01]  /*04b0*/  IMAD.HI.U32 R6, R5, R7, RZ ;  /* 0x0000000705067227 */ /* 0x000fe200078e00ff */
[----:B------:R-:W-:-:S04]  /*04c0*/  ISETP.GE.AND P2, PT, R11, RZ, PT ;  /* 0x000000ff0b00720c */ /* 0x000fc80003f46270 */
[----:B------:R-:W-:-:S05]  /*04d0*/  IADD3 R5, -R6, RZ, RZ ;  /* 0x000000ff06057210 */ /* 0x000fca0007ffe1ff */
[----:B------:R-:W-:Y:S02]  /*04e0*/  IMAD R7, R8, R5, R7 ;  /* 0x0000000508077224 */ /* 0x000fe400078e0207 */
[----:B-1----:R-:W-:-:S03]  /*04f0*/  IMAD.WIDE.U32 R4, R10, -0x33333333, RZ ;  /* 0xcccccccd0a047825 */ /* 0x002fc600078e00ff */
[----:B------:R-:W-:Y:S02]  /*0500*/  ISETP.GT.U32.AND P3, PT, R8, R7, PT ;  /* 0x000000070800720c */ /* 0x000fe40003f64070 */
[----:B------:R-:W-:-:S05]  /*0510*/  SHF.R.U32.HI R5, RZ, 0x4, R5 ;  /* 0x00000004ff057819 */ /* 0x000fca0000011605 */
[----:B------:R-:W-:Y:S01]  /*0520*/  IMAD R30, R5, -0x14, R10 ;  /* 0xffffffec051e7824 */ /* 0x000fe200078e020a */
[----:B------:R-:W-:Y:S01]  /*0530*/  LOP3.LUT R5, RZ, R9, RZ, 0x33, !PT ;  /* 0x00000009ff057212 */ /* 0x000fe200078e33ff */
[----:B------:R-:W0:Y:S03]  /*0540*/  @P1 LDC.64 R10, c[0x0][0x288] ;  /* 0x0000a200ff0a1b82 */ /* 0x000e260000000a00 */
[----:B------:R-:W-:Y:S02]  /*0550*/  SHF.L.U32 R30, R30, 0x1, RZ ;  /* 0x000000011e1e7819 */ /* 0x000fe400000006ff */
[-C--:B------:R-:W-:Y:S02]  /*0560*/  @!P3 IADD3 R7, R7, -R8.reuse, RZ ;  /* 0x800000080707b210 */ /* 0x080fe40007ffe0ff */
[----:B------:R-:W-:Y:S02]  /*0570*/  @!P3 IADD3 R6, R6, 0x1, RZ ;  /* 0x000000010606b810 */ /* 0x000fe40007ffe0ff */
[----:B------:R-:W-:-:S02]  /*0580*/  ISETP.GE.U32.AND P4, PT, R7, R8, PT ;  /* 0x000000080700720c */ /* 0x000fc40003f86070 */
[-C--:B------:R-:W-:Y:S02]  /*0590*/  ISETP.GT.U32.AND P0, PT, R8, R7.reuse, PT ;  /* 0x000000070800720c */ /* 0x080fe40003f04070 */
[----:B------:R-:W-:Y:S02]  /*05a0*/  IADD3 R4, R7, -R8, RZ ;  /* 0x8000000807047210 */ /* 0x000fe40007ffe0ff */
[----:B------:R-:W-:Y:S02]  /*05b0*/  ISETP.NE.AND P3, PT, R9, RZ, PT ;  /* 0x000000ff0900720c */ /* 0x000fe40003f65270 */
[----:B------:R-:W-:Y:S02]  /*05c0*/  SEL R4, R4, R7, !P0 ;  /* 0x0000000704047207 */ /* 0x000fe40004000000 */
[----:B------:R-:W-:Y:S02]  /*05d0*/  SHF.R.S32.HI R7, RZ, 0x1f, R68 ;  /* 0x0000001fff077819 */ /* 0x000fe40000011444 */
[----:B------:R-:W-:-:S02]  /*05e0*/  ISETP.GE.U32.AND P0, PT, R68, UR18, PT ;  /* 0x0000001244007c0c */ /* 0x000fc4000bf06070 */
[----:B------:R-:W-:Y:S02]  /*05f0*/  @!P5 IADD3 R4, -R4, RZ, RZ ;  /* 0x000000ff0404d210 */ /* 0x000fe40007ffe1ff */
[----:B------:R-:W-:Y:S02]  /*0600*/  ISETP.GE.AND.EX P0, PT, R7, UR19, PT, P0 ;  /* 0x0000001307007c0c */ /* 0x000fe4000bf06300 */
[----:B------:R-:W-:Y:S02]  /*0610*/  @P4 IADD3 R6, R6, 0x1, RZ ;  /* 0x0000000106064810 */ /* 0x000fe40007ffe0ff */
[----:B------:R-:W-:Y:S02]  /*0620*/  ISETP.GE.U32.AND P4, PT, R23, UR18, PT ;  /* 0x0000001217007c0c */ /* 0x000fe4000bf86070 */
[----:B------:R-:W-:Y:S02]  /*0630*/  SEL R84, R5, R4, !P3 ;  /* 0x0000000405547207 */ /* 0x000fe40005800000 */
[----:B------:R-:W-:-:S02]  /*0640*/  ISETP.GT.U32.OR P0, PT, R75, 0x27f, P0 ;  /* 0x0000027f4b00780c */ /* 0x000fc40000704470 */
[----:B------:R-:W-:Y:S01]  /*0650*/  @!P2 IADD3 R6, -R6, RZ, RZ ;  /* 0x000000ff0606a210 */ /* 0x000fe20007ffe1ff */
[----:B------:R-:W-:Y:S01]  /*0660*/  IMAD R31, R84, 0x28, RZ ;  /* 0x00000028541f7824 */ /* 0x000fe200078e02ff */
[----:B------:R-:W-:Y:S02]  /*0670*/  ISETP.GE.AND.EX P4, PT, R15, UR19, PT, P4 ;  /* 0x000000130f007c0c */ /* 0x000fe4000bf86340 */
[----:B------:R-:W-:Y:S02]  /*0680*/  SEL R5, R5, R6, !P3 ;  /* 0x0000000605057207 */ /* 0x000fe40005800000 */
[----:B------:R-:W-:Y:S02]  /*0690*/  ISETP.GT.U32.OR P4, PT, R75, 0x27f, P4 ;  /* 0x0000027f4b00780c */ /* 0x000fe40002784470 */
[----:B------:R-:W-:Y:S02]  /*06a0*/  SHF.R.S32.HI R4, RZ, 0x1f, R5 ;  /* 0x0000001fff047819 */ /* 0x000fe40000011405 */
[----:B------:R-:W-:Y:S01]  /*06b0*/  SHF.R.S32.HI R6, RZ, 0x1f, R30 ;  /* 0x0000001fff067819 */ /* 0x000fe2000001141e */
[----:B------:R-:W1:Y:S01]  /*06c0*/  @!P0 LDC.64 R18, c[0x0][0x288] ;  /* 0x0000a200ff128b82 */ /* 0x000e620000000a00 */
[----:B------:R-:W-:Y:S01]  /*06d0*/  IADD3 R86, P2, R30, R31, RZ ;  /* 0x0000001f1e567210 */ /* 0x000fe20007f5e0ff */
[----:B------:R-:W-:Y:S01]  /*06e0*/  IMAD R4, R4, UR12, RZ ;  /* 0x0000000c04047c24 */ /* 0x000fe2000f8e02ff */
[----:B------:R-:W-:-:S02]  /*06f0*/  ISETP.GE.U32.AND P3, PT, R33, UR18, PT ;  /* 0x0000001221007c0c */ /* 0x000fc4000bf66070 */
[----:B------:R-:W-:Y:S01]  /*0700*/  LEA.HI.X.SX32 R87, R31, R6, 0x1, P2 ;  /* 0x000000061f577211 */ /* 0x000fe200010f0eff */
[----:B------:R-:W-:Y:S01]  /*0710*/  IMAD R89, R5, UR13, R4 ;  /* 0x0000000d05597c24 */ /* 0x000fe2000f8e0204 */
[----:B------:R-:W-:Y:S01]  /*0720*/  ISETP.GE.AND.EX P3, PT, R21, UR19, PT, P3 ;  /* 0x0000001315007c0c */ /* 0x000fe2000bf66330 */
[----:B0-----:R-:W-:Y:S01]  /*0730*/  @P1 IMAD R6, R3, R10, RZ ;  /* 0x0000000a03061224 */ /* 0x001fe200078e02ff */
[----:B------:R-:W-:Y:S01]  /*0740*/  ISETP.GE.U32.AND P2, PT, R35, UR18, PT ;  /* 0x0000001223007c0c */ /* 0x000fe2000bf46070 */
[----:B------:R-:W-:Y:S01]  /*0750*/  IMAD.WIDE.U32 R86, R5, UR12, R86 ;  /* 0x0000000c05567c25 */ /* 0x000fe2000f8e0056 */
[----:B------:R-:W-:Y:S01]  /*0760*/  ISETP.GT.U32.OR P3, PT, R75, 0x27f, P3 ;  /* 0x0000027f4b00780c */ /* 0x000fe20001f64470 */
[----:B------:R-:W0:Y:S01]  /*0770*/  @!P4 LDC.64 R4, c[0x0][0x288] ;  /* 0x0000a200ff04cb82 */ /* 0x000e220000000a00 */
[C---:B------:R-:W-:Y:S01]  /*0780*/  IADD3 R39, R74.reuse, 0x120, RZ ;  /* 0x000001204a277810 */ /* 0x040fe20007ffe0ff */
[----:B------:R-:W-:Y:S01]  /*0790*/  @P1 IMAD R11, R74, R11, R6 ;  /* 0x0000000b4a0b1224 */ /* 0x000fe200078e0206 */
[----:B------:R-:W-:-:S02]  /*07a0*/  IADD3 R89, R87, R89, RZ ;  /* 0x0000005957597210 */ /* 0x000fc40007ffe0ff */
[----:B------:R-:W-:Y:S02]  /*07b0*/  CS2R R52, SRZ ;  /* 0x0000000000347805 */ /* 0x000fe4000001ff00 */
[-C--:B------:R-:W-:Y:S02]  /*07c0*/  @P1 MOV R88, R86.reuse ;  /* 0x0000005600581202 */ /* 0x080fe40000000f00 */
[----:B------:R-:W-:Y:S02]  /*07d0*/  CS2R R56, SRZ ;  /* 0x0000000000387805 */ /* 0x000fe4000001ff00 */
[----:B------:R-:W-:Y:S02]  /*07e0*/  @!P0 MOV R12, R86 ;  /* 0x00000056000c8202 */ /* 0x000fe40000000f00 */
[----:B------:R-:W-:Y:S02]  /*07f0*/  CS2R R60, SRZ ;  /* 0x00000000003c7805 */ /* 0x000fe4000001ff00 */
[----:B------:R-:W-:Y:S01]  /*0800*/  @!P0 MOV R13, R89 ;  /* 0x00000059000d8202 */ /* 0x000fe20000000f00 */
[----:B------:R-:W-:Y:S01]  /*0810*/  @P1 IMAD.WIDE.U32 R8, R74, R10, R88 ;  /* 0x0000000a4a081225 */ /* 0x000fe200078e0058 */
[----:B------:R-:W-:-:S02]  /*0820*/  CS2R R54, SRZ ;  /* 0x0000000000367805 */ /* 0x000fc4000001ff00 */
[----:B------:R-:W-:Y:S02]  /*0830*/  CS2R R50, SRZ ;  /* 0x0000000000327805 */ /* 0x000fe4000001ff00 */
[----:B------:R-:W-:Y:S01]  /*0840*/  CS2R R66, SRZ ;  /* 0x0000000000427805 */ /* 0x000fe2000001ff00 */
[-C--:B-1----:R-:W-:Y:S01]  /*0850*/  @!P0 IMAD R10, R7, R18.reuse, RZ ;  /* 0x00000012070a8224 */ /* 0x082fe200078e02ff */
[----:B------:R-:W-:Y:S01]  /*0860*/  @P1 IADD3 R11, R9, R11, RZ ;  /* 0x0000000b090b1210 */ /* 0x000fe20007ffe0ff */
[----:B------:R-:W1:Y:S01]  /*0870*/  @!P0 LDC.64 R6, c[0x0][0x230] ;  /* 0x00008c00ff068b82 */ /* 0x000e620000000a00 */
[----:B------:R-:W-:Y:S01]  /*0880*/  @P1 SHF.L.U32 R9, R8, 0x1, RZ ;  /* 0x0000000108091819 */ /* 0x000fe200000006ff */
[----:B------:R-:W-:Y:S01]  /*0890*/  @!P0 IMAD.WIDE.U32 R12, R68, R18, R12 ;  /* 0x00000012440c8225 */ /* 0x000fe200078e000c */
[----:B------:R-:W-:Y:S01]  /*08a0*/  @P1 SHF.L.U64.HI R14, R8, 0x1, R11 ;  /* 0x00000001080e1819 */ /* 0x000fe2000001020b */
[----:B------:R-:W-:Y:S01]  /*08b0*/  ULDC.64 UR12, c[0x0][0x248] ;  /* 0x00009200000c7ab9 */ /* 0x000fe20000000a00 */
[C---:B--2---:R-:W-:Y:S01]  /*08c0*/  @P1 IADD3 R16, P5, R9.reuse, R16, RZ ;  /* 0x0000001009101210 */ /* 0x044fe20007fbe0ff */
[----:B------:R-:W-:Y:S01]  /*08d0*/  @!P0 IMAD R11, R68, R19, R10 ;  /* 0x00000013440b8224 */ /* 0x000fe200078e020a */
[----:B---3--:R-:W-:Y:S01]  /*08e0*/  @P1 IADD3 R36, P6, R9, R36, RZ ;  /* 0x0000002409241210 */ /* 0x008fe20007fde0ff */
[----:B0-----:R-:W-:Y:S01]  /*08f0*/  @!P4 IMAD R18, R15, R4, RZ ;  /* 0x000000040f12c224 */ /* 0x001fe200078e02ff */
[----:B------:R-:W0:Y:S01]  /*0900*/  @!P0 LDC.64 R8, c[0x0][0x228] ;  /* 0x00008a00ff088b82 */ /* 0x000e220000000a00 */
[----:B------:R-:W-:-:S02]  /*0910*/  @!P4 MOV R19, R89 ;  /* 0x000000590013c202 */ /* 0x000fc40000000f00 */
[----:B------:R-:W-:Y:S01]  /*0920*/  @!P0 IADD3 R13, R13, R11, RZ ;  /* 0x0000000b0d0d8210 */ /* 0x000fe20007ffe0ff */
[C---:B------:R-:W-:Y:S01]  /*0930*/  @!P4 IMAD R15, R23.reuse, R5, R18 ;  /* 0x00000005170fc224 */ /* 0x040fe200078e0212 */
[----:B------:R-:W-:Y:S02]  /*0940*/  @!P4 MOV R18, R86 ;  /* 0x000000560012c202 */ /* 0x000fe40000000f00 */
[C---:B------:R-:W-:Y:S01]  /*0950*/  @!P0 SHF.L.U32 R27, R12.reuse, 0x1, RZ ;  /* 0x000000010c1b8819 */ /* 0x040fe200000006ff */
[----:B------:R-:W2:Y:S01]  /*0960*/  @!P4 LDC.64 R10, c[0x0][0x230] ;  /* 0x00008c00ff0acb82 */ /* 0x000ea20000000a00 */
[----:B------:R-:W-:Y:S01]  /*0970*/  @!P0 SHF.L.U64.HI R22, R12, 0x1, R13 ;  /* 0x000000010c168819 */ /* 0x000fe2000001020d */
[----:B------:R-:W-:Y:S01]  /*0980*/  @!P4 IMAD.WIDE.U32 R18, R23, R4, R18 ;  /* 0x000000041712c225 */ /* 0x000fe200078e0012 */
[----:B------:R-:W-:Y:S02]  /*0990*/  SHF.R.S32.HI R23, RZ, 0x1f, R35 ;  /* 0x0000001fff177819 */ /* 0x000fe40000011423 */
[----:B------:R-:W-:-:S02]  /*09a0*/  @P1 IADD3.X R17, R14, R17, RZ, P5, !PT ;  /* 0x000000110e111210 */ /* 0x000fc40002ffe4ff */
[----:B------:R-:W-:Y:S01]  /*09b0*/  ISETP.GE.AND.EX P2, PT, R23, UR19, PT, P2 ;  /* 0x0000001317007c0c */ /* 0x000fe2000bf46320 */
[----:B------:R-:W3:Y:S01]  /*09c0*/  @!P4 LDC.64 R12, c[0x0][0x228] ;  /* 0x00008a00ff0ccb82 */ /* 0x000ee20000000a00 */
[----:B-1----:R-:W-:Y:S01]  /*09d0*/  @!P0 IADD3 R6, P5, R27, R6, RZ ;  /* 0x000000061b068210 */ /* 0x002fe20007fbe0ff */
[----:B------:R-:W5:Y:S01]  /*09e0*/  @P1 LDG.E R66, desc[UR14][R16.64] ;  /* 0x0000000e10421981 */ /* 0x000f62000c1e1900 */
[----:B------:R-:W-:Y:S02]  /*09f0*/  ISETP.GT.U32.OR P2, PT, R75, 0x27f, P2 ;  /* 0x0000027f4b00780c */ /* 0x000fe40001744470 */
[----:B------:R-:W-:Y:S02]  /*0a00*/  @P1 IADD3.X R37, R14, R37, RZ, P6, !PT ;  /* 0x000000250e251210 */ /* 0x000fe400037fe4ff */
[----:B------:R-:W-:Y:S01]  /*0a10*/  @!P0 IADD3.X R7, R22, R7, RZ, P5, !PT ;  /* 0x0000000716078210 */ /* 0x000fe20002ffe4ff */
[----:B------:R-:W1:Y:S01]  /*0a20*/  @!P3 LDC.64 R4, c[0x0][0x288] ;  /* 0x0000a200ff04bb82 */ /* 0x000e620000000a00 */
[----:B------:R-:W-:-:S02]  /*0a30*/  @!P4 IADD3 R15, R19, R15, RZ ;  /* 0x0000000f130fc210 */ /* 0x000fc40007ffe0ff */
[----:B0-----:R-:W-:Y:S01]  /*0a40*/  @!P0 IADD3 R14, P5, R27, R8, RZ ;  /* 0x000000081b0e8210 */ /* 0x001fe20007fbe0ff */
[----:B------:R0:W5:Y:S01]  /*0a50*/  @!P0 LDG.E R59, desc[UR14][R6.64] ;  /* 0x0000000e063b8981 */ /* 0x000162000c1e1900 */
[----:B------:R-:W-:Y:S02]  /*0a60*/  @!P4 SHF.L.U64.HI R20, R18, 0x1, R15 ;  /* 0x000000011214c819 */ /* 0x000fe4000001020f */
[----:B------:R-:W-:Y:S02]  /*0a70*/  @!P0 IADD3.X R15, R22, R9, RZ, P5, !PT ;  /* 0x00000009160f8210 */ /* 0x000fe40002ffe4ff */
[----:B------:R-:W-:Y:S01]  /*0a80*/  @!P4 SHF.L.U32 R25, R18, 0x1, RZ ;  /* 0x000000011219c819 */ /* 0x000fe200000006ff */
[----:B------:R-:W4:Y:S02]  /*0a90*/  @!P2 LDC.64 R8, c[0x0][0x288] ;  /* 0x0000a200ff08ab82 */ /* 0x000f240000000a00 */
[----:B------:R1:W5:Y:S01]  /*0aa0*/  @!P0 LDG.E R58, desc[UR14][R14.64] ;  /* 0x0000000e0e3a8981 */ /* 0x000362000c1e1900 */
[----:B--2---:R-:W-:-:S02]  /*0ab0*/  @!P4 IADD3 R18, P6, R25, R10, RZ ;  /* 0x0000000a1912c210 */ /* 0x004fc40007fde0ff */
[----:B---3--:R-:W-:Y:S02]  /*0ac0*/  @!P4 IADD3 R12, P0, R25, R12, RZ ;  /* 0x0000000c190cc210 */ /* 0x008fe40007f1e0ff */
[C---:B------:R-:W-:Y:S01]  /*0ad0*/  @!P4 IADD3.X R19, R20.reuse, R11, RZ, P6, !PT ;  /* 0x0000000b1413c210 */ /* 0x040fe200037fe4ff */
[----:B0-----:R-:W0:Y:S01]  /*0ae0*/  @!P2 LDC.64 R6, c[0x0][0x230] ;  /* 0x00008c00ff06ab82 */ /* 0x001e220000000a00 */
[----:B------:R-:W-:Y:S01]  /*0af0*/  @!P4 IADD3.X R13, R20, R13, RZ, P0, !PT ;  /* 0x0000000d140dc210 */ /* 0x000fe200007fe4ff */
[----:B-1----:R-:W-:Y:S01]  /*0b00*/  @!P3 IMAD R10, R21, R4, RZ ;  /* 0x00000004150ab224 */ /* 0x002fe200078e02ff */
[----:B------:R-:W-:Y:S02]  /*0b10*/  ISETP.GE.U32.AND P0, PT, R39, UR18, PT ;  /* 0x0000001227007c0c */ /* 0x000fe4000bf06070 */
[----:B------:R-:W-:Y:S01]  /*0b20*/  SHF.R.S32.HI R29, RZ, 0x1f, R39 ;  /* 0x0000001fff1d7819 */ /* 0x000fe20000011427 */
[----:B------:R-:W-:Y:S01]  /*0b30*/  @!P3 IMAD R25, R33, R5, R10 ;  /* 0x000000052119b224 */ /* 0x000fe200078e020a */
[----:B------:R-:W-:Y:S01]  /*0b40*/  @!P3 MOV R10, R86 ;  /* 0x00000056000ab202 */ /* 0x000fe20000000f00 */
[----:B------:R-:W1:Y:S01]  /*0b50*/  @!P3 LDC.64 R20, c[0x0][0x230] ;  /* 0x00008c00ff14bb82 */ /* 0x000e620000000a00 */
[----:B------:R-:W-:Y:S01]  /*0b60*/  @!P3 MOV R11, R89 ;  /* 0x00000059000bb202 */ /* 0x000fe20000000f00 */
[----:B------:R-:W-:Y:S01]  /*0b70*/  HFMA2.MMA R14, -RZ, RZ, 0, 0 ;  /* 0x00000000ff0e7435 */ /* 0x000fe200000001ff */
[----:B------:R-:W-:Y:S01]  /*0b80*/  ISETP.GE.AND.EX P0, PT, R29, UR19, PT, P0 ;  /* 0x000000131d007c0c */ /* 0x000fe2000bf06300 */
[----:B------:R2:W5:Y:S01]  /*0b90*/  @!P4 LDG.E R52, desc[UR14][R18.64] ;  /* 0x0000000e1234c981 */ /* 0x000562000c1e1900 */
[----:B------:R-:W-:-:S02]  /*0ba0*/  @!P3 IMAD.WIDE.U32 R10, R33, R4, R10 ;  /* 0x00000004210ab225 */ /* 0x000fc400078e000a */
[----:B------:R-:W-:Y:S01]  /*0bb0*/  ISETP.GT.U32.OR P0, PT, R75, 0x27f, P0 ;  /* 0x0000027f4b00780c */ /* 0x000fe20000704470 */
[----:B------:R-:W3:Y:S02]  /*0bc0*/  @!P3 LDC.64 R4, c[0x0][0x228] ;  /* 0x00008a00ff04bb82 */ /* 0x000ee40000000a00 */
[----:B------:R-:W-:Y:S02]  /*0bd0*/  @!P3 IADD3 R11, R11, R25, RZ ;  /* 0x000000190b0bb210 */ /* 0x000fe40007ffe0ff */
[----:B------:R0:W5:Y:S01]  /*0be0*/  @!P4 LDG.E R14, desc[UR14][R12.64] ;  /* 0x0000000e0c0ec981 */ /* 0x000162000c1e1900 */
[----:B--2---:R-:W-:Y:S01]  /*0bf0*/  IADD3 R18, R74, 0x140, RZ ;  /* 0x000001404a127810 */ /* 0x004fe20007ffe0ff */
[----:B----4-:R-:W-:Y:S01]  /*0c00*/  @!P2 IMAD R22, R23, R8, RZ ;  /* 0x000000081716a224 */ /* 0x010fe200078e02ff */
[----:B------:R-:W-:Y:S02]  /*0c10*/  @!P3 SHF.L.U32 R25, R10, 0x1, RZ ;  /* 0x000000010a19b819 */ /* 0x000fe400000006ff */
[----:B------:R-:W-:-:S02]  /*0c20*/  ISETP.GE.U32.AND P4, PT, R18, UR18, PT ;  /* 0x0000001212007c0c */ /* 0x000fc4000bf86070 */
[----:B------:R-:W-:Y:S02]  /*0c30*/  SHF.R.S32.HI R15, RZ, 0x1f, R18 ;  /* 0x0000001fff0f7819 */ /* 0x000fe40000011412 */
[----:B------:R-:W-:Y:S01]  /*0c40*/  @!P3 SHF.L.U64.HI R32, R10, 0x1, R11 ;  /* 0x000000010a20b819 */ /* 0x000fe2000001020b */
[----:B0-----:R-:W0:Y:S01]  /*0c50*/  @!P0 LDC.64 R12, c[0x0][0x288] ;  /* 0x0000a200ff0c8b82 */ /* 0x001e220000000a00 */
[----:B------:R-:W-:Y:S02]  /*0c60*/  @!P2 MOV R10, R86 ;  /* 0x00000056000aa202 */ /* 0x000fe40000000f00 */
[----:B------:R-:W-:Y:S02]  /*0c70*/  @!P2 MOV R11, R89 ;  /* 0x00000059000ba202 */ /* 0x000fe40000000f00 */
[----:B------:R-:W-:Y:S01]  /*0c80*/  ISETP.GE.AND.EX P4, PT, R15, UR19, PT, P4 ;  /* 0x000000130f007c0c */ /* 0x000fe2000bf86340 */
[C---:B------:R-:W-:Y:S02]  /*0c90*/  @!P2 IMAD R19, R35.reuse, R9, R22 ;  /* 0x000000092313a224 */ /* 0x040fe400078e0216 */
[----:B------:R-:W-:Y:S01]  /*0ca0*/  @!P2 IMAD.WIDE.U32 R8, R35, R8, R10 ;  /* 0x000000082308a225 */ /* 0x000fe200078e000a */
[----:B------:R-:W-:Y:S01]  /*0cb0*/  ISETP.GT.U32.OR P4, PT, R75, 0x27f, P4 ;  /* 0x0000027f4b00780c */ /* 0x000fe20002784470 */
[----:B------:R-:W2:Y:S01]  /*0cc0*/  @!P2 LDC.64 R10, c[0x0][0x228] ;  /* 0x00008a00ff0aab82 */ /* 0x000ea20000000a00 */
[----:B-1----:R-:W-:-:S04]  /*0cd0*/  @!P3 IADD3 R22, P5, R25, R20, RZ ;  /* 0x000000141916b210 */ /* 0x002fc80007fbe0ff */
[C---:B------:R-:W-:Y:S02]  /*0ce0*/  @!P3 IADD3.X R23, R32.reuse, R21, RZ, P5, !PT ;  /* 0x000000152017b210 */ /* 0x040fe40002ffe4ff */
[----:B---3--:R-:W-:Y:S02]  /*0cf0*/  @!P3 IADD3 R24, P5, R25, R4, RZ ;  /* 0x000000041918b210 */ /* 0x008fe40007fbe0ff */
[----:B------:R-:W-:Y:S01]  /*0d00*/  @!P2 IADD3 R9, R9, R19, RZ ;  /* 0x000000130909a210 */ /* 0x000fe20007ffe0ff */
[----:B------:R-:W5:Y:S01]  /*0d10*/  @!P3 LDG.E R60, desc[UR14][R22.64] ;  /* 0x0000000e163cb981 */ /* 0x000f62000c1e1900 */
[----:B------:R-:W-:Y:S02]  /*0d20*/  @!P3 IADD3.X R25, R32, R5, RZ, P5, !PT ;  /* 0x000000052019b210 */ /* 0x000fe40002ffe4ff */
[----:B------:R-:W1:Y:S01]  /*0d30*/  @!P4 LDC.64 R4, c[0x0][0x288] ;  /* 0x0000a200ff04cb82 */ /* 0x000e620000000a00 */
[C---:B------:R-:W-:Y:S02]  /*0d40*/  @!P2 SHF.L.U32 R19, R8.reuse, 0x1, RZ ;  /* 0x000000010813a819 */ /* 0x040fe400000006ff */
[----:B------:R-:W-:Y:S01]  /*0d50*/  @!P2 SHF.L.U64.HI R28, R8, 0x1, R9 ;  /* 0x00000001081ca819 */ /* 0x000fe20000010209 */
[----:B------:R3:W5:Y:S01]  /*0d60*/  @!P3 LDG.E R57, desc[UR14][R24.64] ;  /* 0x0000000e1839b981 */ /* 0x000762000c1e1900 */
[----:B------:R-:W-:-:S02]  /*0d70*/  @!P2 IADD3 R26, P6, R19, R6, RZ ;  /* 0x00000006131aa210 */ /* 0x000fc40007fde0ff */
[----:B------:R-:W-:Y:S01]  /*0d80*/  IADD3 R20, R74, 0x180, RZ ;  /* 0x000001804a147810 */ /* 0x000fe20007ffe0ff */
[----:B------:R-:W4:Y:S01]  /*0d90*/  @!P0 LDC.64 R8, c[0x0][0x230] ;  /* 0x00008c00ff088b82 */ /* 0x000f220000000a00 */
[----:B------:R-:W-:Y:S01]  /*0da0*/  @!P2 IADD3.X R27, R28, R7, RZ, P6, !PT ;  /* 0x000000071c1ba210 */ /* 0x000fe200037fe4ff */
[----:B0-----:R-:W-:Y:S01]  /*0db0*/  @!P0 IMAD R32, R29, R12, RZ ;  /* 0x0000000c1d208224 */ /* 0x001fe200078e02ff */
[----:B------:R-:W-:Y:S02]  /*0dc0*/  ISETP.GE.U32.AND P3, PT, R20, UR18, PT ;  /* 0x0000001214007c0c */ /* 0x000fe4000bf66070 */
[----:B---3--:R-:W-:Y:S01]  /*0dd0*/  @!P0 MOV R24, R86 ;  /* 0x0000005600188202 */ /* 0x008fe20000000f00 */
[----:B------:R0:W5:Y:S01]  /*0de0*/  @!P2 LDG.E R55, desc[UR14][R26.64] ;  /* 0x0000000e1a37a981 */ /* 0x000162000c1e1900 */
[----:B------:R-:W-:Y:S01]  /*0df0*/  @!P0 MOV R25, R89 ;  /* 0x0000005900198202 */ /* 0x000fe20000000f00 */
[----:B------:R-:W3:Y:S01]  /*0e00*/  @!P0 LDC.64 R6, c[0x0][0x228] ;  /* 0x00008a00ff068b82 */ /* 0x000ee20000000a00 */
[----:B------:R-:W-:-:S02]  /*0e10*/  SHF.R.S32.HI R21, RZ, 0x1f, R20 ;  /* 0x0000001fff157819 */ /* 0x000fc40000011414 */
[----:B--2---:R-:W-:Y:S01]  /*0e20*/  @!P2 IADD3 R22, P5, R19, R10, RZ ;  /* 0x0000000a1316a210 */ /* 0x004fe20007fbe0ff */
[----:B------:R-:W-:Y:S01]  /*0e30*/  @!P0 IMAD R19, R39, R13, R32 ;  /* 0x0000000d27138224 */ /* 0x000fe200078e0220 */
[----:B------:R-:W-:Y:S01]  /*0e40*/  ISETP.GE.AND.EX P3, PT, R21, UR19, PT, P3 ;  /* 0x0000001315007c0c */ /* 0x000fe2000bf66330 */
[----:B------:R-:W-:Y:S01]  /*0e50*/  @!P0 IMAD.WIDE.U32 R12, R39, R12, R24 ;  /* 0x0000000c270c8225 */ /* 0x000fe200078e0018 */
[----:B------:R-:W-:Y:S02]  /*0e60*/  @!P2 IADD3.X R23, R28, R11, RZ, P5, !PT ;  /* 0x0000000b1c17a210 */ /* 0x000fe40002ffe4ff */
[----:B------:R-:W2:Y:S01]  /*0e70*/  @!P4 LDC.64 R10, c[0x0][0x230] ;  /* 0x00008c00ff0acb82 */ /* 0x000ea20000000a00 */
[----:B------:R-:W-:Y:S02]  /*0e80*/  ISETP.GT.U32.OR P3, PT, R75, 0x27f, P3 ;  /* 0x0000027f4b00780c */ /* 0x000fe40001f64470 */
[----:B------:R-:W-:Y:S01]  /*0e90*/  @!P0 IADD3 R13, R13, R19, RZ ;  /* 0x000000130d0d8210 */ /* 0x000fe20007ffe0ff */
[----:B-1----:R-:W-:Y:S01]  /*0ea0*/  @!P4 IMAD R19, R15, R4, RZ ;  /* 0x000000040f13c224 */ /* 0x002fe200078e02ff */
[C---:B------:R-:W-:Y:S01]  /*0eb0*/  @!P0 SHF.L.U32 R25, R12.reuse, 0x1, RZ ;  /* 0x000000010c198819 */ /* 0x040fe200000006ff */
[----:B------:R2:W5:Y:S01]  /*0ec0*/  @!P2 LDG.E R54, desc[UR14][R22.64] ;  /* 0x0000000e1636a981 */ /* 0x000562000c1e1900 */
[----:B0-----:R-:W-:-:S02]  /*0ed0*/  @!P0 SHF.L.U64.HI R26, R12, 0x1, R13 ;  /* 0x000000010c1a8819 */ /* 0x001fc4000001020d */
[----:B------:R-:W-:Y:S02]  /*0ee0*/  @!P4 MOV R12, R86 ;  /* 0x00000056000cc202 */ /* 0x000fe40000000f00 */
[----:B------:R-:W-:Y:S01]  /*0ef0*/  @!P4 MOV R13, R89 ;  /* 0x00000059000dc202 */ /* 0x000fe20000000f00 */
[----:B------:R-:W-:Y:S01]  /*0f00*/  @!P4 IMAD R29, R18, R5, R19 ;  /* 0x00000005121dc224 */ /* 0x000fe200078e0213 */
[----:B------:R-:W-:Y:S01]  /*0f10*/  IADD3 R15, R74, 0x1a0, RZ ;  /* 0x000001a04a0f7810 */ /* 0x000fe20007ffe0ff */
[----:B------:R-:W-:-:S03]  /*0f20*/  @!P4 IMAD.WIDE.U32 R18, R18, R4, R12 ;  /* 0x000000041212c225 */ /* 0x000fc600078e000c */
[----:B------:R-:W-:Y:S01]  /*0f30*/  ISETP.GE.U32.AND P2, PT, R15, UR18, PT ;  /* 0x000000120f007c0c */ /* 0x000fe2000bf46070 */
[----:B------:R-:W0:Y:S01]  /*0f40*/  @!P4 LDC.64 R4, c[0x0][0x228] ;  /* 0x00008a00ff04cb82 */ /* 0x000e220000000a00 */
[C---:B----4-:R-:W-:Y:S02]  /*0f50*/  @!P0 IADD3 R24, P6, R25.reuse, R8, RZ ;  /* 0x0000000819188210 */ /* 0x050fe40007fde0ff */
[----:B------:R-:W-:Y:S02]  /*0f60*/  SHF.R.S32.HI R27, RZ, 0x1f, R15 ;  /* 0x0000001fff1b7819 */ /* 0x000fe4000001140f */
[----:B---3--:R-:W-:-:S03]  /*0f70*/  @!P0 IADD3 R8, P5, R25, R6, RZ ;  /* 0x0000000619088210 */ /* 0x008fc60007fbe0ff */
[----:B------:R-:W1:Y:S01]  /*0f80*/  @!P3 LDC.64 R12, c[0x0][0x288] ;  /* 0x0000a200ff0cbb82 */ /* 0x000e620000000a00 */
[----:B------:R-:W-:Y:S02]  /*0f90*/  @!P0 IADD3.X R25, R26, R9, RZ, P6, !PT ;  /* 0x000000091a198210 */ /* 0x000fe400037fe4ff */
[----:B------:R-:W-:Y:S02]  /*0fa0*/  ISETP.GE.AND.EX P2, PT, R27, UR19, PT, P2 ;  /* 0x000000131b007c0c */ /* 0x000fe4000bf46320 */
[----:B------:R-:W-:Y:S01]  /*0fb0*/  @!P4 IADD3 R9, R19, R29, RZ ;  /* 0x0000001d1309c210 */ /* 0x000fe20007ffe0ff */
[----:B------:R0:W5:Y:S01]  /*0fc0*/  @!P0 LDG.E R56, desc[UR14][R24.64] ;  /* 0x0000000e18388981 */ /* 0x000162000c1e1900 */
[C---:B------:R-:W-:Y:S02]  /*0fd0*/  @!P4 SHF.L.U32 R29, R18.reuse, 0x1, RZ ;  /* 0x00000001121dc819 */ /* 0x040fe400000006ff */
[----:B------:R-:W-:Y:S02]  /*0fe0*/  ISETP.GT.U32.OR P2, PT, R75, 0x27f, P2 ;  /* 0x0000027f4b00780c */ /* 0x000fe40001744470 */
[----:B------:R-:W-:-:S02]  /*0ff0*/  @!P4 SHF.L.U64.HI R28, R18, 0x1, R9 ;  /* 0x00000001121cc819 */ /* 0x000fc40000010209 */
[----:B--2---:R-:W-:-:S04]  /*1000*/  @!P4 IADD3 R22, P6, R29, R10, RZ ;  /* 0x0000000a1d16c210 */ /* 0x004fc80007fde0ff */
[----:B------:R-:W-:Y:S02]  /*1010*/  @!P4 IADD3.X R23, R28, R11, RZ, P6, !PT ;  /* 0x0000000b1c17c210 */ /* 0x000fe400037fe4ff */
[----:B------:R-:W2:Y:S01]  /*1020*/  @!P3 LDC.64 R10, c[0x0][0x230] ;  /* 0x00008c00ff0abb82 */ /* 0x000ea20000000a00 */
[----:B------:R-:W-:Y:S02]  /*1030*/  @!P0 IADD3.X R9, R26, R7, RZ, P5, !PT ;  /* 0x000000071a098210 */ /* 0x000fe40002ffe4ff */
[----:B------:R-:W-:Y:S01]  /*1040*/  IADD3 R26, R74, 0x1c0, RZ ;  /* 0x000001c04a1a7810 */ /* 0x000fe20007ffe0ff */
[----:B------:R-:W5:Y:S04]  /*1050*/  @!P4 LDG.E R51, desc[UR14][R22.64] ;  /* 0x0000000e1633c981 */ /* 0x000f68000c1e1900 */
[----:B------:R-:W3:Y:S01]  /*1060*/  @!P3 LDC.64 R6, c[0x0][0x228] ;  /* 0x00008a00ff06bb82 */ /* 0x000ee20000000a00 */
[----:B------:R4:W5:Y:S01]  /*1070*/  @!P0 LDG.E R53, desc[UR14][R8.64] ;  /* 0x0000000e08358981 */ /* 0x000962000c1e1900 */
[----:B0-----:R-:W-:Y:S01]  /*1080*/  @!P4 IADD3 R24, P0, R29, R4, RZ ;  /* 0x000000041d18c210 */ /* 0x001fe20007f1e0ff */
[----:B-1----:R-:W-:-:S05]  /*1090*/  @!P3 IMAD R21, R21, R12, RZ ;  /* 0x0000000c1515b224 */ /* 0x002fca00078e02ff */
[----:B------:R-:W0:Y:S01]  /*10a0*/  @!P2 LDC.64 R18, c[0x0][0x288] ;  /* 0x0000a200ff12ab82 */ /* 0x000e220000000a00 */
[----:B------:R-:W-:Y:S02]  /*10b0*/  @!P4 IADD3.X R25, R28, R5, RZ, P0, !PT ;  /* 0x000000051c19c210 */ /* 0x000fe400007fe4ff */
[----:B----4-:R-:W-:Y:S02]  /*10c0*/  @!P3 MOV R8, R86 ;  /* 0x000000560008b202 */ /* 0x010fe40000000f00 */
[----:B------:R-:W-:Y:S01]  /*10d0*/  @!P3 MOV R9, R89 ;  /* 0x000000590009b202 */ /* 0x000fe20000000f00 */
[----:B------:R-:W-:Y:S01]  /*10e0*/  @!P3 IMAD R21, R20, R13, R21 ;  /* 0x0000000d1415b224 */ /* 0x000fe200078e0215 */
[----:B------:R-:W-:Y:S01]  /*10f0*/  ISETP.GE.U32.AND P0, PT, R26, UR18, PT ;  /* 0x000000121a007c0c */ /* 0x000fe2000bf06070 */
[----:B------:R1:W5:Y:S01]  /*1100*/  @!P4 LDG.E R50, desc[UR14][R24.64] ;  /* 0x0000000e1832c981 */ /* 0x000362000c1e1900 */
[----:B------:R-:W-:Y:S01]  /*1110*/  SHF.R.S32.HI R35, RZ, 0x1f, R26 ;  /* 0x0000001fff237819 */ /* 0x000fe2000001141a */
[----:B------:R-:W-:Y:S01]  /*1120*/  @!P3 IMAD.WIDE.U32 R12, R20, R12, R8 ;  /* 0x0000000c140cb225 */ /* 0x000fe200078e0008 */
[----:B------:R-:W-:Y:S01]  /*1130*/  ISETP.GE.U32.AND P6, PT, R73, UR18, PT ;  /* 0x0000001249007c0c */ /* 0x000fe2000bfc6070 */
[----:B------:R-:W1:Y:S01]  /*1140*/  @!P2 LDC.64 R8, c[0x0][0x230] ;  /* 0x00008c00ff08ab82 */ /* 0x000e620000000a00 */
[----:B------:R-:W-:-:S02]  /*1150*/  ISETP.GE.AND.EX P4, PT, R35, UR19, PT, P0 ;  /* 0x0000001323007c0c */ /* 0x000fc4000bf86300 */
[----:B------:R-:W-:Y:S02]  /*1160*/  @!P3 IADD3 R5, R13, R21, RZ ;  /* 0x000000150d05b210 */ /* 0x000fe40007ffe0ff */
[C---:B------:R-:W-:Y:S02]  /*1170*/  @!P3 SHF.L.U32 R23, R12.reuse, 0x1, RZ ;  /* 0x000000010c17b819 */ /* 0x040fe400000006ff */
[----:B------:R-:W-:Y:S02]  /*1180*/  ISETP.GT.U32.OR P4, PT, R75, 0x27f, P4 ;  /* 0x0000027f4b00780c */ /* 0x000fe40002784470 */
[----:B------:R-:W-:Y:S02]  /*1190*/  @!P3 SHF.L.U64.HI R4, R12, 0x1, R5 ;  /* 0x000000010c04b819 */ /* 0x000fe40000010205 */
[----:B--2---:R-:W-:Y:S01]  /*11a0*/  @!P3 IADD3 R20, P5, R23, R10, RZ ;  /* 0x0000000a1714b210 */ /* 0x004fe20007fbe0ff */
[----:B------:R-:W2:Y:S01]  /*11b0*/  @!P2 LDC.64 R12, c[0x0][0x228] ;  /* 0x00008a00ff0cab82 */ /* 0x000ea20000000a00 */
[----:B------:R-:W-:-:S02]  /*11c0*/  SHF.R.S32.HI R5, RZ, 0x1f, R73 ;  /* 0x0000001fff057819 */ /* 0x000fc40000011449 */
[C---:B------:R-:W-:Y:S02]  /*11d0*/  @!P3 IADD3.X R21, R4.reuse, R11, RZ, P5, !PT ;  /* 0x0000000b0415b210 */ /* 0x040fe40002ffe4ff */
[----:B---3--:R-:W-:Y:S01]  /*11e0*/  @!P3 IADD3 R22, P0, R23, R6, RZ ;  /* 0x000000061716b210 */ /* 0x008fe20007f1e0ff */
[----:B0-----:R-:W-:Y:S01]  /*11f0*/  @!P2 IMAD R6, R27, R18, RZ ;  /* 0x000000121b06a224 */ /* 0x001fe200078e02ff */
[----:B------:R-:W-:Y:S02]  /*1200*/  @!P2 MOV R10, R86 ;  /* 0x00000056000aa202 */ /* 0x000fe40000000f00 */
[----:B------:R-:W-:Y:S02]  /*1210*/  @!P2 MOV R11, R89 ;  /* 0x00000059000ba202 */ /* 0x000fe40000000f00 */
[----:B------:R-:W-:Y:S02]  /*1220*/  ISETP.GE.AND.EX P5, PT, R5, UR19, PT, P6 ;  /* 0x0000001305007c0c */ /* 0x000fe4000bfa6360 */
[----:B------:R-:W-:Y:S01]  /*1230*/  @!P3 IADD3.X R23, R4, R7, RZ, P0, !PT ;  /* 0x000000070417b210 */ /* 0x000fe200007fe4ff */
[----:B------:R-:W-:Y:S01]  /*1240*/  @!P2 IMAD R7, R15, R19, R6 ;  /* 0x000000130f07a224 */ /* 0x000fe200078e0206 */
[----:B------:R-:W-:Y:S01]  /*1250*/  ISETP.GT.U32.OR P5, PT, R75, 0x27f, P5 ;  /* 0x0000027f4b00780c */ /* 0x000fe20002fa4470 */
[----:B------:R-:W-:-:S02]  /*1260*/  @!P2 IMAD.WIDE.U32 R10, R15, R18, R10 ;  /* 0x000000120f0aa225 */ /* 0x000fc400078e000a */
[----:B------:R-:W0:Y:S01]  /*1270*/  @!P4 LDC.64 R18, c[0x0][0x288] ;  /* 0x0000a200ff12cb82 */ /* 0x000e220000000a00 */
[----:B------:R-:W-:Y:S02]  /*1280*/  HFMA2.MMA R4, -RZ, RZ, 0, 0 ;  /* 0x00000000ff047435 */ /* 0x000fe400000001ff */
[----:B------:R-:W-:Y:S02]  /*1290*/  @!P2 IADD3 R7, R11, R7, RZ ;  /* 0x000000070b07a210 */ /* 0x000fe40007ffe0ff */
[----:B------:R-:W-:Y:S02]  /*12a0*/  MOV R6, RZ ;  /* 0x000000ff00067202 */ /* 0x000fe40000000f00 */
[C---:B------:R-:W-:Y:S02]  /*12b0*/  @!P2 SHF.L.U32 R29, R10.reuse, 0x1, RZ ;  /* 0x000000010a1da819 */ /* 0x040fe400000006ff */
[----:B------:R-:W-:Y:S02]  /*12c0*/  @!P2 SHF.L.U64.HI R32, R10, 0x1, R7 ;  /* 0x000000010a20a819 */ /* 0x000fe40000010207 */
[----:B------:R-:W3:Y:S01]  /*12d0*/  @!P5 LDC.64 R10, c[0x0][0x288] ;  /* 0x0000a200ff0adb82 */ /* 0x000ee20000000a00 */
[----:B------:R4:W5:Y:S01]  /*12e0*/  @!P3 LDG.E R4, desc[UR14][R20.64] ;  /* 0x0000000e1404b981 */ /* 0x000962000c1e1900 */
[----:B--2---:R-:W-:-:S02]  /*12f0*/  @!P2 IADD3 R28, P6, R29, R12, RZ ;  /* 0x0000000c1d1ca210 */ /* 0x004fc40007fde0ff */
[----:B------:R-:W-:Y:S01]  /*1300*/  SHF.R.S32.HI R7, RZ, 0x1f, R72 ;  /* 0x0000001fff077819 */ /* 0x000fe20000011448 */
[----:B------:R2:W5:Y:S01]  /*1310*/  @!P3 LDG.E R6, desc[UR14][R22.64] ;  /* 0x0000000e1606b981 */ /* 0x000562000c1e1900 */
[----:B-1----:R-:W-:Y:S02]  /*1320*/  @!P2 IADD3 R24, P3, R29, R8, RZ ;  /* 0x000000081d18a210 */ /* 0x002fe40007f7e0ff */
[----:B------:R-:W-:Y:S01]  /*1330*/  ISETP.GE.U32.AND P0, PT, R72, UR18, PT ;  /* 0x0000001248007c0c */ /* 0x000fe2000bf06070 */
[----:B----4-:R-:W1:Y:S01]  /*1340*/  @!P4 LDC.64 R20, c[0x0][0x230] ;  /* 0x00008c00ff14cb82 */ /* 0x010e620000000a00 */
[C---:B------:R-:W-:Y:S02]  /*1350*/  @!P2 IADD3.X R25, R32.reuse, R9, RZ, P3, !PT ;  /* 0x000000092019a210 */ /* 0x040fe40001ffe4ff */
[----:B------:R-:W-:Y:S02]  /*1360*/  @!P2 IADD3.X R29, R32, R13, RZ, P6, !PT ;  /* 0x0000000d201da210 */ /* 0x000fe400037fe4ff */
[----:B------:R-:W-:Y:S01]  /*1370*/  ISETP.GE.AND.EX P0, PT, R7, UR19, PT, P0 ;  /* 0x0000001307007c0c */ /* 0x000fe2000bf06300 */
[----:B0-----:R-:W-:Y:S01]  /*1380*/  @!P4 IMAD R35, R35, R18, RZ ;  /* 0x000000122323c224 */ /* 0x001fe200078e02ff */
[----:B------:R-:W-:Y:S01]  /*1390*/  @!P4 MOV R16, R86 ;  /* 0x000000560010c202 */ /* 0x000fe20000000f00 */
[----:B------:R-:W0:Y:S01]  /*13a0*/  @!P4 LDC.64 R32, c[0x0][0x228] ;  /* 0x00008a00ff20cb82 */ /* 0x000e220000000a00 */
[----:B------:R-:W-:-:S02]  /*13b0*/  @!P4 MOV R17, R89 ;  /* 0x000000590011c202 */ /* 0x000fc40000000f00 */
[----:B------:R-:W-:Y:S01]  /*13c0*/  ISETP.GT.U32.OR P0, PT, R75, 0x27f, P0 ;  /* 0x0000027f4b00780c */ /* 0x000fe20000704470 */
[----:B------:R-:W-:Y:S01]  /*13d0*/  HFMA2.MMA R12, -RZ, RZ, 0, 0 ;  /* 0x00000000ff0c7435 */ /* 0x000fe200000001ff */
[C---:B------:R-:W-:Y:S02]  /*13e0*/  @!P4 IMAD R15, R26.reuse, R19, R35 ;  /* 0x000000131a0fc224 */ /* 0x040fe400078e0223 */
[----:B------:R-:W-:Y:S02]  /*13f0*/  @!P4 IMAD.WIDE.U32 R16, R26, R18, R16 ;  /* 0x000000121a10c225 */ /* 0x000fe400078e0010 */
[----:B------:R-:W4:Y:S01]  /*1400*/  @!P5 LDC.64 R18, c[0x0][0x230] ;  /* 0x00008c00ff12db82 */ /* 0x000f220000000a00 */
[----:B------:R-:W-:Y:S02]  /*1410*/  MOV R8, RZ ;  /* 0x000000ff00087202 */ /* 0x000fe40000000f00 */
[----:B------:R-:W-:Y:S01]  /*1420*/  @!P4 IADD3 R15, R17, R15, RZ ;  /* 0x0000000f110fc210 */ /* 0x000fe20007ffe0ff */
[----:B---3--:R-:W-:Y:S01]  /*1430*/  @!P5 IMAD R34, R5, R10, RZ ;  /* 0x0000000a0522d224 */ /* 0x008fe200078e02ff */
[----:B------:R3:W5:Y:S03]  /*1440*/  @!P2 LDG.E R12, desc[UR14][R24.64] ;  /* 0x0000000e180ca981 */ /* 0x000766000c1e1900 */
[----:B------:R-:W4:Y:S01]  /*1450*/  @!P5 LDC.64 R26, c[0x0][0x228] ;  /* 0x00008a00ff1adb82 */ /* 0x000f220000000a00 */
[C---:B------:R-:W-:Y:S01]  /*1460*/  @!P4 SHF.L.U32 R13, R16.reuse, 0x1, RZ ;  /* 0x00000001100dc819 */ /* 0x040fe200000006ff */
[----:B------:R4:W5:Y:S01]  /*1470*/  @!P2 LDG.E R8, desc[UR14][R28.64] ;  /* 0x0000000e1c08a981 */ /* 0x000962000c1e1900 */
[----:B--2---:R-:W-:-:S02]  /*1480*/  @!P4 SHF.L.U64.HI R22, R16, 0x1, R15 ;  /* 0x000000011016c819 */ /* 0x004fc4000001020f */
[----:B------:R-:W-:Y:S02]  /*1490*/  @!P5 MOV R16, R86 ;  /* 0x000000560010d202 */ /* 0x000fe40000000f00 */
[----:B------:R-:W-:Y:S01]  /*14a0*/  @!P5 MOV R17, R89 ;  /* 0x000000590011d202 */ /* 0x000fe20000000f00 */
[----:B---3--:R-:W2:Y:S01]  /*14b0*/  @!P0 LDC.64 R24, c[0x0][0x288] ;  /* 0x0000a200ff188b82 */ /* 0x008ea20000000a00 */
[----:B------:R-:W-:Y:S01]  /*14c0*/  @!P5 IMAD R11, R73, R11, R34 ;  /* 0x0000000b490bd224 */ /* 0x000fe200078e0222 */
[----:B------:R-:W-:Y:S02]  /*14d0*/  SHF.R.S32.HI R9, RZ, 0x1f, R71 ;  /* 0x0000001fff097819 */ /* 0x000fe40000011447 */
[----:B------:R-:W-:Y:S01]  /*14e0*/  ISETP.GE.U32.AND P2, PT, R71, UR18, PT ;  /* 0x0000001247007c0c */ /* 0x000fe2000bf46070 */
[----:B------:R-:W-:Y:S01]  /*14f0*/  @!P5 IMAD.WIDE.U32 R16, R73, R10, R16 ;  /* 0x0000000a4910d225 */ /* 0x000fe200078e0010 */
[----:B-1----:R-:W-:Y:S02]  /*1500*/  @!P4 IADD3 R34, P3, R13, R20, RZ ;  /* 0x000000140d22c210 */ /* 0x002fe40007f7e0ff */
[----:B------:R-:W-:-:S02]  /*1510*/  ISETP.GE.AND.EX P2, PT, R9, UR19, PT, P2 ;  /* 0x0000001309007c0c */ /* 0x000fc4000bf46320 */
[----:B------:R-:W-:Y:S02]  /*1520*/  @!P4 IADD3.X R35, R22, R21, RZ, P3, !PT ;  /* 0x000000151623c210 */ /* 0x000fe40001ffe4ff */
[----:B0-----:R-:W-:Y:S01]  /*1530*/  @!P4 IADD3 R32, P3, R13, R32, RZ ;  /* 0x000000200d20c210 */ /* 0x001fe20007f7e0ff */
[----:B------:R-:W-:Y:S01]  /*1540*/  HFMA2.MMA R10, -RZ, RZ, 0, 0 ;  /* 0x00000000ff0a7435 */ /* 0x000fe200000001ff */
[----:B------:R-:W-:Y:S01]  /*1550*/  @!P5 IADD3 R13, R17, R11, RZ ;  /* 0x0000000b110dd210 */ /* 0x000fe20007ffe0ff */
[----:B------:R-:W-:Y:S01]  /*1560*/  UIMAD.WIDE UR12, UR6, 0x8, UR12 ;  /* 0x00000008060c78a5 */ /* 0x000fe2000f8e020c */
[----:B------:R-:W-:Y:S01]  /*1570*/  ISETP.GT.U32.OR P2, PT, R75, 0x27f, P2 ;  /* 0x0000027f4b00780c */ /* 0x000fe20001744470 */
[----:B------:R-:W0:Y:S01]  /*1580*/  @!P0 LDC.64 R20, c[0x0][0x228] ;  /* 0x00008a00ff148b82 */ /* 0x000e220000000a00 */
[C---:B------:R-:W-:Y:S02]  /*1590*/  @!P5 SHF.L.U32 R11, R16.reuse, 0x1, RZ ;  /* 0x00000001100bd819 */ /* 0x040fe400000006ff */
[----:B------:R-:W-:-:S02]  /*15a0*/  @!P5 SHF.L.U64.HI R38, R16, 0x1, R13 ;  /* 0x000000011026d819 */ /* 0x000fc4000001020d */
[----:B------:R-:W-:Y:S01]  /*15b0*/  @!P4 IADD3.X R33, R22, R33, RZ, P3, !PT ;  /* 0x000000211621c210 */ /* 0x000fe20001ffe4ff */
[----:B------:R-:W5:Y:S02]  /*15c0*/  @!P4 LDG.E R10, desc[UR14][R34.64] ;  /* 0x0000000e220ac981 */ /* 0x000f64000c1e1900 */
[----:B------:R-:W1:Y:S01]  /*15d0*/  @!P0 LDC.64 R16, c[0x0][0x230] ;  /* 0x00008c00ff108b82 */ /* 0x000e620000000a00 */
[C---:B----4-:R-:W-:Y:S02]  /*15e0*/  @!P5 IADD3 R28, P3, R11.reuse, R18, RZ ;  /* 0x000000120b1cd210 */ /* 0x050fe40007f7e0ff */
[----:B------:R-:W-:Y:S02]  /*15f0*/  @!P5 IADD3 R18, P6, R11, R26, RZ ;  /* 0x0000001a0b12d210 */ /* 0x000fe40007fde0ff */
[C---:B------:R-:W-:Y:S02]  /*1600*/  @!P5 IADD3.X R29, R38.reuse, R19, RZ, P3, !PT ;  /* 0x00000013261dd210 */ /* 0x040fe40001ffe4ff */
[----:B------:R-:W-:Y:S01]  /*1610*/  @!P5 IADD3.X R19, R38, R27, RZ, P6, !PT ;  /* 0x0000001b2613d210 */ /* 0x000fe200037fe4ff */
[----:B------:R-:W3:Y:S01]  /*1620*/  @!P2 LDC.64 R22, c[0x0][0x288] ;  /* 0x0000a200ff16ab82 */ /* 0x000ee20000000a00 */
[----:B------:R-:W-:Y:S01]  /*1630*/  @!P0 MOV R26, R86 ;  /* 0x00000056001a8202 */ /* 0x000fe20000000f00 */
[----:B--2---:R-:W-:Y:S01]  /*1640*/  @!P0 IMAD R13, R7, R24, RZ ;  /* 0x00000018070d8224 */ /* 0x004fe200078e02ff */
[----:B------:R-:W-:-:S02]  /*1650*/  @!P0 MOV R27, R89 ;  /* 0x00000059001b8202 */ /* 0x000fc40000000f00 */
[----:B------:R-:W-:Y:S02]  /*1660*/  CS2R R64, SRZ ;  /* 0x0000000000407805 */ /* 0x000fe4000001ff00 */
[----:B------:R-:W-:Y:S01]  /*1670*/  MOV R11, RZ ;  /* 0x000000ff000b7202 */ /* 0x000fe20000000f00 */
[----:B------:R-:W-:Y:S01]  /*1680*/  @!P0 IMAD R13, R72, R25, R13 ;  /* 0x00000019480d8224 */ /* 0x000fe200078e020d */
[----:B------:R-:W-:Y:S01]  /*1690*/  ISETP.GE.U32.AND P3, PT, R70, UR18, PT ;  /* 0x0000001246007c0c */ /* 0x000fe2000bf66070 */
[----:B------:R-:W-:Y:S01]  /*16a0*/  @!P0 IMAD.WIDE.U32 R26, R72, R24, R26 ;  /* 0x00000018481a8225 */ /* 0x000fe200078e001a */
[----:B------:R2:W5:Y:S04]  /*16b0*/  @!P5 LDG.E R67, desc[UR14][R28.64] ;  /* 0x0000000e1c43d981 */ /* 0x000568000c1e1900 */
[----:B------:R4:W5:Y:S01]  /*16c0*/  @!P4 LDG.E R11, desc[UR14][R32.64] ;  /* 0x0000000e200bc981 */ /* 0x000962000c1e1900 */
[----:B------:R-:W-:-:S02]  /*16d0*/  @!P0 IADD3 R15, R27, R13, RZ ;  /* 0x0000000d1b0f8210 */ /* 0x000fc40007ffe0ff */
[----:B------:R-:W-:Y:S01]  /*16e0*/  SHF.R.S32.HI R13, RZ, 0x1f, R70 ;  /* 0x0000001fff0d7819 */ /* 0x000fe20000011446 */
[----:B------:R0:W5:Y:S01]  /*16f0*/  @!P5 LDG.E R64, desc[UR14][R18.64] ;  /* 0x0000000e1240d981 */ /* 0x000162000c1e1900 */
[----:B------:R-:W-:Y:S01]  /*1700*/  @!P0 SHF.L.U64.HI R38, R26, 0x1, R15 ;  /* 0x000000011a268819 */ /* 0x000fe2000001020f */
[----:B--2---:R-:W2:Y:S01]  /*1710*/  @!P2 LDC.64 R28, c[0x0][0x228] ;  /* 0x00008a00ff1cab82 */ /* 0x004ea20000000a00 */
[----:B------:R-:W-:Y:S02]  /*1720*/  ISETP.GE.U32.AND P6, PT, R69, UR18, PT ;  /* 0x0000001245007c0c */ /* 0x000fe4000bfc6070 */
[----:B------:R-:W-:Y:S02]  /*1730*/  CS2R R62, SRZ ;  /* 0x00000000003e7805 */ /* 0x000fe4000001ff00 */
[----:B------:R-:W-:Y:S01]  /*1740*/  IADD3 R39, R74, 0x1e0, RZ ;  /* 0x000001e04a277810 */ /* 0x000fe20007ffe0ff */
[----:B------:R-:W5:Y:S01]  /*1750*/  @P1 LDG.E R65, desc[UR14][R36.64] ;  /* 0x0000000e24411981 */ /* 0x000f62000c1e1900 */
[----:B----4-:R-:W-:-:S02]  /*1760*/  @!P0 SHF.L.U32 R33, R26, 0x1, RZ ;  /* 0x000000011a218819 */ /* 0x010fc400000006ff */
[----:B------:R-:W-:Y:S01]  /*1770*/  MOV R26, UR12 ;  /* 0x0000000c001a7c02 */ /* 0x000fe20008000f00 */
[----:B---3--:R-:W-:Y:S01]  /*1780*/  @!P2 IMAD R24, R9, R22, RZ ;  /* 0x000000160918a224 */ /* 0x008fe200078e02ff */
[----:B-1----:R-:W-:Y:S01]  /*1790*/  @!P0 IADD3 R34, P4, R33, R16, RZ ;  /* 0x0000001021228210 */ /* 0x002fe20007f9e0ff */
[----:B0-----:R-:W0:Y:S01]  /*17a0*/  @!P2 LDC.64 R18, c[0x0][0x230] ;  /* 0x00008c00ff12ab82 */ /* 0x001e220000000a00 */
[----:B------:R-:W-:Y:S02]  /*17b0*/  MOV R27, UR13 ;  /* 0x0000000d001b7c02 */ /* 0x000fe40008000f00 */
[----:B------:R-:W-:Y:S02]  /*17c0*/  ISETP.GE.AND.EX P3, PT, R13, UR19, PT, P3 ;  /* 0x000000130d007c0c */ /* 0x000fe4000bf66330 */
[----:B------:R-:W-:Y:S02]  /*17d0*/  @!P0 IADD3.X R35, R38, R17, RZ, P4, !PT ;  /* 0x0000001126238210 */ /* 0x000fe400027fe4ff */
[----:B------:R1:W3:Y:S01]  /*17e0*/  LDG.E.64 R16, desc[UR14][R26.64] ;  /* 0x0000000e1a107981 */ /* 0x0002e2000c1e1b00 */
[----:B------:R-:W-:Y:S01]  /*17f0*/  ISETP.GT.U32.OR P3, PT, R75, 0x27f, P3 ;  /* 0x0000027f4b00780c */ /* 0x000fe20001f64470 */
[----:B------:R-:W-:Y:S01]  /*1800*/  @!P2 IMAD R41, R71, R23, R24 ;  /* 0x000000174729a224 */ /* 0x000fe200078e0218 */
[----:B------:R-:W-:Y:S01]  /*1810*/  SHF.R.S32.HI R15, RZ, 0x1f, R69 ;  /* 0x0000001fff0f7819 */ /* 0x000fe20000011445 */
[----:B------:R4:W5:Y:S01]  /*1820*/  @!P0 LDG.E R62, desc[UR14][R34.64] ;  /* 0x0000000e223e8981 */ /* 0x000962000c1e1900 */
[----:B------:R-:W-:-:S02]  /*1830*/  @!P2 MOV R24, R86 ;  /* 0x000000560018a202 */ /* 0x000fc40000000f00 */
[----:B------:R-:W-:Y:S02]  /*1840*/  @!P2 MOV R25, R89 ;  /* 0x000000590019a202 */ /* 0x000fe40000000f00 */
[----:B------:R-:W-:Y:S01]  /*1850*/  ISETP.GE.AND.EX P6, PT, R15, UR19, PT, P6 ;  /* 0x000000130f007c0c */ /* 0x000fe2000bfc6360 */
[----:B------:R-:W-:-:S03]  /*1860*/  @!P2 IMAD.WIDE.U32 R22, R71, R22, R24 ;  /* 0x000000164716a225 */ /* 0x000fc600078e0018 */
[----:B------:R-:W-:Y:S01]  /*1870*/  ISETP.GT.U32.OR P4, PT, R75, 0x27f, P6 ;  /* 0x0000027f4b00780c */ /* 0x000fe20003784470 */
[----:B------:R-:W2:Y:S01]  /*1880*/  @!P3 LDC.64 R24, c[0x0][0x288] ;  /* 0x0000a200ff18bb82 */ /* 0x000ea20000000a00 */
[----:B------:R-:W-:Y:S02]  /*1890*/  @!P0 IADD3 R32, P5, R33, R20, RZ ;  /* 0x0000001421208210 */ /* 0x000fe40007fbe0ff */
[----:B------:R-:W-:Y:S02]  /*18a0*/  ISETP.GE.U32.AND P6, PT, R39, UR18, PT ;  /* 0x0000001227007c0c */ /* 0x000fe4000bfc6070 */
[----:B------:R-:W-:Y:S02]  /*18b0*/  SHF.R.S32.HI R43, RZ, 0x1f, R39 ;  /* 0x0000001fff2b7819 */ /* 0x000fe40000011427 */
[----:B------:R-:W-:Y:S02]  /*18c0*/  @!P0 IADD3.X R33, R38, R21, RZ, P5, !PT ;  /* 0x0000001526218210 */ /* 0x000fe40002ffe4ff */
[----:B------:R-:W-:-:S02]  /*18d0*/  @!P2 IADD3 R21, R23, R41, RZ ;  /* 0x000000291715a210 */ /* 0x000fc40007ffe0ff */
[C---:B------:R-:W-:Y:S01]  /*18e0*/  @!P2 SHF.L.U32 R45, R22.reuse, 0x1, RZ ;  /* 0x00000001162da819 */ /* 0x040fe200000006ff */
[----:B-1----:R-:W1:Y:S01]  /*18f0*/  @!P4 LDC.64 R26, c[0x0][0x288] ;  /* 0x0000a200ff1acb82 */ /* 0x002e620000000a00 */
[----:B------:R-:W-:Y:S01]  /*1900*/  ISETP.GE.AND.EX P5, PT, R43, UR19, PT, P6 ;  /* 0x000000132b007c0c */ /* 0x000fe2000bfa6360 */
[----:B------:R2:W5:Y:S01]  /*1910*/  @!P0 LDG.E R61, desc[UR14][R32.64] ;  /* 0x0000000e203d8981 */ /* 0x000562000c1e1900 */
[----:B------:R-:W-:Y:S02]  /*1920*/  @!P2 SHF.L.U64.HI R38, R22, 0x1, R21 ;  /* 0x000000011626a819 */ /* 0x000fe40000010215 */
[----:B0-----:R-:W-:Y:S02]  /*1930*/  @!P2 IADD3 R40, P6, R45, R18, RZ ;  /* 0x000000122d28a210 */ /* 0x001fe40007fde0ff */
[----:B------:R-:W-:Y:S01]  /*1940*/  ISETP.GT.U32.OR P5, PT, R75, 0x27f, P5 ;  /* 0x0000027f4b00780c */ /* 0x000fe20002fa4470 */
[----:B------:R-:W0:Y:S01]  /*1950*/  @!P3 LDC.64 R20, c[0x0][0x228] ;  /* 0x00008a00ff14bb82 */ /* 0x000e220000000a00 */
[----:B------:R-:W-:-:S02]  /*1960*/  @!P2 IADD3.X R41, R38, R19, RZ, P6, !PT ;  /* 0x000000132629a210 */ /* 0x000fc400037fe4ff */
[----:B----4-:R-:W-:Y:S01]  /*1970*/  @!P3 MOV R34, R86 ;  /* 0x000000560022b202 */ /* 0x010fe20000000f00 */
[----:B--2---:R-:W-:Y:S01]  /*1980*/  @!P3 IMAD R37, R13, R24, RZ ;  /* 0x000000180d25b224 */ /* 0x004fe200078e02ff */
[----:B------:R-:W-:Y:S02]  /*1990*/  @!P3 MOV R35, R89 ;  /* 0x000000590023b202 */ /* 0x000fe40000000f00 */
[----:B------:R-:W-:Y:S02]  /*19a0*/  CS2R R76, SRZ ;  /* 0x00000000004c7805 */ /* 0x000fe4000001ff00 */
[----:B------:R-:W-:Y:S01]  /*19b0*/  @!P2 IADD3 R36, P0, R45, R28, RZ ;  /* 0x0000001c2d24a210 */ /* 0x000fe20007f1e0ff */
[----:B------:R-:W2:Y:S01]  /*19c0*/  @!P3 LDC.64 R18, c[0x0][0x230] ;  /* 0x00008c00ff12bb82 */ /* 0x000ea20000000a00 */
[C---:B------:R-:W-:Y:S01]  /*19d0*/  @!P3 IMAD R45, R70.reuse, R25, R37 ;  /* 0x00000019462db224 */ /* 0x040fe200078e0225 */
[----:B------:R4:W5:Y:S01]  /*19e0*/  @!P2 LDG.E R63, desc[UR14][R40.64] ;  /* 0x0000000e283fa981 */ /* 0x000962000c1e1900 */
[----:B------:R-:W-:-:S05]  /*19f0*/  @!P3 IMAD.WIDE.U32 R34, R70, R24, R34 ;  /* 0x000000184622b225 */ /* 0x000fca00078e0022 */
[----:B------:R-:W2:Y:S01]  /*1a00*/  @!P5 LDC.64 R22, c[0x0][0x288] ;  /* 0x0000a200ff16db82 */ /* 0x000ea20000000a00 */
[----:B------:R-:W-:Y:S02]  /*1a10*/  @!P3 IADD3 R33, R35, R45, RZ ;  /* 0x0000002d2321b210 */ /* 0x000fe40007ffe0ff */
[----:B------:R-:W-:Y:S01]  /*1a20*/  @!P2 IADD3.X R37, R38, R29, RZ, P0, !PT ;  /* 0x0000001d2625a210 */ /* 0x000fe200007fe4ff */
[----:B-1----:R-:W-:Y:S01]  /*1a30*/  @!P4 IMAD R28, R15, R26, RZ ;  /* 0x0000001a0f1cc224 */ /* 0x002fe200078e02ff */
[C---:B------:R-:W-:Y:S02]  /*1a40*/  @!P3 SHF.L.U32 R29, R34.reuse, 0x1, RZ ;  /* 0x00000001221db819 */ /* 0x040fe400000006ff */
[----:B------:R-:W-:Y:S01]  /*1a50*/  @!P3 SHF.L.U64.HI R38, R34, 0x1, R33 ;  /* 0x000000012226b819 */ /* 0x000fe20000010221 */
[----:B------:R-:W1:Y:S01]  /*1a60*/  @!P4 LDC.64 R24, c[0x0][0x230] ;  /* 0x00008c00ff18cb82 */ /* 0x000e620000000a00 */
[----:B------:R-:W-:Y:S01]  /*1a70*/  @!P4 MOV R34, R86 ;  /* 0x000000560022c202 */ /* 0x000fe20000000f00 */
[----:B------:R2:W5:Y:S01]  /*1a80*/  @!P2 LDG.E R76, desc[UR14][R36.64] ;  /* 0x0000000e244ca981 */ /* 0x000562000c1e1900 */
[----:B------:R-:W-:Y:S01]  /*1a90*/  @!P4 MOV R35, R89 ;  /* 0x000000590023c202 */ /* 0x000fe20000000f00 */
[----:B----4-:R-:W-:Y:S01]  /*1aa0*/  @!P4 IMAD R41, R69, R27, R28 ;  /* 0x0000001b4529c224 */ /* 0x010fe200078e021c */
[----:B0-----:R-:W-:Y:S01]  /*1ab0*/  @!P3 IADD3 R20, P2, R29, R20, RZ ;  /* 0x000000141d14b210 */ /* 0x001fe20007f5e0ff */
[----:B------:R-:W-:Y:S01]  /*1ac0*/  @!P4 IMAD.WIDE.U32 R34, R69, R26, R34 ;  /* 0x0000001a4522c225 */ /* 0x000fe200078e0022 */
[----:B--2---:R-:W-:Y:S01]  /*1ad0*/  @!P3 IADD3 R32, P0, R29, R18, RZ ;  /* 0x000000121d20b210 */ /* 0x004fe20007f1e0ff */
[----:B------:R-:W0:Y:S03]  /*1ae0*/  @!P4 LDC.64 R26, c[0x0][0x228] ;  /* 0x00008a00ff1acb82 */ /* 0x000e260000000a00 */
[----:B------:R-:W-:-:S05]  /*1af0*/  @!P4 IADD3 R35, R35, R41, RZ ;  /* 0x000000292323c210 */ /* 0x000fca0007ffe0ff */
[----:B------:R-:W2:Y:S01]  /*1b00*/  @!P5 LDC.64 R28, c[0x0][0x230] ;  /* 0x00008c00ff1cdb82 */ /* 0x000ea20000000a00 */
[C---:B------:R-:W-:Y:S01]  /*1b10*/  @!P4 SHF.L.U32 R37, R34.reuse, 0x1, RZ ;  /* 0x000000012225c819 */ /* 0x040fe200000006ff */
[----:B------:R-:W-:Y:S01]  /*1b20*/  @!P5 IMAD R40, R43, R22, RZ ;  /* 0x000000162b28d224 */ /* 0x000fe200078e02ff */
[----:B------:R-:W-:Y:S02]  /*1b30*/  @!P4 SHF.L.U64.HI R36, R34, 0x1, R35 ;  /* 0x000000012224c819 */ /* 0x000fe40000010223 */
[----:B------:R-:W-:Y:S02]  /*1b40*/  @!P5 MOV R34, R86 ;  /* 0x000000560022d202 */ /* 0x000fe40000000f00 */
[----:B------:R-:W-:Y:S01]  /*1b50*/  @!P5 MOV R35, R89 ;  /* 0x000000590023d202 */ /* 0x000fe20000000f00 */
[C---:B------:R-:W-:Y:S02]  /*1b60*/  @!P5 IMAD R41, R39.reuse, R23, R40 ;  /* 0x000000172729d224 */ /* 0x040fe400078e0228 */
[----:B------:R-:W-:Y:S01]  /*1b70*/  @!P5 IMAD.WIDE.U32 R22, R39, R22, R34 ;  /* 0x000000162716d225 */ /* 0x000fe200078e0022 */
[----:B------:R-:W-:-:S02]  /*1b80*/  @!P3 IADD3.X R33, R38, R19, RZ, P0, !PT ;  /* 0x000000132621b210 */ /* 0x000fc400007fe4ff */
[----:B-1----:R-:W-:Y:S01]  /*1b90*/  @!P4 IADD3 R24, P0, R37, R24, RZ ;  /* 0x000000182518c210 */ /* 0x002fe20007f1e0ff */
[----:B------:R-:W-:Y:S01]  /*1ba0*/  HFMA2.MMA R82, -RZ, RZ, 0, 0 ;  /* 0x00000000ff527435 */ /* 0x000fe200000001ff */
[----:B------:R-:W-:Y:S02]  /*1bb0*/  @!P5 IADD3 R35, R23, R41, RZ ;  /* 0x000000291723d210 */ /* 0x000fe40007ffe0ff */
[----:B------:R-:W-:Y:S02]  /*1bc0*/  CS2R R78, SRZ ;  /* 0x00000000004e7805 */ /* 0x000fe4000001ff00 */
[----:B------:R-:W-:Y:S02]  /*1bd0*/  @!P5 SHF.L.U32 R23, R22, 0x1, RZ ;  /* 0x000000011617d819 */ /* 0x000fe400000006ff */
[----:B------:R-:W-:Y:S02]  /*1be0*/  CS2R R80, SRZ ;  /* 0x0000000000507805 */ /* 0x000fe4000001ff00 */
[----:B------:R-:W-:Y:S01]  /*1bf0*/  @!P3 IADD3.X R21, R38, R21, RZ, P2, !PT ;  /* 0x000000152615b210 */ /* 0x000fe200017fe4ff */
[----:B------:R-:W1:Y:S01]  /*1c00*/  @!P5 LDC.64 R18, c[0x0][0x228] ;  /* 0x00008a00ff12db82 */ /* 0x000e620000000a00 */
[----:B------:R-:W-:Y:S01]  /*1c10*/  @!P4 IADD3.X R25, R36, R25, RZ, P0, !PT ;  /* 0x000000192419c210 */ /* 0x000fe200007fe4ff */
[----:B------:R-:W5:Y:S01]  /*1c20*/  @!P3 LDG.E R77, desc[UR14][R32.64] ;  /* 0x0000000e204db981 */ /* 0x000f62000c1e1900 */
[----:B0-----:R-:W-:-:S02]  /*1c30*/  @!P4 IADD3 R26, P0, R37, R26, RZ ;  /* 0x0000001a251ac210 */ /* 0x001fc40007f1e0ff */
[----:B------:R-:W-:Y:S01]  /*1c40*/  @!P5 SHF.L.U64.HI R22, R22, 0x1, R35 ;  /* 0x000000011616d819 */ /* 0x000fe20000010223 */
[----:B------:R-:W5:Y:S01]  /*1c50*/  @!P4 LDG.E R79, desc[UR14][R24.64] ;  /* 0x0000000e184fc981 */ /* 0x000f62000c1e1900 */
[----:B--2---:R-:W-:Y:S02]  /*1c60*/  @!P5 IADD3 R28, P2, R23, R28, RZ ;  /* 0x0000001c171cd210 */ /* 0x004fe40007f5e0ff */
[----:B------:R-:W-:Y:S01]  /*1c70*/  @!P4 IADD3.X R27, R36, R27, RZ, P0, !PT ;  /* 0x0000001b241bc210 */ /* 0x000fe200007fe4ff */
[----:B------:R-:W5:Y:S01]  /*1c80*/  @!P3 LDG.E R78, desc[UR14][R20.64] ;  /* 0x0000000e144eb981 */ /* 0x000f62000c1e1900 */
[----:B------:R-:W-:-:S03]  /*1c90*/  @!P5 IADD3.X R29, R22, R29, RZ, P2, !PT ;  /* 0x0000001d161dd210 */ /* 0x000fc600017fe4ff */
[----:B------:R-:W5:Y:S04]  /*1ca0*/  @!P4 LDG.E R80, desc[UR14][R26.64] ;  /* 0x0000000e1a50c981 */ /* 0x000f68000c1e1900 */
[----:B------:R-:W5:Y:S01]  /*1cb0*/  @!P5 LDG.E R82, desc[UR14][R28.64] ;  /* 0x0000000e1c52d981 */ /* 0x000f62000c1e1900 */
[----:B-1----:R-:W-:Y:S01]  /*1cc0*/  @!P5 IADD3 R18, P3, R23, R18, RZ ;  /* 0x000000121712d210 */ /* 0x002fe20007f7e0ff */
[----:B------:R-:W-:-:S03]  /*1cd0*/  UMOV UR18, 0x3f800000 ;  /* 0x3f80000000127882 */ /* 0x000fc60000000000 */
[----:B------:R-:W-:Y:S01]  /*1ce0*/  @!P5 IADD3.X R19, R22, R19, RZ, P3, !PT ;  /* 0x000000131613d210 */ /* 0x000fe20001ffe4ff */
[----:B------:R-:W-:Y:S04]  /*1cf0*/  BSSY B0, `(.L_x_136) ;  /* 0x000001b000007945 */ /* 0x000fe80003800000 */
[----:B------:R0:W5:Y:S02]  /*1d00*/  @!P5 LDG.E R81, desc[UR14][R18.64] ;  /* 0x0000000e1251d981 */ /* 0x000164000c1e1900 */
        /* <DEDUP_REMOVED lines=25> */
.L_x_137:
[----:B------:R-:W-:Y:S05]  /*1ea0*/  BSYNC B0 ;  /* 0x0000000000007941 */ /* 0x000fea0003800000 */
.L_x_136:
        /* <DEDUP_REMOVED lines=10> */
[----:B------:R-:W-:-:S02]  /*1f50*/  PRMT R24, R65, 0x7632, R24 ;  /* 0x0000763241187816 */ /* 0x000fc40000000018 */
[----:B------:R-:W-:Y:S01]  /*1f60*/  SHF.L.U32 R36, R23, 0x10, RZ ;  /* 0x0000001017247819 */ /* 0x000fe200000006ff */
[----:B------:R-:W-:Y:S01]  /*1f70*/  FMUL.FTZ R23, R21, UR18 ;  /* 0x0000001215177c20 */ /* 0x000fe20008410000 */
[----:B------:R-:W-:Y:S01]  /*1f80*/  SHF.L.U32 R26, R27, 0x10, RZ ;  /* 0x000000101b1a7819 */ /* 0x000fe200000006ff */
[----:B------:R-:W-:Y:S01]  /*1f90*/  FMUL.FTZ R27, R28, UR18 ;  /* 0x000000121c1b7c20 */ /* 0x000fe20008410000 */
[----:B------:R-:W-:Y:S01]  /*1fa0*/  SHF.L.U32 R22, R65, 0x10, RZ ;  /* 0x0000001041167819 */ /* 0x000fe200000006ff */
[----:B------:R-:W-:Y:S01]  /*1fb0*/  FMUL.FTZ R20, R20, UR18 ;  /* 0x0000001214147c20 */ /* 0x000fe20008410000 */
        /* <DEDUP_REMOVED lines=21> */
.L_x_138:
[----:B------:R-:W-:Y:S01]  /*2110*/  FMUL.FTZ R21, R22, R16 ;  /* 0x0000001016157220 */ /* 0x000fe20000410000 */
[----:B------:R-:W-:Y:S01]  /*2120*/  FADD.FTZ R28, R36, -UR13 ;  /* 0x8000000d241c7e21 */ /* 0x000fe20008010000 */
[C---:B------:R-:W-:Y:S01]  /*2130*/  FFMA.FTZ R42, R23.reuse, R22, RZ ;  /* 0x00000016172a7223 */ /* 0x040fe200000100ff */
        /* <DEDUP_REMOVED lines=23> */
.L_x_139:
[C---:B------:R-:W-:Y:S01]  /*22b0*/  FFMA.FTZ R32, R20.reuse, R29, R23 ;  /* 0x0000001d14207223 */ /* 0x040fe20000010017 */
[----:B------:R-:W-:Y:S01]  /*22c0*/  FADD.FTZ R22, RZ, R22 ;  /* 0x00000016ff167221 */ /* 0x000fe20000010000 */
[----:B------:R-:W-:Y:S01]  /*22d0*/  FADD.FTZ R31, R29, R30 ;  /* 0x0000001e1d1f7221 */ /* 0x000fe20000010000 */
[----:B------:R-:W-:Y:S01]  /*22e0*/  FADD.FTZ R23, RZ, R24 ;  /* 0x00000018ff177221 */ /* 0x000fe20000010000 */
[----:B------:R-:W-:Y:S01]  /*22f0*/  FFMA.FTZ R29, R20, R24, RZ ;  /* 0x00000018141d7223 */ /* 0x000fe200000100ff */
[----:B------:R-:W-:Y:S01]  /*2300*/  FFMA.FTZ R21, R27, R25, R42 ;  /* 0x000000191b157223 */ /* 0x000fe2000001002a */
[----:B------:R-:W-:Y:S01]  /*2310*/  FMUL.FTZ R30, R25, R16 ;  /* 0x00000010191e7220 */ /* 0x000fe20000410000 */
[----:B------:R-:W-:Y:S01]  /*2320*/  PRMT R24, R62, 0x7632, R24 ;  /* 0x000076323e187816 */ /* 0x000fe20000000018 */
[----:B------:R-:W-:Y:S01]  /*2330*/  FADD.FTZ R25, R22, R25 ;  /* 0x0000001916197221 */ /* 0x000fe20000010000 */
[----:B------:R-:W-:Y:S01]  /*2340*/  FADD.FTZ R22, R23, R26 ;  /* 0x0000001a17167221 */ /* 0x000fe20000010000 */
[----:B------:R-:W-:Y:S01]  /*2350*/  FFMA.FTZ R20, R28, R26, R29 ;  /* 0x0000001a1c147223 */ /* 0x000fe2000001001d */
[----:B------:R-:W-:Y:S01]  /*2360*/  FMUL.FTZ R23, R26, R17 ;  /* 0x000000111a177220 */ /* 0x000fe20000410000 */
[----:B------:R-:W-:Y:S01]  /*2370*/  FFMA.FTZ R27, R27, R30, R32 ;  /* 0x0000001e1b1b7223 */ /* 0x000fe20000010020 */
[----:B------:R-:W-:Y:S01]  /*2380*/  SHF.L.U32 R26, R62, 0x10, RZ ;  /* 0x000000103e1a7819 */ /* 0x000fe200000006ff */
[----:B------:R-:W-:Y:S01]  /*2390*/  FADD.FTZ R30, R31, R30 ;  /* 0x0000001e1f1e7221 */ /* 0x000fe20000010000 */
[----:B------:R-:W-:Y:S01]  /*23a0*/  SHF.L.U32 R24, R24, 0x10, RZ ;  /* 0x0000001018187819 */ /* 0x000fe200000006ff */
[--C-:B------:R-:W-:Y:S01]  /*23b0*/  FFMA.FTZ R39, R28, R23, R27.reuse ;  /* 0x000000171c277223 */ /* 0x100fe2000001001b */
[C---:B------:R-:W-:Y:S01]  /*23c0*/  PRMT R27, R61.reuse, 0x7632, R27 ;  /* 0x000076323d1b7816 */ /* 0x040fe2000000001b */
[----:B------:R-:W-:Y:S01]  /*23d0*/  FADD.FTZ R26, R26, -UR13 ;  /* 0x8000000d1a1a7e21 */ /* 0x000fe20008010000 */
[----:B------:R-:W-:Y:S01]  /*23e0*/  SHF.L.U32 R28, R61, 0x10, RZ ;  /* 0x000000103d1c7819 */ /* 0x000fe200000006ff */
[----:B------:R-:W-:Y:S01]  /*23f0*/  FADD.FTZ R24, R24, -UR13 ;  /* 0x8000000d18187e21 */ /* 0x000fe20008010000 */
[----:B------:R-:W-:Y:S01]  /*2400*/  SHF.L.U32 R27, R27, 0x10, RZ ;  /* 0x000000101b1b7819 */ /* 0x000fe200000006ff */
[----:B------:R-:W-:-:S02]  /*2410*/  FMUL.FTZ R41, R26, UR18 ;  /* 0x000000121a297c20 */ /* 0x000fc40008410000 */
        /* <DEDUP_REMOVED lines=20> */
.L_x_140:
[----:B------:R-:W-:Y:S01]  /*2560*/  FMUL.FTZ R26, R28, R16 ;  /* 0x000000101c1a7220 */ /* 0x000fe20000410000 */
[--C-:B------:R-:W-:Y:S01]  /*2570*/  FADD.FTZ R25, R25, R28.reuse ;  /* 0x0000001c19197221 */ /* 0x100fe20000010000 */
[----:B------:R-:W-:Y:S01]  /*2580*/  FFMA.FTZ R21, R41, R28, R21 ;  /* 0x0000001c29157223 */ /* 0x000fe20000010015 */
[----:B------:R-:W-:Y:S01]  /*2590*/  PRMT R28, R63, 0x7632, R28 ;  /* 0x000076323f1c7816 */ /* 0x000fe2000000001c */
[----:B------:R-:W-:Y:S01]  /*25a0*/  FADD.FTZ R31, R23, R30 ;  /* 0x0000001e171f7221 */ /* 0x000fe20000010000 */
[----:B------:R-:W-:Y:S01]  /*25b0*/  FFMA.FTZ R29, R41, R26, R39 ;  /* 0x0000001a291d7223 */ /* 0x000fe20000010027 */
[----:B------:R-:W-:Y:S01]  /*25c0*/  FADD.FTZ R22, R22, R27 ;  /* 0x0000001b16167221 */ /* 0x000fe20000010000 */
[----:B------:R-:W-:Y:S01]  /*25d0*/  FFMA.FTZ R20, R24, R27, R20 ;  /* 0x0000001b18147223 */ /* 0x000fe20000010014 */
[----:B------:R-:W-:Y:S01]  /*25e0*/  FMUL.FTZ R23, R27, R17 ;  /* 0x000000111b177220 */ /* 0x000fe20000410000 */
[----:B------:R-:W-:Y:S01]  /*25f0*/  SHF.L.U32 R27, R63, 0x10, RZ ;  /* 0x000000103f1b7819 */ /* 0x000fe200000006ff */
[----:B------:R-:W-:Y:S01]  /*2600*/  FADD.FTZ R26, R31, R26 ;  /* 0x0000001a1f1a7221 */ /* 0x000fe20000010000 */
[----:B------:R-:W-:Y:S01]  /*2610*/  SHF.L.U32 R28, R28, 0x10, RZ ;  /* 0x000000101c1c7819 */ /* 0x000fe200000006ff */
[----:B------:R-:W-:Y:S01]  /*2620*/  FFMA.FTZ R40, R24, R23, R29 ;  /* 0x0000001718287223 */ /* 0x000fe2000001001d */
        /* <DEDUP_REMOVED lines=26> */
.L_x_141:
[----:B------:R-:W-:Y:S01]  /*27d0*/  FMUL.FTZ R27, R30, R16 ;  /* 0x000000101e1b7220 */ /* 0x000fe20000410000 */
[--C-:B------:R-:W-:Y:S01]  /*27e0*/  FADD.FTZ R32, R23, R26.reuse ;  /* 0x0000001a17207221 */ /* 0x100fe20000010000 */
[----:B------:R-:W-:Y:S01]  /*27f0*/  PRMT R26, R77, 0x7632, R26 ;  /* 0x000076324d1a7816 */ /* 0x000fe2000000001a */
[----:B------:R-:W-:Y:S01]  /*2800*/  FADD.FTZ R22, R22, R29 ;  /* 0x0000001d16167221 */ /* 0x000fe20000010000 */
[----:B------:R-:W-:Y:S01]  /*2810*/  FFMA.FTZ R31, R39, R27, R40 ;  /* 0x0000001b271f7223 */ /* 0x000fe20000010028 */
[----:B------:R-:W-:Y:S01]  /*2820*/  FFMA.FTZ R20, R24, R29, R20 ;  /* 0x0000001d18147223 */ /* 0x000fe20000010014 */
[----:B------:R-:W-:Y:S01]  /*2830*/  FMUL.FTZ R23, R29, R17 ;  /* 0x000000111d177220 */ /* 0x000fe20000410000 */
[----:B------:R-:W-:Y:S01]  /*2840*/  SHF.L.U32 R28, R77, 0x10, RZ ;  /* 0x000000104d1c7819 */ /* 0x000fe200000006ff */
[----:B------:R-:W-:Y:S01]  /*2850*/  FFMA.FTZ R21, R39, R30, R21 ;  /* 0x0000001e27157223 */ /* 0x000fe20000010015 */
[----:B------:R-:W-:Y:S01]  /*2860*/  SHF.L.U32 R29, R26, 0x10, RZ ;  /* 0x000000101a1d7819 */ /* 0x000fe200000006ff */
[----:B------:R-:W-:Y:S01]  /*2870*/  FFMA.FTZ R39, R24, R23, R31 ;  /* 0x0000001718277223 */ /* 0x000fe2000001001f */
[----:B------:R-:W-:Y:S01]  /*2880*/  PRMT R24, R78, 0x7632, R24 ;  /* 0x000076324e187816 */ /* 0x000fe20000000018 */
[----:B------:R-:W-:Y:S01]  /*2890*/  FADD.FTZ R28, R28, -UR13 ;  /* 0x8000000d1c1c7e21 */ /* 0x000fe20008010000 */
[----:B------:R-:W-:Y:S01]  /*28a0*/  FADD.FTZ R26, R32, R27 ;  /* 0x0000001b201a7221 */ /* 0x000fe20000010000 */
[----:B------:R-:W-:Y:S01]  /*28b0*/  FADD.FTZ R29, R29, -UR13 ;  /* 0x8000000d1d1d7e21 */ /* 0x000fe20008010000 */
[----:B------:R-:W-:Y:S01]  /*28c0*/  FADD.FTZ R25, R25, R30 ;  /* 0x0000001e19197221 */ /* 0x000fe20000010000 */
        /* <DEDUP_REMOVED lines=23> */
.L_x_142:
        /* <DEDUP_REMOVED lines=8> */
[----:B------:R-:W-:Y:S01]  /*2ac0*/  FADD.FTZ R25, R25, R30 ;  /* 0x0000001e19197221 */ /* 0x000fe20000010000 */
[----:B------:R-:W-:Y:S01]  /*2ad0*/  SHF.L.U32 R26, R26, 0x10, RZ ;  /* 0x000000101a1a7819 */ /* 0x000fe200000006ff */
[----:B------:R-:W-:Y:S01]  /*2ae0*/  FFMA.FTZ R39, R24, R23, R29 ;  /* 0x0000001718277223 */ /* 0x000fe2000001001d */
[----:B------:R-:W-:Y:S01]  /*2af0*/  PRMT R24, R80, 0x7632, R24 ;  /* 0x0000763250187816 */ /* 0x000fe20000000018 */
[----:B------:R-:W-:Y:S01]  /*2b00*/  FADD.FTZ R27, R27, -UR13 ;  /* 0x8000000d1b1b7e21 */ /* 0x000fe20008010000 */
[----:B------:R-:W-:Y:S01]  /*2b10*/  FFMA.FTZ R21, R41, R30, R21 ;  /* 0x0000001e29157223 */ /* 0x000fe20000010015 */
[----:B------:R-:W-:Y:S01]  /*2b20*/  FADD.FTZ R26, R26, -UR13 ;  /* 0x8000000d1a1a7e21 */ /* 0x000fe20008010000 */
[----:B------:R-:W-:Y:S01]  /*2b30*/  SHF.L.U32 R29, R24, 0x10, RZ ;  /* 0x00000010181d7819 */ /* 0x000fe200000006ff */
[----:B------:R-:W-:Y:S01]  /*2b40*/  FADD.FTZ R28, R31, R28 ;  /* 0x0000001c1f1c7221 */ /* 0x000fe20000010000 */
        /* <DEDUP_REMOVED lines=22> */
.L_x_143:
        /* <DEDUP_REMOVED lines=39> */
.L_x_144:
        /* <DEDUP_REMOVED lines=39> */
.L_x_145:
        /* <DEDUP_REMOVED lines=39> */
.L_x_146:
[----:B------:R-:W-:Y:S01]  /*3400*/  FMUL.FTZ R28, R30, R16 ;  /* 0x000000101e1c7220 */ /* 0x000fe20000410000 */
[--C-:B------:R-:W-:Y:S01]  /*3410*/  FADD.FTZ R31, R23, R26.reuse ;  /* 0x0000001a171f7221 */ /* 0x100fe20000010000 */
[----:B------:R-:W-:Y:S01]  /*3420*/  PRMT R26, R56, 0x7632, R26 ;  /* 0x00007632381a7816 */ /* 0x000fe2000000001a */
[----:B------:R-:W-:Y:S01]  /*3430*/  FFMA.FTZ R23, R24, R27, R20 ;  /* 0x0000001b18177223 */ /* 0x000fe20000010014 */
[----:B------:R-:W-:Y:S01]  /*3440*/  FFMA.FTZ R29, R41, R28, R39 ;  /* 0x0000001c291d7223 */ /* 0x000fe20000010027 */
[----:B------:R-:W-:Y:S01]  /*3450*/  FADD.FTZ R31, R31, R28 ;  /* 0x0000001c1f1f7221 */ /* 0x000fe20000010000 */
[----:B------:R-:W-:Y:S01]  /*3460*/  FMUL.FTZ R20, R27, R17 ;  /* 0x000000111b147220 */ /* 0x000fe20000410000 */
[----:B------:R-:W-:Y:S01]  /*3470*/  SHF.L.U32 R28, R56, 0x10, RZ ;  /* 0x00000010381c7819 */ /* 0x000fe200000006ff */
[----:B------:R-:W-:Y:S01]  /*3480*/  FADD.FTZ R22, R22, R27 ;  /* 0x0000001b16167221 */ /* 0x000fe20000010000 */
[----:B------:R-:W-:Y:S01]  /*3490*/  SHF.L.U32 R26, R26, 0x10, RZ ;  /* 0x000000101a1a7819 */ /* 0x000fe200000006ff */
[----:B------:R-:W-:Y:S01]  /*34a0*/  FFMA.FTZ R27, R24, R20, R29 ;  /* 0x00000014181b7223 */ /* 0x000fe2000001001d */
[----:B------:R-:W-:Y:S01]  /*34b0*/  PRMT R24, R53, 0x7632, R24 ;  /* 0x0000763235187816 */ /* 0x000fe20000000018 */
[----:B------:R-:W-:Y:S01]  /*34c0*/  FADD.FTZ R28, R28, -UR13 ;  /* 0x8000000d1c1c7e21 */ /* 0x000fe20008010000 */
[----:B------:R-:W-:Y:S01]  /*34d0*/  FADD.FTZ R25, R25, R30 ;  /* 0x0000001e19197221 */ /* 0x000fe20000010000 */
[----:B------:R-:W-:Y:S01]  /*34e0*/  FADD.FTZ R26, R26, -UR13 ;  /* 0x8000000d1a1a7e21 */ /* 0x000fe20008010000 */
[----:B------:R-:W-:Y:S01]  /*34f0*/  FFMA.FTZ R21, R41, R30, R21 ;  /* 0x0000001e29157223 */ /* 0x000fe20000010015 */
        /* <DEDUP_REMOVED lines=24> */
.L_x_147:
[----:B------:R-:W-:Y:S01]  /*3680*/  FMUL.FTZ R28, R32, R16 ;  /* 0x00000010201c7220 */ /* 0x000fe20000410000 */
[----:B------:R-:W-:Y:S01]  /*3690*/  PRMT R29, R51, 0x7632, R29 ;  /* 0x00007632331d7816 */ /* 0x000fe2000000001d */
[----:B------:R-:W-:Y:S01]  /*36a0*/  FADD.FTZ R25, R25, R32 ;  /* 0x0000002019197221 */ /* 0x000fe20000010000 */
[C---:B------:R-:W-:Y:S01]  /*36b0*/  FFMA.FTZ R32, R39.reuse, R32, R21 ;  /* 0x0000002027207223 */ /* 0x040fe20000010015 */
[----:B------:R-:W-:Y:S01]  /*36c0*/  FFMA.FTZ R21, R39, R28, R27 ;  /* 0x0000001c27157223 */ /* 0x000fe2000001001b */
[----:B------:R-:W-:Y:S01]  /*36d0*/  SHF.L.U32 R27, R51, 0x10, RZ ;  /* 0x00000010331b7819 */ /* 0x000fe200000006ff */
[--C-:B------:R-:W-:Y:S01]  /*36e0*/  FADD.FTZ R20, R20, R28.reuse ;  /* 0x0000001c14147221 */ /* 0x100fe20000010000 */
[----:B------:R-:W-:Y:S01]  /*36f0*/  SHF.L.U32 R29, R29, 0x10, RZ ;  /* 0x000000101d1d7819 */ /* 0x000fe200000006ff */
[----:B------:R-:W-:Y:S01]  /*3700*/  FMUL.FTZ R33, R24, R17 ;  /* 0x0000001118217220 */ /* 0x000fe20000410000 */
[----:B------:R-:W-:Y:S01]  /*3710*/  PRMT R28, R50, 0x7632, R28 ;  /* 0x00007632321c7816 */ /* 0x000fe2000000001c */
[----:B------:R-:W-:Y:S01]  /*3720*/  FADD.FTZ R27, R27, -UR13 ;  /* 0x8000000d1b1b7e21 */ /* 0x000fe20008010000 */
[----:B------:R-:W-:Y:S01]  /*3730*/  PRMT R31, R52, 0x7632, R31 ;  /* 0x00007632341f7816 */ /* 0x000fe2000000001f */
        /* <DEDUP_REMOVED lines=24> */
.L_x_148:
[----:B------:R-:W-:Y:S01]  /*38c0*/  FFMA.FTZ R36, R26, R33, R21 ;  /* 0x000000211a247223 */ /* 0x000fe20000010015 */
[----:B------:R-:W-:Y:S01]  /*38d0*/  FADD.FTZ R37, R33, R20 ;  /* 0x0000001421257221 */ /* 0x000fe20000010000 */
[----:B------:R-:W-:Y:S01]  /*38e0*/  FMUL.FTZ R34, R30, R16 ;  /* 0x000000101e227220 */ /* 0x000fe20000410000 */
[----:B------:R-:W-:Y:S02]  /*38f0*/  SHF.L.U32 R33, R52, 0x10, RZ ;  /* 0x0000001034217819 */ /* 0x000fe400000006ff */
[----:B------:R-:W-:Y:S01]  /*3900*/  SHF.L.U32 R35, R31, 0x10, RZ ;  /* 0x000000101f237819 */ /* 0x000fe200000006ff */
[----:B------:R-:W-:Y:S01]  /*3910*/  FFMA.FTZ R21, R27, R34, R36 ;  /* 0x000000221b157223 */ /* 0x000fe20000010024 */
[--C-:B------:R-:W-:Y:S01]  /*3920*/  FADD.FTZ R20, R37, R34.reuse ;  /* 0x0000002225147221 */ /* 0x100fe20000010000 */
[C---:B------:R-:W-:Y:S01]  /*3930*/  PRMT R34, R14.reuse, 0x7632, R34 ;  /* 0x000076320e227816 */ /* 0x040fe20000000022 */
[----:B------:R-:W-:Y:S01]  /*3940*/  FADD.FTZ R33, R33, -UR13 ;  /* 0x8000000d21217e21 */ /* 0x000fe20008010000 */
[----:B------:R-:W-:Y:S01]  /*3950*/  FADD.FTZ R36, R35, -UR13 ;  /* 0x8000000d23247e21 */ /* 0x000fe20008010000 */
[----:B------:R-:W-:Y:S01]  /*3960*/  SHF.L.U32 R31, R14, 0x10, RZ ;  /* 0x000000100e1f7819 */ /* 0x000fe200000006ff */
[----:B------:R-:W-:Y:S01]  /*3970*/  FMUL.FTZ R35, R29, R17 ;  /* 0x000000111d237220 */ /* 0x000fe20000410000 */
        /* <DEDUP_REMOVED lines=22> */
.L_x_149:
[----:B------:R-:W-:Y:S01]  /*3ae0*/  FFMA.FTZ R40, R28, R35, R21 ;  /* 0x000000231c287223 */ /* 0x000fe20000010015 */
[----:B------:R-:W-:Y:S01]  /*3af0*/  FADD.FTZ R37, R35, R20 ;  /* 0x0000001423257221 */ /* 0x000fe20000010000 */
[C---:B------:R-:W-:Y:S01]  /*3b00*/  PRMT R35, R4.reuse, 0x7632, R35 ;  /* 0x0000763204237816 */ /* 0x040fe20000000023 */
[----:B------:R-:W-:Y:S01]  /*3b10*/  FMUL.FTZ R38, R31, R16 ;  /* 0x000000101f267220 */ /* 0x000fe20000410000 */
[----:B------:R-:W-:Y:S01]  /*3b20*/  SHF.L.U32 R39, R4, 0x10, RZ ;  /* 0x0000001004277819 */ /* 0x000fe200000006ff */
[----:B------:R-:W-:Y:S01]  /*3b30*/  FMUL.FTZ R41, R34, R17 ;  /* 0x0000001122297220 */ /* 0x000fe20000410000 */
[----:B------:R-:W-:Y:S01]  /*3b40*/  SHF.L.U32 R35, R35, 0x10, RZ ;  /* 0x0000001023237819 */ /* 0x000fe200000006ff */
[----:B------:R-:W-:Y:S01]  /*3b50*/  FFMA.FTZ R21, R33, R38, R40 ;  /* 0x0000002621157223 */ /* 0x000fe20000010028 */
[--C-:B------:R-:W-:Y:S01]  /*3b60*/  FADD.FTZ R20, R37, R38.reuse ;  /* 0x0000002625147221 */ /* 0x100fe20000010000 */
[----:B------:R-:W-:Y:S01]  /*3b70*/  FADD.FTZ R40, R39, -UR13 ;  /* 0x8000000d27287e21 */ /* 0x000fe20008010000 */
[C---:B------:R-:W-:Y:S01]  /*3b80*/  PRMT R38, R6.reuse, 0x7632, R38 ;  /* 0x0000763206267816 */ /* 0x040fe20000000026 */
[----:B------:R-:W-:Y:S01]  /*3b90*/  FADD.FTZ R42, R35, -UR13 ;  /* 0x8000000d232a7e21 */ /* 0x000fe20008010000 */
[----:B------:R-:W-:Y:S01]  /*3ba0*/  SHF.L.U32 R37, R6, 0x10, RZ ;  /* 0x0000001006257819 */ /* 0x000fe200000006ff */
[----:B------:R-:W-:Y:S01]  /*3bb0*/  FMUL.FTZ R35, R40, UR18 ;  /* 0x0000001228237c20 */ /* 0x000fe20008410000 */
[----:B------:R-:W-:Y:S01]  /*3bc0*/  PRMT R39, R12, 0x7632, R39 ;  /* 0x000076320c277816 */ /* 0x000fe20000000027 */
[----:B------:R-:W-:Y:S01]  /*3bd0*/  FMUL.FTZ R40, R42, UR18 ;  /* 0x000000122a287c20 */ /* 0x000fe20008410000 */
        /* <DEDUP_REMOVED lines=20> */
.L_x_150:
[----:B------:R-:W-:Y:S01]  /*3d20*/  FFMA.FTZ R44, R36, R41, R21 ;  /* 0x00000029242c7223 */ /* 0x000fe20000010015 */
[----:B------:R-:W-:Y:S01]  /*3d30*/  FADD.FTZ R43, R41, R20 ;  /* 0x00000014292b7221 */ /* 0x000fe20000010000 */
[----:B------:R-:W-:Y:S01]  /*3d40*/  FMUL.FTZ R42, R37, R16 ;  /* 0x00000010252a7220 */ /* 0x000fe20000410000 */
[----:B------:R-:W-:Y:S02]  /*3d50*/  SHF.L.U32 R41, R12, 0x10, RZ ;  /* 0x000000100c297819 */ /* 0x000fe400000006ff */
[----:B------:R-:W-:Y:S01]  /*3d60*/  SHF.L.U32 R39, R39, 0x10, RZ ;  /* 0x0000001027277819 */ /* 0x000fe200000006ff */
[----:B------:R-:W-:Y:S01]  /*3d70*/  FADD.FTZ R20, R43, R42 ;  /* 0x0000002a2b147221 */ /* 0x000fe20000010000 */
[----:B------:R-:W-:Y:S01]  /*3d80*/  FFMA.FTZ R21, R35, R42, R44 ;  /* 0x0000002a23157223 */ /* 0x000fe2000001002c */
[----:B------:R-:W-:Y:S01]  /*3d90*/  FADD.FTZ R43, R41, -UR13 ;  /* 0x8000000d292b7e21 */ /* 0x000fe20008010000 */
[C---:B------:R-:W-:Y:S01]  /*3da0*/  PRMT R42, R8.reuse, 0x7632, R42 ;  /* 0x00007632082a7816 */ /* 0x040fe2000000002a */
[----:B------:R-:W-:Y:S01]  /*3db0*/  FADD.FTZ R44, R39, -UR13 ;  /* 0x8000000d272c7e21 */ /* 0x000fe20008010000 */
[----:B------:R-:W-:Y:S01]  /*3dc0*/  SHF.L.U32 R41, R8, 0x10, RZ ;  /* 0x0000001008297819 */ /* 0x000fe200000006ff */
[----:B------:R-:W-:Y:S01]  /*3dd0*/  FMUL.FTZ R39, R43, UR18 ;  /* 0x000000122b277c20 */ /* 0x000fe20008410000 */
[----:B------:R-:W-:Y:S01]  /*3de0*/  SHF.L.U32 R42, R42, 0x10, RZ ;  /* 0x000000102a2a7819 */ /* 0x000fe200000006ff */
[----:B------:R-:W-:Y:S01]  /*3df0*/  FMUL.FTZ R43, R38, R17 ;  /* 0x00000011262b7220 */ /* 0x000fe20000410000 */
        /* <DEDUP_REMOVED lines=20> */
.L_x_151:
        /* <DEDUP_REMOVED lines=9> */
[----:B------:R-:W-:Y:S01]  /*3fd0*/  FFMA.FTZ R20, R44, R43, R21 ;  /* 0x0000002b2c147223 */ /* 0x000fe20000010015 */
[--C-:B------:R-:W-:Y:S01]  /*3fe0*/  FADD.FTZ R21, R43, R46.reuse ;  /* 0x0000002e2b157221 */ /* 0x100fe20000010000 */
        /* <DEDUP_REMOVED lines=26> */
.L_x_152:
[----:B------:R-:W-:Y:S01]  /*4190*/  FMUL.FTZ R48, R45, R16 ;  /* 0x000000102d307220 */ /* 0x000fe20000410000 */
[----:B------:R-:W-:-:S03]  /*41a0*/  FMUL.FTZ R49, R46, R17 ;  /* 0x000000112e317220 */ /* 0x000fc60000410000 */
[----:B------:R-:W-:Y:S01]  /*41b0*/  FFMA.FTZ R47, R43, R48, R20 ;  /* 0x000000302b2f7223 */ /* 0x000fe20000010014 */
[----:B------:R-:W-:Y:S01]  /*41c0*/  FADD.FTZ R20, R21, R48 ;  /* 0x0000003015147221 */ /* 0x000fe20000010000 */
[----:B------:R-:W-:Y:S02]  /*41d0*/  SHF.L.U32 R21, R82, 0x10, RZ ;  /* 0x0000001052157819 */ /* 0x000fe400000006ff */
[----:B------:R-:W-:Y:S01]  /*41e0*/  FFMA.FTZ R48, R90, R49, R47 ;  /* 0x000000315a307223 */ /* 0x000fe2000001002f */
[--C-:B------:R-:W-:Y:S01]  /*41f0*/  FADD.FTZ R49, R49, R20.reuse ;  /* 0x0000001431317221 */ /* 0x100fe20000010000 */
[----:B------:R-:W-:Y:S01]  /*4200*/  PRMT R20, R82, 0x7632, R20 ;  /* 0x0000763252147816 */ /* 0x000fe20000000014 */
[----:B------:R-:W-:Y:S01]  /*4210*/  FADD.FTZ R47, R21, -UR13 ;  /* 0x8000000d152f7e21 */ /* 0x000fe20008010000 */
[----:B------:R-:W-:Y:S02]  /*4220*/  PRMT R21, R81, 0x7632, R21 ;  /* 0x0000763251157816 */ /* 0x000fe40000000015 */
[----:B------:R-:W-:Y:S01]  /*4230*/  SHF.L.U32 R20, R20, 0x10, RZ ;  /* 0x0000001014147819 */ /* 0x000fe200000006ff */
[----:B------:R-:W-:-:S04]  /*4240*/  FMUL.FTZ R47, R47, UR18 ;  /* 0x000000122f2f7c20 */ /* 0x000fc80008410000 */
[----:B------:R-:W-:Y:S01]  /*4250*/  FADD.FTZ R92, R20, -UR13 ;  /* 0x8000000d145c7e21 */ /* 0x000fe20008010000 */
[----:B------:R-:W-:Y:S02]  /*4260*/  SHF.L.U32 R20, R21, 0x10, RZ ;  /* 0x0000001015147819 */ /* 0x000fe400000006ff */
[----:B------:R-:W-:Y:S01]  /*4270*/  SHF.L.U32 R21, R81, 0x10, RZ ;  /* 0x0000001051157819 */ /* 0x000fe200000006ff */
        /* <DEDUP_REMOVED lines=16> */
[----:B0-----:R-:W-:Y:S01]  /*4380*/  FMUL.FTZ R20, R20, R85 ;  /* 0x0000005514147220 */ /* 0x001fe20000410000 */
[----:B------:R-:W-:-:S04]  /*4390*/  FADD.FTZ R85, -R85, 1 ;  /* 0x3f80000055557421 */ /* 0x000fc80000010100 */
[----:B------:R-:W-:-:S04]  /*43a0*/  FFMA.FTZ R85, R83, R85, 1 ;  /* 0x3f80000053557423 */ /* 0x000fc80000010055 */
[----:B------:R-:W-:-:S07]  /*43b0*/  FMUL.FTZ R20, R20, R85 ;  /* 0x0000005514147220 */ /* 0x000fce0000410000 */
.L_x_153:
[----:B------:R-:W-:Y:S01]  /*43c0*/  FMUL.FTZ R83, R21, R16 ;  /* 0x0000001015537220 */ /* 0x000fe20000410000 */
[----:B------:R-:W-:Y:S01]  /*43d0*/  ISETP.GT.AND P0, PT, R0, 0x1e, PT ;  /* 0x0000001e0000780c */ /* 0x000fe20003f04270 */
[----:B------:R-:W-:Y:S01]  /*43e0*/  FFMA.FTZ R23, R26, R24, R23 ;  /* 0x000000181a177223 */ /* 0x000fe20000010017 */
[----:B------:R-:W0:Y:S01]  /*43f0*/  S2UR UR19, SR_CgaCtaId ;  /* 0x00000000001379c3 */ /* 0x000e220000008800 */
[----:B------:R-:W-:Y:S01]  /*4400*/  FFMA.FTZ R85, R47, R83, R48 ;  /* 0x000000532f557223 */ /* 0x000fe20000010030 */
[----:B------:R-:W-:Y:S01]  /*4410*/  FADD.FTZ R83, R49, R83 ;  /* 0x0000005331537221 */ /* 0x000fe20000010000 */
[----:B------:R-:W-:Y:S01]  /*4420*/  FMUL.FTZ R49, R20, R17 ;  /* 0x0000001114317220 */ /* 0x000fe20000410000 */
[----:B------:R-:W-:Y:S01]  /*4430*/  FFMA.FTZ R32, R27, R30, R32 ;  /* 0x0000001e1b207223 */ /* 0x000fe20000010020 */
[----:B------:R-:W-:Y:S01]  /*4440*/  FADD.FTZ R30, R25, R30 ;  /* 0x0000001e191e7221 */ /* 0x000fe20000010000 */
[----:B------:R-:W-:Y:S01]  /*4450*/  FFMA.FTZ R25, R28, R29, R23 ;  /* 0x0000001d1c197223 */ /* 0x000fe20000010017 */
[----:B------:R-:W-:Y:S01]  /*4460*/  FFMA.FTZ R48, R92, R49, R85 ;  /* 0x000000315c307223 */ /* 0x000fe20000010055 */
[----:B------:R-:W-:Y:S01]  /*4470*/  FADD.FTZ R49, R49, R83 ;  /* 0x0000005331317221 */ /* 0x000fe20000010000 */
[----:B------:R-:W-:Y:S01]  /*4480*/  FADD.FTZ R22, R22, R24 ;  /* 0x0000001816167221 */ /* 0x000fe20000010000 */
[----:B------:R-:W-:Y:S01]  /*4490*/  FFMA.FTZ R25, R36, R34, R25 ;  /* 0x0000002224197223 */ /* 0x000fe20000010019 */
[----:B------:R-:W-:Y:S01]  /*44a0*/  FFMA.FTZ R32, R33, R31, R32 ;  /* 0x0000001f21207223 */ /* 0x000fe20000010020 */
[----:B------:R-:W1:Y:S01]  /*44b0*/  SHFL.DOWN PT, R83, R48, 0x1, 0x1f ;  /* 0x08201f0030537f89 */ /* 0x000e6200000e0000 */
[----:B------:R-:W-:Y:S01]  /*44c0*/  FADD.FTZ R29, R22, R29 ;  /* 0x0000001d161d7221 */ /* 0x000fe20000010000 */
[----:B------:R-:W-:Y:S01]  /*44d0*/  FFMA.FTZ R25, R40, R38, R25 ;  /* 0x0000002628197223 */ /* 0x000fe20000010019 */
[----:B------:R-:W-:Y:S01]  /*44e0*/  FADD.FTZ R30, R30, R31 ;  /* 0x0000001f1e1e7221 */ /* 0x000fe20000010000 */
[----:B------:R-:W2:Y:S01]  /*44f0*/  SHFL.DOWN PT, R85, R49, 0x1, 0x1f ;  /* 0x08201f0031557f89 */ /* 0x000ea200000e0000 */
        /* <DEDUP_REMOVED lines=8> */
[----:B------:R-:W3:Y:S01]  /*4580*/  LDC.64 R90, c[0x0][0x268] ;  /* 0x00009a00ff5a7b82 */ /* 0x000ee20000000a00 */
[----:B------:R-:W-:Y:S01]  /*4590*/  FFMA.FTZ R32, R39, R41, R32 ;  /* 0x0000002927207223 */ /* 0x000fe20000010020 */
[----:B------:R-:W-:Y:S01]  /*45a0*/  FADD.FTZ R30, R30, R41 ;  /* 0x000000291e1e7221 */ /* 0x000fe20000010000 */
[----:B------:R-:W-:Y:S01]  /*45b0*/  FADD.FTZ R29, R29, R42 ;  /* 0x0000002a1d1d7221 */ /* 0x000fe20000010000 */
[----:B------:R-:W-:Y:S01]  /*45c0*/  ISETP.NE.AND P3, PT, R0, RZ, PT ;  /* 0x000000ff0000720c */ /* 0x000fe20003f65270 */
[----:B0-----:R-:W-:Y:S01]  /*45d0*/  ULEA UR11, UR19, UR11, 0x18 ;  /* 0x0000000b130b7291 */ /* 0x001fe2000f8ec03f */
[----:B------:R-:W-:Y:S01]  /*45e0*/  FFMA.FTZ R32, R43, R45, R32 ;  /* 0x0000002d2b207223 */ /* 0x000fe20000010020 */
[----:B------:R-:W-:Y:S01]  /*45f0*/  ISETP.NE.AND P2, PT, R75, RZ, PT ;  /* 0x000000ff4b00720c */ /* 0x000fe20003f45270 */
[----:B------:R-:W-:Y:S01]  /*4600*/  FADD.FTZ R30, R30, R45 ;  /* 0x0000002d1e1e7221 */ /* 0x000fe20000010000 */
[----:B------:R-:W-:Y:S01]  /*4610*/  FADD.FTZ R29, R29, R46 ;  /* 0x0000002e1d1d7221 */ /* 0x000fe20000010000 */
[----:B------:R-:W-:Y:S01]  /*4620*/  FFMA.FTZ R44, R47, R21, R32 ;  /* 0x000000152f2c7223 */ /* 0x000fe20000010020 */
[----:B-1----:R-:W-:Y:S01]  /*4630*/  @!P0 FADD.FTZ R48, R48, R83 ;  /* 0x0000005330308221 */ /* 0x002fe20000010000 */
[----:B------:R-:W-:Y:S01]  /*4640*/  FFMA.FTZ R45, R92, R20, R25 ;  /* 0x000000145c2d7223 */ /* 0x000fe20000010019 */
[----:B------:R-:W-:Y:S01]  /*4650*/  FADD.FTZ R46, R30, R21 ;  /* 0x000000151e2e7221 */ /* 0x000fe20000010000 */
[----:B------:R-:W-:Y:S01]  /*4660*/  FADD.FTZ R47, R29, R20 ;  /* 0x000000141d2f7221 */ /* 0x000fe20000010000 */
[----:B--2---:R-:W-:Y:S01]  /*4670*/  @!P0 FADD.FTZ R49, R49, R85 ;  /* 0x0000005531318221 */ /* 0x004fe20000010000 */
[----:B------:R-:W0:Y:S01]  /*4680*/  SHFL.DOWN PT, R83, R48, 0x2, 0x1f ;  /* 0x08401f0030537f89 */ /* 0x000e2200000e0000 */
[----:B------:R-:W-:Y:S01]  /*4690*/  ISETP.GT.AND P0, PT, R0, 0x1d, PT ;  /* 0x0000001d0000780c */ /* 0x000fe20003f04270 */
[----:B------:R-:W-:Y:S01]  /*46a0*/  BSSY B0, `(.L_x_154) ;  /* 0x000004d000007945 */ /* 0x000fe20003800000 */
[----:B------:R-:W-:Y:S01]  /*46b0*/  ISETP.GT.U32.AND P4, PT, R75, 0x13, PT ;  /* 0x000000134b00780c */ /* 0x000fe20003f84070 */
[----:B------:R-:W1:Y:S01]  /*46c0*/  SHFL.DOWN PT, R85, R49, 0x2, 0x1f ;  /* 0x08401f0031557f89 */ /* 0x000e6200000e0000 */
[----:B------:R-:W-:-:S09]  /*46d0*/  IMAD R84, R84, 0x14, R75 ;  /* 0x0000001454547824 */ /* 0x000fd200078e024b */
        /* <DEDUP_REMOVED lines=14> */
[----:B------:R-:W-:Y:S02]  /*47c0*/  ISETP.GT.AND P0, PT, R0, 0xf, PT ;  /* 0x0000000f0000780c */ /* 0x000fe40003f04270 */
[----:B------:R-:W-:Y:S01]  /*47d0*/  LEA R85, R75, UR11, 0x4 ;  /* 0x0000000b4b557c11 */ /* 0x000fe2000f8e20ff */
[----:B------:R-:W2:Y:S04]  /*47e0*/  SHFL.DOWN PT, R24, R49, 0x10, 0x1f ;  /* 0x0a001f0031187f89 */ /* 0x000ea800000e0000 */
[----:B------:R4:W-:Y:S06]  /*47f0*/  STS.128 [R85], R44 ;  /* 0x0000002c55007388 */ /* 0x0009ec0000000c00 */
[----:B-1----:R-:W-:Y:S01]  /*4800*/  @!P0 FADD.FTZ R48, R48, R23 ;  /* 0x0000001730308221 */ /* 0x002fe20000010000 */
[----:B--2---:R-:W-:Y:S01]  /*4810*/  @!P0 FADD.FTZ R49, R49, R24 ;  /* 0x0000001831318221 */ /* 0x004fe20000010000 */
[----:B0-----:R-:W-:-:S04]  /*4820*/  ISETP.GE.U32.AND P0, PT, R83, 0x2, PT ;  /* 0x000000025300780c */ /* 0x001fc80003f06070 */
[----:B------:R4:W-:Y:S01]  /*4830*/  @!P3 STS.64 [R2+0x18], R48 ;  /* 0x000018300200b388 */ /* 0x0009e20000000a00 */
[----:B------:R-:W-:Y:S06]  /*4840*/  BAR.SYNC.DEFER_BLOCKING 0x0 ;  /* 0x0000000000007b1d */ /* 0x000fec0000010000 */
[----:B---3--:R-:W-:Y:S05]  /*4850*/  @P2 BRA `(.L_x_155) ;  /* 0x0000000000c42947 */ /* 0x008fea0003800000 */
[----:B------:R-:W-:-:S09]  /*4860*/  ULEA UR11, UR19, UR12, 0x18 ;  /* 0x0000000c130b7291 */ /* 0x000fd2000f8ec03f */
[----:B------:R-:W0:Y:S04]  /*4870*/  LDS.128 R20, [UR11+0x20] ;  /* 0x0000200bff147984 */ /* 0x000e280008000c00 */
[----:B------:R-:W1:Y:S04]  /*4880*/  LDS.128 R24, [UR11+0x30] ;  /* 0x0000300bff187984 */ /* 0x000e680008000c00 */
[----:B------:R-:W2:Y:S04]  /*4890*/  LDS.128 R28, [UR11+0x40] ;  /* 0x0000400bff1c7984 */ /* 0x000ea80008000c00 */
[----:B------:R-:W3:Y:S04]  /*48a0*/  LDS.128 R32, [UR11+0x50] ;  /* 0x0000500bff207984 */ /* 0x000ee80008000c00 */
[----:B------:R-:W5:Y:S01]  /*48b0*/  LDS.128 R36, [UR11+0x60] ;  /* 0x0000600bff247984 */ /* 0x000f620008000c00 */
[----:B0-----:R-:W-:Y:S01]  /*48c0*/  FADD.FTZ R41, R48, R20 ;  /* 0x0000001430297221 */ /* 0x001fe20000010000 */
[----:B------:R-:W-:-:S02]  /*48d0*/  FADD.FTZ R20, R49, R21 ;  /* 0x0000001531147221 */ /* 0x000fc40000010000 */
[----:B----4-:R-:W-:Y:S01]  /*48e0*/  LDS.64 R48, [UR11+0xb0] ;  /* 0x0000b00bff307984 */ /* 0x010fe20008000a00 */
        /* <DEDUP_REMOVED lines=8> */
[----:B--2---:R-:W-:Y:S01]  /*4970*/  FADD.FTZ R41, R41, R28 ;  /* 0x0000001c29297221 */ /* 0x004fe20000010000 */
[----:B------:R-:W-:-:S03]  /*4980*/  FADD.FTZ R40, R40, R29 ;  /* 0x0000001d28287221 */ /* 0x000fc60000010000 */
[----:B------:R-:W-:Y:S01]  /*4990*/  FADD.FTZ R41, R41, R30 ;  /* 0x0000001e29297221 */ /* 0x000fe20000010000 */
[----:B------:R-:W-:Y:S02]  /*49a0*/  FADD.FTZ R40, R40, R31 ;  /* 0x0000001f28287221 */ /* 0x000fe40000010000 */
[----:B------:R-:W2:Y:S01]  /*49b0*/  LDS.128 R28, [UR11+0x90] ;  /* 0x0000900bff1c7984 */ /* 0x000ea20008000c00 */
[----:B---3--:R-:W-:Y:S01]  /*49c0*/  FADD.FTZ R41, R41, R32 ;  /* 0x0000002029297221 */ /* 0x008fe20000010000 */
[----:B------:R-:W-:-:S03]  /*49d0*/  FADD.FTZ R40, R40, R33 ;  /* 0x0000002128287221 */ /* 0x000fc60000010000 */
[----:B------:R-:W-:Y:S01]  /*49e0*/  FADD.FTZ R41, R41, R34 ;  /* 0x0000002229297221 */ /* 0x000fe20000010000 */
[----:B------:R-:W-:Y:S02]  /*49f0*/  FADD.FTZ R40, R40, R35 ;  /* 0x0000002328287221 */ /* 0x000fe40000010000 */
[----:B------:R-:W3:Y:S01]  /*4a00*/  LDS.128 R32, [UR11+0xa0] ;  /* 0x0000a00bff207984 */ /* 0x000ee20008000c00 */
[----:B-----5:R-:W-:Y:S01]  /*4a10*/  FADD.FTZ R41, R41, R36 ;  /* 0x0000002429297221 */ /* 0x020fe20000010000 */
        /* <DEDUP_REMOVED lines=16> */
[----:B------:R-:W-:-:S03]  /*4b20*/  FADD.FTZ R40, R40, R33 ;  /* 0x0000002128287221 */ /* 0x000fc60000010000 */
[----:B------:R-:W-:Y:S01]  /*4b30*/  FADD.FTZ R41, R41, R34 ;  /* 0x0000002229297221 */ /* 0x000fe20000010000 */
[----:B------:R-:W-:-:S03]  /*4b40*/  FADD.FTZ R40, R40, R35 ;  /* 0x0000002328287221 */ /* 0x000fc60000010000 */
[----:B------:R-:W-:Y:S01]  /*4b50*/  FADD.FTZ R48, R41, R48 ;  /* 0x0000003029307221 */ /* 0x000fe20000010000 */
[----:B------:R-:W-:-:S07]  /*4b60*/  FADD.FTZ R49, R40, R49 ;  /* 0x0000003128317221 */ /* 0x000fce0000010000 */
.L_x_155:
[----:B------:R-:W-:Y:S05]  /*4b70*/  BSYNC B0 ;  /* 0x0000000000007941 */ /* 0x000fea0003800000 */
.L_x_154:
[----:B------:R-:W-:Y:S06]  /*4b80*/  BAR.SYNC.DEFER_BLOCKING 0x0 ;  /* 0x0000000000007b1d */ /* 0x000fec0000010000 */
[----:B------:R-:W-:Y:S04]  /*4b90*/  BSSY B0, `(.L_x_156) ;  /* 0x000009d000007945 */ /* 0x000fe80003800000 */
[----:B------:R-:W-:Y:S05]  /*4ba0*/  @P4 BRA `(.L_x_157) ;  /* 0x00000008006c4947 */ /* 0x000fea0003800000 */
[----:B------:R-:W0:Y:S04]  /*4bb0*/  LDS.128 R20, [R85+0x140] ;  /* 0x0001400055147984 */ /* 0x000e280000000c00 */
[----:B------:R-:W1:Y:S04]  /*4bc0*/  LDS.128 R24, [R85+0x280] ;  /* 0x0002800055187984 */ /* 0x000e680000000c00 */
[----:B------:R-:W2:Y:S04]  /*4bd0*/  LDS.128 R28, [R85+0x3c0] ;  /* 0x0003c000551c7984 */ /* 0x000ea80000000c00 */
[----:B------:R-:W3:Y:S04]  /*4be0*/  LDS.128 R40, [R85+0x500] ;  /* 0x0005000055287984 */ /* 0x000ee80000000c00 */
[----:B------:R-:W5:Y:S04]  /*4bf0*/  LDS.128 R36, [R85+0x640] ;  /* 0x0006400055247984 */ /* 0x000f680000000c00 */
[----:B------:R-:W5:Y:S01]  /*4c00*/  LDS.128 R32, [R85+0x780] ;  /* 0x0007800055207984 */ /* 0x000f620000000c00 */
[----:B0-----:R-:W-:Y:S01]  /*4c10*/  FADD.FTZ R93, R44, R20 ;  /* 0x000000142c5d7221 */ /* 0x001fe20000010000 */
[----:B----4-:R-:W-:Y:S01]  /*4c20*/  FADD.FTZ R44, R45, R21 ;  /* 0x000000152d2c7221 */ /* 0x010fe20000010000 */
[----:B------:R-:W-:Y:S01]  /*4c30*/  FADD.FTZ R45, R46, R22 ;  /* 0x000000162e2d7221 */ /* 0x000fe20000010000 */
[----:B------:R-:W-:Y:S01]  /*4c40*/  FADD.FTZ R46, R47, R23 ;  /* 0x000000172f2e7221 */ /* 0x000fe20000010000 */
[----:B-1----:R-:W-:Y:S01]  /*4c50*/  FADD.FTZ R93, R93, R24 ;  /* 0x000000185d5d7221 */ /* 0x002fe20000010000 */
        /* <DEDUP_REMOVED lines=14> */
[----:B-----5:R-:W-:Y:S01]  /*4d40*/  FADD.FTZ R93, R93, R36 ;  /* 0x000000245d5d7221 */ /* 0x020fe20000010000 */
[----:B------:R-:W3:Y:S01]  /*4d50*/  LDS.128 R40, [R85+0xc80] ;  /* 0x000c800055287984 */ /* 0x000ee20000000c00 */
[----:B------:R-:W-:Y:S01]  /*4d60*/  FADD.FTZ R44, R44, R37 ;  /* 0x000000252c2c7221 */ /* 0x000fe20000010000 */
[----:B------:R-:W-:Y:S01]  /*4d70*/  FADD.FTZ R45, R45, R38 ;  /* 0x000000262d2d7221 */ /* 0x000fe20000010000 */
[----:B------:R-:W-:Y:S01]  /*4d80*/  FADD.FTZ R46, R46, R39 ;  /* 0x000000272e2e7221 */ /* 0x000fe20000010000 */
[----:B------:R-:W-:Y:S01]  /*4d90*/  FADD.FTZ R93, R93, R32 ;  /* 0x000000205d5d7221 */ /* 0x000fe20000010000 */
[----:B------:R-:W4:Y:S01]  /*4da0*/  LDS.128 R36, [R85+0xdc0] ;  /* 0x000dc00055247984 */ /* 0x000f220000000c00 */
[----:B------:R-:W-:Y:S01]  /*4db0*/  FADD.FTZ R44, R44, R33 ;  /* 0x000000212c2c7221 */ /* 0x000fe20000010000 */
[----:B------:R-:W-:Y:S01]  /*4dc0*/  FADD.FTZ R47, R45, R34 ;  /* 0x000000222d2f7221 */ /* 0x000fe20000010000 */
[----:B------:R-:W-:-:S02]  /*4dd0*/  FADD.FTZ R46, R46, R35 ;  /* 0x000000232e2e7221 */ /* 0x000fc40000010000 */
[----:B------:R-:W5:Y:S01]  /*4de0*/  LDS.128 R32, [R85+0xf00] ;  /* 0x000f000055207984 */ /* 0x000f620000000c00 */
        /* <DEDUP_REMOVED lines=20> */
[----:B------:R-:W3:Y:S01]  /*4f30*/  LDS.128 R40, [R85+0x1400] ;  /* 0x0014000055287984 */ /* 0x000ee20000000c00 */
[----:B------:R-:W-:Y:S01]  /*4f40*/  FADD.FTZ R44, R44, R37 ;  /* 0x000000252c2c7221 */ /* 0x000fe20000010000 */
[----:B------:R-:W-:Y:S01]  /*4f50*/  FADD.FTZ R47, R47, R38 ;  /* 0x000000262f2f7221 */ /* 0x000fe20000010000 */
[----:B------:R-:W-:Y:S01]  /*4f60*/  FADD.FTZ R46, R46, R39 ;  /* 0x000000272e2e7221 */ /* 0x000fe20000010000 */
[----:B-----5:R-:W-:Y:S01]  /*4f70*/  FADD.FTZ R45, R45, R32 ;  /* 0x000000202d2d7221 */ /* 0x020fe20000010000 */
        /* <DEDUP_REMOVED lines=18> */
[----:B------:R-:W1:Y:S01]  /*50a0*/  LDS.128 R24, [R85+0x1900] ;  /* 0x0019000055187984 */ /* 0x000e620000000c00 */
[----:B---3--:R-:W-:Y:S01]  /*50b0*/  FADD.FTZ R45, R45, R40 ;  /* 0x000000282d2d7221 */ /* 0x008fe20000010000 */
[----:B------:R-:W-:Y:S01]  /*50c0*/  FADD.FTZ R44, R44, R41 ;  /* 0x000000292c2c7221 */ /* 0x000fe20000010000 */
[----:B------:R-:W-:Y:S01]  /*50d0*/  FADD.FTZ R47, R47, R42 ;  /* 0x0000002a2f2f7221 */ /* 0x000fe20000010000 */
[----:B------:R-:W-:Y:S01]  /*50e0*/  FADD.FTZ R46, R46, R43 ;  /* 0x0000002b2e2e7221 */ /* 0x000fe20000010000 */
[----:B------:R-:W2:Y:S01]  /*50f0*/  LDS.128 R28, [R85+0x1a40] ;  /* 0x001a4000551c7984 */ /* 0x000ea20000000c00 */
[----:B----4-:R-:W-:Y:S01]  /*5100*/  FADD.FTZ R45, R45, R36 ;  /* 0x000000242d2d7221 */ /* 0x010fe20000010000 */
[----:B------:R-:W-:Y:S01]  /*5110*/  FADD.FTZ R44, R44, R37 ;  /* 0x000000252c2c7221 */ /* 0x000fe20000010000 */
[----:B------:R-:W-:Y:S01]  /*5120*/  FADD.FTZ R47, R47, R38 ;  /* 0x000000262f2f7221 */ /* 0x000fe20000010000 */
[----:B------:R-:W-:Y:S01]  /*5130*/  FADD.FTZ R46, R46, R39 ;  /* 0x000000272e2e7221 */ /* 0x000fe20000010000 */
[----:B------:R-:W3:Y:S01]  /*5140*/  LDS.128 R40, [R85+0x1b80] ;  /* 0x001b800055287984 */ /* 0x000ee20000000c00 */
[----:B-----5:R-:W-:Y:S01]  /*5150*/  FADD.FTZ R45, R45, R32 ;  /* 0x000000202d2d7221 */ /* 0x020fe20000010000 */
[----:B------:R-:W-:Y:S01]  /*5160*/  FADD.FTZ R44, R44, R33 ;  /* 0x000000212c2c7221 */ /* 0x000fe20000010000 */
[----:B------:R-:W-:Y:S01]  /*5170*/  FADD.FTZ R47, R47, R34 ;  /* 0x000000222f2f7221 */ /* 0x000fe20000010000 */
[----:B------:R-:W-:Y:S01]  /*5180*/  FADD.FTZ R46, R46, R35 ;  /* 0x000000232e2e7221 */ /* 0x000fe20000010000 */
[----:B------:R-:W-:Y:S04]  /*5190*/  LDS.128 R36, [R85+0x1e00] ;  /* 0x001e000055247984 */ /* 0x000fe80000000c00 */
[----:B------:R-:W4:Y:S01]  /*51a0*/  LDS.128 R32, [R85+0x1cc0] ;  /* 0x001cc00055207984 */ /* 0x000f220000000c00 */
        /* <DEDUP_REMOVED lines=18> */
[----:B------:R-:W2:Y:S04]  /*52d0*/  LDS.128 R28, [R85+0x21c0] ;  /* 0x0021c000551c7984 */ /* 0x000ea80000000c00 */
[----:B------:R-:W-:Y:S01]  /*52e0*/  LDS.128 R40, [R85+0x2580] ;  /* 0x0025800055287984 */ /* 0x000fe20000000c00 */
[----:B----4-:R-:W-:Y:S01]  /*52f0*/  FADD.FTZ R45, R45, R32 ;  /* 0x000000202d2d7221 */ /* 0x010fe20000010000 */
[----:B------:R-:W-:Y:S01]  /*5300*/  FADD.FTZ R44, R44, R33 ;  /* 0x000000212c2c7221 */ /* 0x000fe20000010000 */
[----:B------:R-:W-:Y:S01]  /*5310*/  FADD.FTZ R47, R47, R34 ;  /* 0x000000222f2f7221 */ /* 0x000fe20000010000 */
[----:B------:R-:W-:Y:S01]  /*5320*/  FADD.FTZ R46, R46, R35 ;  /* 0x000000232e2e7221 */ /* 0x000fe20000010000 */
[----:B------:R-:W-:Y:S01]  /*5330*/  FADD.FTZ R45, R45, R36 ;  /* 0x000000242d2d7221 */ /* 0x000fe20000010000 */
[----:B------:R-:W3:Y:S01]  /*5340*/  LDS.128 R32, [R85+0x2300] ;  /* 0x0023000055207984 */ /* 0x000ee20000000c00 */
[----:B------:R-:W-:Y:S01]  /*5350*/  FADD.FTZ R44, R44, R37 ;  /* 0x000000252c2c7221 */ /* 0x000fe20000010000 */
[----:B------:R-:W-:Y:S01]  /*5360*/  FADD.FTZ R47, R47, R38 ;  /* 0x000000262f2f7221 */ /* 0x000fe20000010000 */
[----:B------:R-:W-:-:S02]  /*5370*/  FADD.FTZ R92, R46, R39 ;  /* 0x000000272e5c7221 */ /* 0x000fc40000010000 */
[----:B------:R-:W4:Y:S01]  /*5380*/  LDS.128 R36, [R85+0x2440] ;  /* 0x0024400055247984 */ /* 0x000f220000000c00 */
        /* <DEDUP_REMOVED lines=16> */
[----:B------:R-:W-:Y:S01]  /*5490*/  FADD.FTZ R92, R92, R35 ;  /* 0x000000235c5c7221 */ /* 0x000fe20000010000 */
[----:B----4-:R-:W-:Y:S01]  /*54a0*/  FADD.FTZ R93, R93, R36 ;  /* 0x000000245d5d7221 */ /* 0x010fe20000010000 */
[----:B------:R-:W-:Y:S01]  /*54b0*/  FADD.FTZ R20, R20, R37 ;  /* 0x0000002514147221 */ /* 0x000fe20000010000 */
[----:B------:R-:W-:Y:S01]  /*54c0*/  FADD.FTZ R21, R21, R38 ;  /* 0x0000002615157221 */ /* 0x000fe20000010000 */
[----:B------:R-:W-:Y:S01]  /*54d0*/  FADD.FTZ R92, R92, R39 ;  /* 0x000000275c5c7221 */ /* 0x000fe20000010000 */
[----:B------:R-:W-:Y:S01]  /*54e0*/  FADD.FTZ R93, R93, R40 ;  /* 0x000000285d5d7221 */ /* 0x000fe20000010000 */
[----:B------:R-:W-:Y:S01]  /*54f0*/  FADD.FTZ R20, R20, R41 ;  /* 0x0000002914147221 */ /* 0x000fe20000010000 */
[----:B------:R-:W-:Y:S01]  /*5500*/  FADD.FTZ R21, R21, R42 ;  /* 0x0000002a15157221 */ /* 0x000fe20000010000 */
[----:B------:R-:W-:Y:S01]  /*5510*/  FADD.FTZ R92, R92, R43 ;  /* 0x0000002b5c5c7221 */ /* 0x000fe20000010000 */
[----:B0-----:R-:W-:Y:S01]  /*5520*/  FADD.FTZ R44, R93, R44 ;  /* 0x0000002c5d2c7221 */ /* 0x001fe20000010000 */
[----:B------:R-:W-:Y:S01]  /*5530*/  FADD.FTZ R45, R20, R45 ;  /* 0x0000002d142d7221 */ /* 0x000fe20000010000 */
[----:B------:R-:W-:Y:S01]  /*5540*/  FADD.FTZ R46, R21, R46 ;  /* 0x0000002e152e7221 */ /* 0x000fe20000010000 */
[----:B------:R-:W-:-:S07]  /*5550*/  FADD.FTZ R47, R92, R47 ;  /* 0x0000002f5c2f7221 */ /* 0x000fce0000010000 */
.L_x_157:
[----:B------:R-:W-:Y:S05]  /*5560*/  BSYNC B0 ;  /* 0x0000000000007941 */ /* 0x000fea0003800000 */
.L_x_156:
[----:B------:R-:W-:Y:S01]  /*5570*/  BSSY B0, `(.L_x_158) ;  /* 0x0000011000007945 */ /* 0x000fe20003800000 */
[----:B------:R-:W-:Y:S01]  /*5580*/  PRMT R28, R66, 0x7632, R28 ;  /* 0x00007632421c7816 */ /* 0x000fe2000000001c */
[----:B----4-:R-:W-:Y:S02]  /*5590*/  IMAD.WIDE R84, R84, 0x4, R90 ;  /* 0x0000000454547825 */ /* 0x010fe400078e025a */
[----:B------:R-:W-:Y:S05]  /*55a0*/  @P4 BRA `(.L_x_159) ;  /* 0x0000000000344947 */ /* 0x000fea0003800000 */
[----:B------:R-:W0:Y:S01]  /*55b0*/  LDC.64 R20, c[0x0][0x288] ;  /* 0x0000a200ff147b82 */ /* 0x000e220000000a00 */
        /* <DEDUP_REMOVED lines=8> */
[----:B0-----:R-:W-:-:S04]  /*5640*/  LEA R24, P4, R20, R84, 0x2 ;  /* 0x0000005414187211 */ /* 0x001fc800078810ff */
[----:B------:R-:W-:-:S05]  /*5650*/  LEA.HI.X R25, R20, R85, R21, 0x2, P4 ;  /* 0x0000005514197211 */ /* 0x000fca00020f1415 */
[----:B------:R1:W-:Y:S04]  /*5660*/  REDG.E.ADD.F32.FTZ.RN.STRONG.GPU desc[UR14][R24.64], R46 ;  /* 0x0000002e180079a6 */ /* 0x0003e8000c10f38e */
[----:B------:R1:W-:Y:S02]  /*5670*/  REDG.E.ADD.F32.FTZ.RN.STRONG.GPU desc[UR14][R22.64], R47 ;  /* 0x0000002f160079a6 */ /* 0x0003e4000c10f38e */
.L_x_159:
[----:B------:R-:W-:Y:S05]  /*5680*/  BSYNC B0 ;  /* 0x0000000000007941 */ /* 0x000fea0003800000 */
.L_x_158:
        /* <DEDUP_REMOVED lines=10> */
[----:B------:R-:W-:Y:S01]  /*5730*/  PRMT R29, R80, 0x7632, R29 ;  /* 0x00007632501d7816 */ /* 0x000fe2000000001d */
[----:B------:R-:W-:Y:S06]  /*5740*/  @!P0 BRA `(.L_x_160) ;  /* 0x0000001000908947 */ /* 0x000fec0003800000 */
[----:B------:R-:W0:Y:S01]  /*5750*/  LDC R41, c[0x0][0x10] ;  /* 0x00000400ff297b82 */ /* 0x000e220000000800 */
[----:B------:R-:W2:Y:S01]  /*5760*/  S2R R40, SR_CTAID.Y ;  /* 0x0000000000287919 */ /* 0x000ea20000002600 */
[----:B------:R-:W-:-:S06]  /*5770*/  ULOP3.LUT UR11, UR4, 0x1, URZ, 0xc0, !UPT ;  /* 0x00000001040b7892 */ /* 0x000fcc000f8ec03f */
[----:B------:R-:W3:Y:S08]  /*5780*/  LDC.64 R20, c[0x0][0x258] ;  /* 0x00009600ff147b82 */ /* 0x000ef00000000a00 */
[----:B-1----:R-:W1:Y:S01]  /*5790*/  LDC.64 R44, c[0x0][0x260] ;  /* 0x00009800ff2c7b82 */ /* 0x002e620000000a00 */
[----:B0-----:R-:W-:-:S04]  /*57a0*/  IMAD R22, R41, UR11, RZ ;  /* 0x0000000b29167c24 */ /* 0x001fc8000f8e02ff */
[C---:B------:R-:W-:Y:S01]  /*57b0*/  IMAD R24, R22.reuse, R83, RZ ;  /* 0x0000005316187224 */ /* 0x040fe200078e02ff */
[----:B--2---:R-:W-:-:S04]  /*57c0*/  IADD3 R23, R22, R40, RZ ;  /* 0x0000002816177210 */ /* 0x004fc80007ffe0ff */
[----:B------:R-:W-:Y:S01]  /*57d0*/  SHF.L.U32 R25, R24, 0x1, RZ ;  /* 0x0000000118197819 */ /* 0x000fe200000006ff */
[----:B---3--:R-:W-:-:S04]  /*57e0*/  IMAD.WIDE.U32 R20, R23, 0x4, R20 ;  /* 0x0000000417147825 */ /* 0x008fc800078e0014 */
[----:B-1----:R-:W-:Y:S01]  /*57f0*/  IMAD.WIDE R44, R25, 0x4, R44 ;  /* 0x00000004192c7825 */ /* 0x002fe200078e022c */
        /* <DEDUP_REMOVED lines=22> */
.L_x_162:
[----:B------:R-:W2:Y:S04]  /*5960*/  LDG.E.STRONG.GPU R22, desc[UR14][R20.64] ;  /* 0x0000000e14167981 */ /* 0x000ea8000c1ef900 */
[----:B--2---:R-:W-:Y:S01]  /*5970*/  CCTL.IVALL ;  /* 0x00000000ff00798f */ /* 0x004fe20002000000 */
[----:B------:R-:W-:Y:S05]  /*5980*/  YIELD ;  /* 0x0000000000007946 */ /* 0x000fea0003800000 */
[----:B------:R-:W-:-:S13]  /*5990*/  ISETP.NE.AND P0, PT, R22, R25, PT ;  /* 0x000000191600720c */ /* 0x000fda0003f05270 */
[----:B------:R-:W-:Y:S05]  /*59a0*/  @P0 BRA `(.L_x_162) ;  /* 0xfffffffc00ec0947 */ /* 0x000fea000383ffff */
.L_x_161:
        /* <DEDUP_REMOVED lines=17> */
.L_x_166:
        /* <DEDUP_REMOVED lines=115> */
.L_x_165:
        /* <DEDUP_REMOVED lines=61> */
.L_x_167:
[----:B------:R-:W-:-:S13]  /*65c0*/  ISETP.NE.OR P0, PT, R42, RZ, P0 ;  /* 0x000000ff2a00720c */ /* 0x000fda0000705670 */
[----:B------:R-:W-:Y:S05]  /*65d0*/  @!P0 BRA `(.L_x_163) ;  /* 0x00000000007c8947 */ /* 0x000fea0003800000 */
.L_x_164:
        /* <DEDUP_REMOVED lines=31> */
.L_x_163:
        /* <DEDUP_REMOVED lines=11> */
.L_x_169:
[----:B------:R-:W-:Y:S05]  /*6880*/  BSYNC B0 ;  /* 0x0000000000007941 */ /* 0x000fea0003800000 */
.L_x_168:
        /* <DEDUP_REMOVED lines=16> */
.L_x_160:
[----:B------:R-:W0:Y:S01]  /*6990*/  S2UR UR12, SR_CgaCtaId ;  /* 0x00000000000c79c3 */ /* 0x000e220000008800 */
[----:B------:R-:W-:Y:S01]  /*69a0*/  UMOV UR11, 0x400 ;  /* 0x00000400000b7882 */ /* 0x000fe20000000000 */
[----:B------:R-:W-:Y:S01]  /*69b0*/  SHF.L.U32 R66, R66, 0x10, RZ ;  /* 0x0000001042427819 */ /* 0x000fe200000006ff */
[----:B------:R-:W-:Y:S01]  /*69c0*/  ULDC.64 UR20, c[0x0][0x290] ;  /* 0x0000a40000147ab9 */ /* 0x000fe20000000a00 */
[----:B------:R-:W-:Y:S02]  /*69d0*/  SHF.L.U32 R28, R28, 0x10, RZ ;  /* 0x000000101c1c7819 */ /* 0x000fe400000006ff */
[----:B------:R-:W-:Y:S01]  /*69e0*/  ISETP.GE.U32.AND P0, PT, R73, UR20, PT ;  /* 0x0000001449007c0c */ /* 0x000fe2000bf06070 */
[----:B------:R-:W-:Y:S01]  /*69f0*/  FADD.FTZ R66, R66, -UR13 ;  /* 0x8000000d42427e21 */ /* 0x000fe20008010000 */
[----:B------:R-:W-:Y:S01]  /*6a00*/  SHF.L.U32 R65, R65, 0x10, RZ ;  /* 0x0000001041417819 */ /* 0x000fe200000006ff */
[----:B------:R-:W-:Y:S01]  /*6a10*/  FADD.FTZ R28, R28, -UR13 ;  /* 0x8000000d1c1c7e21 */ /* 0x000fe20008010000 */
[----:B------:R-:W-:Y:S01]  /*6a20*/  ISETP.GE.AND.EX P0, PT, R5, UR21, PT, P0 ;  /* 0x0000001505007c0c */ /* 0x000fe2000bf06300 */
[----:B------:R-:W-:Y:S01]  /*6a30*/  FMUL.FTZ R43, R66, UR18 ;  /* 0x00000012422b7c20 */ /* 0x000fe20008410000 */
[----:B------:R-:W-:Y:S01]  /*6a40*/  SHF.L.U32 R67, R67, 0x10, RZ ;  /* 0x0000001043437819 */ /* 0x000fe200000006ff */
[----:B------:R-:W-:Y:S01]  /*6a50*/  FMUL.FTZ R42, R28, UR18 ;  /* 0x000000121c2a7c20 */ /* 0x000fe20008410000 */
[----:B0-----:R-:W-:-:S03]  /*6a60*/  ULEA UR11, UR12, UR11, 0x18 ;  /* 0x0000000b0c0b7291 */ /* 0x001fc6000f8ec03f */
[----:B------:R-:W-:-:S06]  /*6a70*/  ULDC UR12, c[0x0][0x2bc] ;  /* 0x0000af00000c7ab9 */ /* 0x000fcc0000000800 */
[----:B------:R-:W-:Y:S01]  /*6a80*/  @!P2 STS.64 [UR11+0xc0], R48 ;  /* 0x0000c030ff00a988 */ /* 0x000fe20008000a0b */
[----:B------:R-:W-:Y:S06]  /*6a90*/  BAR.SYNC.DEFER_BLOCKING 0x0 ;  /* 0x0000000000007b1d */ /* 0x000fec0000010000 */
[----:B------:R-:W0:Y:S02]  /*6aa0*/  LDS.64 R20, [UR11+0xc0] ;  /* 0x0000c00bff147984 */ /* 0x000e240008000a00 */
[----:B0-----:R-:W-:Y:S01]  /*6ab0*/  FMUL.FTZ R20, R20, UR12 ;  /* 0x0000000c14147c20 */ /* 0x001fe20008410000 */
[----:B-1----:R-:W-:-:S04]  /*6ac0*/  FMUL.FTZ R24, R21, UR12 ;  /* 0x0000000c15187c20 */ /* 0x002fc80008410000 */
[----:B------:R-:W-:Y:S02]  /*6ad0*/  R2UR UR11, R20 ;  /* 0x00000000140b72ca */ /* 0x000fe400000e0000 */
[----:B------:R-:W-:Y:S01]  /*6ae0*/  SHF.L.U32 R20, R39, 0x10, RZ ;  /* 0x0000001027147819 */ /* 0x000fe200000006ff */
[----:B------:R-:W-:-:S12]  /*6af0*/  @!P5 BRA `(.L_x_170) ;  /* 0x000000000048d947 */ /* 0x000fd80003800000 */
        /* <DEDUP_REMOVED lines=18> */
.L_x_170:
[----:B------:R-:W-:Y:S04]  /*6c20*/  BSSY B0, `(.L_x_171) ;  /* 0x0000014000007945 */ /* 0x000fe80003800000 */
[----:B------:R-:W-:Y:S05]  /*6c30*/  @!P1 BRA `(.L_x_172) ;  /* 0x0000000000489947 */ /* 0x000fea0003800000 */
[--C-:B------:R-:W-:Y:S01]  /*6c40*/  FFMA.FTZ R21, R42, UR11, R24.reuse ;  /* 0x0000000b2a157c23 */ /* 0x100fe20008010018 */
[----:B------:R-:W-:Y:S01]  /*6c50*/  ULDC.64 UR22, c[0x0][0x288] ;  /* 0x0000a20000167ab9 */ /* 0x000fe20000000a00 */
[----:B------:R-:W-:Y:S01]  /*6c60*/  FFMA.FTZ R22, R43, UR11, R24 ;  /* 0x0000000b2b167c23 */ /* 0x000fe20008010018 */
        /* <DEDUP_REMOVED lines=9> */
[----:B------:R-:W-:-:S03]  /*6d00*/  ULDC.64 UR22, c[0x0][0x210] ;  /* 0x0000840000167ab9 */ /* 0x000fc60000000a00 */
[----:B------:R-:W-:Y:S02]  /*6d10*/  F2FP.BF16.F32.PACK_AB R25, R25, R26 ;  /* 0x0000001a1919723e */ /* 0x000fe400000010ff */
[----:B------:R-:W-:Y:S02]  /*6d20*/  LEA R22, P2, R20, UR22, 0x1 ;  /* 0x0000001614167c11 */ /* 0x000fe4000f8408ff */
[----:B------:R-:W-:-:S04]  /*6d30*/  IADD3 R23, R21, R23, RZ ;  /* 0x0000001715177210 */ /* 0x000fc80007ffe0ff */
[----:B------:R-:W-:-:S05]  /*6d40*/  LEA.HI.X R23, R20, UR23, R23, 0x1, P2 ;  /* 0x0000001714177c11 */ /* 0x000fca00090f0c17 */
[----:B------:R0:W-:Y:S02]  /*6d50*/  STG.E desc[UR14][R22.64], R25 ;  /* 0x0000001916007986 */ /* 0x0001e4000c10190e */
.L_x_172:
[----:B------:R-:W-:Y:S05]  /*6d60*/  BSYNC B0 ;  /* 0x0000000000007941 */ /* 0x000fea0003800000 */
.L_x_171:
[----:B------:R-:W-:Y:S01]  /*6d70*/  SHF.L.U32 R38, R38, 0x10, RZ ;  /* 0x0000001026267819 */ /* 0x000fe200000006ff */
[----:B------:R-:W-:Y:S01]  /*6d80*/  FADD.FTZ R67, R67, -UR13 ;  /* 0x8000000d43437e21 */ /* 0x000fe20008010000 */
[----:B------:R-:W-:Y:S02]  /*6d90*/  SHF.L.U32 R21, R64, 0x10, RZ ;  /* 0x0000001040157819 */ /* 0x000fe400000006ff */
[----:B------:R-:W-:Y:S01]  /*6da0*/  ISETP.GT.U32.OR P0, PT, R75, 0x27f, P0 ;  /* 0x0000027f4b00780c */ /* 0x000fe20000704470 */
[----:B------:R-:W-:Y:S01]  /*6db0*/  FADD.FTZ R38, R38, -UR13 ;  /* 0x8000000d26267e21 */ /* 0x000fe20008010000 */
[----:B------:R-:W-:Y:S01]  /*6dc0*/  SHF.L.U32 R20, R37, 0x10, RZ ;  /* 0x0000001025147819 */ /* 0x000fe200000006ff */
[----:B------:R-:W-:Y:S01]  /*6dd0*/  FMUL.FTZ R67, R67, UR18 ;  /* 0x0000001243437c20 */ /* 0x000fe20008410000 */
[----:B------:R-:W-:Y:S01]  /*6de0*/  SHF.L.U32 R62, R62, 0x10, RZ ;  /* 0x000000103e3e7819 */ /* 0x000fe200000006ff */
[----:B------:R-:W-:Y:S01]  /*6df0*/  FMUL.FTZ R40, R38, UR18 ;  /* 0x0000001226287c20 */ /* 0x000fe20008410000 */
[----:B------:R-:W-:Y:S01]  /*6e00*/  SHF.L.U32 R36, R36, 0x10, RZ ;  /* 0x0000001024247819 */ /* 0x000fe200000006ff */
[----:B------:R-:W-:Y:S06]  /*6e10*/  @!P5 BRA `(.L_x_173) ;  /* 0x000000000048d947 */ /* 0x000fec0003800000 */
[----:B0-----:R-:W-:Y:S01]  /*6e20*/  FFMA.FTZ R22, R67, R16, R18 ;  /* 0x0000001043167223 */ /* 0x001fe20000010012 */
        /* <DEDUP_REMOVED lines=17> */
.L_x_173:
[----:B------:R-:W-:Y:S04]  /*6f40*/  BSSY B0, `(.L_x_174) ;  /* 0x0000014000007945 */ /* 0x000fe80003800000 */
[----:B------:R-:W-:Y:S05]  /*6f50*/  @P0 BRA `(.L_x_175) ;  /* 0x0000000000480947 */ /* 0x000fea0003800000 */
[--C-:B0-----:R-:W-:Y:S01]  /*6f60*/  FFMA.FTZ R22, R67, UR11, R24.reuse ;  /* 0x0000000b43167c23 */ /* 0x101fe20008010018 */
[----:B------:R-:W-:Y:S01]  /*6f70*/  FFMA.FTZ R23, R40, UR11, R24 ;  /* 0x0000000b28177c23 */ /* 0x000fe20008010018 */
[----:B------:R-:W-:Y:S02]  /*6f80*/  ULDC.64 UR22, c[0x0][0x288] ;  /* 0x0000a20000167ab9 */ /* 0x000fe40000000a00 */
[----:B------:R-:W-:Y:S02]  /*6f90*/  IMAD R26, R5, UR22, RZ ;  /* 0x00000016051a7c24 */ /* 0x000fe4000f8e02ff */
[----:B------:R-:W-:Y:S01]  /*6fa0*/  FFMA.FTZ R22, R21, R16, -R22 ;  /* 0x0000001015167223 */ /* 0x000fe20000010816 */
[----:B------:R-:W-:Y:S01]  /*6fb0*/  FFMA.FTZ R5, R20, R17, -R23 ;  /* 0x0000001114057223 */ /* 0x000fe20000010817 */
[----:B------:R-:W-:Y:S01]  /*6fc0*/  MOV R20, R86 ;  /* 0x0000005600147202 */ /* 0x000fe20000000f00 */
[----:B------:R-:W-:Y:S01]  /*6fd0*/  IMAD R23, R73, UR23, R26 ;  /* 0x0000001749177c24 */ /* 0x000fe2000f8e021a */
[----:B------:R-:W-:Y:S01]  /*6fe0*/  MOV R21, R89 ;  /* 0x0000005900157202 */ /* 0x000fe20000000f00 */
        /* <DEDUP_REMOVED lines=9> */
.L_x_175:
[----:B------:R-:W-:Y:S05]  /*7080*/  BSYNC B0 ;  /* 0x0000000000007941 */ /* 0x000fea0003800000 */
.L_x_174:
[----:B------:R-:W-:Y:S01]  /*7090*/  ISETP.GE.U32.AND P4, PT, R72, UR20, PT ;  /* 0x0000001448007c0c */ /* 0x000fe2000bf86070 */
[----:B------:R-:W-:Y:S01]  /*70a0*/  FADD.FTZ R62, R62, -UR13 ;  /* 0x8000000d3e3e7e21 */ /* 0x000fe20008010000 */
[----:B------:R-:W-:Y:S01]  /*70b0*/  ISETP.GE.U32.AND P2, PT, R71, UR20, PT ;  /* 0x0000001447007c0c */ /* 0x000fe2000bf46070 */
[----:B------:R-:W-:Y:S01]  /*70c0*/  FADD.FTZ R36, R36, -UR13 ;  /* 0x8000000d24247e21 */ /* 0x000fe20008010000 */
[----:B------:R-:W-:Y:S02]  /*70d0*/  ISETP.GE.U32.AND P3, PT, R70, UR20, PT ;  /* 0x0000001446007c0c */ /* 0x000fe4000bf66070 */
[----:B------:R-:W-:Y:S01]  /*70e0*/  ISETP.GE.AND.EX P4, PT, R7, UR21, PT, P4 ;  /* 0x0000001507007c0c */ /* 0x000fe2000bf86340 */
[----:B------:R-:W-:Y:S01]  /*70f0*/  FMUL.FTZ R38, R36, UR18 ;  /* 0x0000001224267c20 */ /* 0x000fe20008410000 */
[----:B------:R-:W-:Y:S02]  /*7100*/  ISETP.GE.AND.EX P2, PT, R9, UR21, PT, P2 ;  /* 0x0000001509007c0c */ /* 0x000fe4000bf46320 */
[----:B------:R-:W-:Y:S01]  /*7110*/  SHF.L.U32 R20, R35, 0x10, RZ ;  /* 0x0000001023147819 */ /* 0x000fe200000006ff */
[----:B------:R-:W-:Y:S01]  /*7120*/  FMUL.FTZ R35, R62, UR18 ;  /* 0x000000123e237c20 */ /* 0x000fe20008410000 */
[----:B------:R-:W-:-:S02]  /*7130*/  SHF.L.U32 R61, R61, 0x10, RZ ;  /* 0x000000103d3d7819 */ /* 0x000fc400000006ff */
[----:B------:R-:W-:Y:S02]  /*7140*/  ISETP.GE.U32.AND P0, PT, R69, UR20, PT ;  /* 0x0000001445007c0c */ /* 0x000fe4000bf06070 */
[----:B------:R-:W-:Y:S02]  /*7150*/  ISETP.GE.AND.EX P3, PT, R13, UR21, PT, P3 ;  /* 0x000000150d007c0c */ /* 0x000fe4000bf66330 */
[C---:B------:R-:W-:Y:S02]  /*7160*/  ISETP.GT.U32.OR P4, PT, R75.reuse, 0x27f, P4 ;  /* 0x0000027f4b00780c */ /* 0x040fe40002784470 */
[----:B------:R-:W-:Y:S02]  /*7170*/  ISETP.GT.U32.OR P2, PT, R75, 0x27f, P2 ;  /* 0x0000027f4b00780c */ /* 0x000fe40001744470 */
[----:B------:R-:W-:Y:S02]  /*7180*/  SHF.L.U32 R63, R63, 0x10, RZ ;  /* 0x000000103f3f7819 */ /* 0x000fe400000006ff */
[----:B------:R-:W-:Y:S01]  /*7190*/  SHF.L.U32 R34, R34, 0x10, RZ ;  /* 0x0000001022227819 */ /* 0x000fe200000006ff */
[----:B------:R-:W-:Y:S08]  /*71a0*/  @!P5 BRA `(.L_x_176) ;  /* 0x000000000048d947 */ /* 0x000ff00003800000 */
[----:B------:R-:W-:Y:S01]  /*71b0*/  FFMA.FTZ R21, R38, R17, R19 ;  /* 0x0000001126157223 */ /* 0x000fe20000010013 */
[----:B-1----:R-:W-:-:S03]  /*71c0*/  FFMA.FTZ R5, R35, R16, R18 ;  /* 0x0000001023057223 */ /* 0x002fc60000010012 */
[----:B0-----:R-:W-:Y:S01]  /*71d0*/  FMUL.FTZ R25, R21, -1.4426950216293334961 ;  /* 0xbfb8aa3b15197820 */ /* 0x001fe20000410000 */
        /* <DEDUP_REMOVED lines=15> */
.L_x_176:
[----:B------:R-:W-:Y:S04]  /*72d0*/  BSSY B0, `(.L_x_177) ;  /* 0x0000014000007945 */ /* 0x000fe80003800000 */
[----:B------:R-:W-:Y:S05]  /*72e0*/  @P4 BRA `(.L_x_178) ;  /* 0x0000000000484947 */ /* 0x000fea0003800000 */
[--C-:B-1----:R-:W-:Y:S01]  /*72f0*/  FFMA.FTZ R5, R38, UR11, R24.reuse ;  /* 0x0000000b26057c23 */ /* 0x102fe20008010018 */
[----:B------:R-:W-:Y:S01]  /*7300*/  ULDC.64 UR22, c[0x0][0x288] ;  /* 0x0000a20000167ab9 */ /* 0x000fe20000000a00 */
[----:B------:R-:W-:Y:S01]  /*7310*/  MOV R21, R89 ;  /* 0x0000005900157202 */ /* 0x000fe20000000f00 */
[----:B0-----:R-:W-:Y:S01]  /*7320*/  FFMA.FTZ R22, R35, UR11, R24 ;  /* 0x0000000b23167c23 */ /* 0x001fe20008010018 */
[----:B------:R-:W-:Y:S01]  /*7330*/  FFMA.FTZ R5, R20, R17, -R5 ;  /* 0x0000001114057223 */ /* 0x000fe20000010805 */
[----:B------:R-:W-:Y:S01]  /*7340*/  MOV R20, R86 ;  /* 0x0000005600147202 */ /* 0x000fe20000000f00 */
[----:B------:R-:W-:Y:S02]  /*7350*/  IMAD R7, R7, UR22, RZ ;  /* 0x0000001607077c24 */ /* 0x000fe4000f8e02ff */
[----:B------:R-:W-:Y:S01]  /*7360*/  FFMA.FTZ R22, R61, R16, -R22 ;  /* 0x000000103d167223 */ /* 0x000fe20000010816 */
[----:B------:R-:W-:Y:S01]  /*7370*/  FMUL.FTZ R5, R5, UR18 ;  /* 0x0000001205057c20 */ /* 0x000fe20008410000 */
[----:B------:R-:W-:-:S04]  /*7380*/  IMAD.WIDE.U32 R20, R72, UR22, R20 ;  /* 0x0000001648147c25 */ /* 0x000fc8000f8e0014 */
[----:B------:R-:W-:Y:S01]  /*7390*/  FMUL.FTZ R26, R22, UR18 ;  /* 0x00000012161a7c20 */ /* 0x000fe20008410000 */
[----:B------:R-:W-:Y:S01]  /*73a0*/  IMAD R7, R72, UR23, R7 ;  /* 0x0000001748077c24 */ /* 0x000fe2000f8e0207 */
[----:B------:R-:W-:-:S03]  /*73b0*/  ULDC.64 UR22, c[0x0][0x210] ;  /* 0x0000840000167ab9 */ /* 0x000fc60000000a00 */
[----:B------:R-:W-:Y:S02]  /*73c0*/  F2FP.BF16.F32.PACK_AB R5, R5, R26 ;  /* 0x0000001a0505723e */ /* 0x000fe400000010ff */
[----:B------:R-:W-:Y:S02]  /*73d0*/  LEA R22, P4, R20, UR22, 0x1 ;  /* 0x0000001614167c11 */ /* 0x000fe4000f8808ff */
[----:B------:R-:W-:-:S04]  /*73e0*/  IADD3 R7, R21, R7, RZ ;  /* 0x0000000715077210 */ /* 0x000fc80007ffe0ff */
[----:B------:R-:W-:-:S05]  /*73f0*/  LEA.HI.X R23, R20, UR23, R7, 0x1, P4 ;  /* 0x0000001714177c11 */ /* 0x000fca000a0f0c07 */
[----:B------:R2:W-:Y:S02]  /*7400*/  STG.E desc[UR14][R22.64], R5 ;  /* 0x0000000516007986 */ /* 0x0005e4000c10190e */
.L_x_178:
[----:B------:R-:W-:Y:S05]  /*7410*/  BSYNC B0 ;  /* 0x0000000000007941 */ /* 0x000fea0003800000 */
.L_x_177:
[----:B------:R-:W-:Y:S01]  /*7420*/  FADD.FTZ R63, R63, -UR13 ;  /* 0x8000000d3f3f7e21 */ /* 0x000fe20008010000 */
[----:B------:R-:W-:Y:S01]  /*7430*/  FADD.FTZ R34, R34, -UR13 ;  /* 0x8000000d22227e21 */ /* 0x000fe20008010000 */
[----:B-12---:R-:W-:Y:S02]  /*7440*/  SHF.L.U32 R5, R76, 0x10, RZ ;  /* 0x000000104c057819 */ /* 0x006fe400000006ff */
[----:B------:R-:W-:Y:S01]  /*7450*/  SHF.L.U32 R20, R33, 0x10, RZ ;  /* 0x0000001021147819 */ /* 0x000fe200000006ff */
[----:B------:R-:W-:Y:S01]  /*7460*/  FMUL.FTZ R63, R63, UR18 ;  /* 0x000000123f3f7c20 */ /* 0x000fe20008410000 */
[----:B------:R-:W-:Y:S01]  /*7470*/  FMUL.FTZ R36, R34, UR18 ;  /* 0x0000001222247c20 */ /* 0x000fe20008410000 */
[----:B------:R-:W-:Y:S06]  /*7480*/  @!P5 BRA `(.L_x_179) ;  /* 0x000000000048d947 */ /* 0x000fec0003800000 */
[----:B------:R-:W-:Y:S01]  /*7490*/  FFMA.FTZ R21, R36, R17, R19 ;  /* 0x0000001124157223 */ /* 0x000fe20000010013 */
[----:B------:R-:W-:-:S03]  /*74a0*/  FFMA.FTZ R7, R63, R16, R18 ;  /* 0x000000103f077223 */ /* 0x000fc60000010012 */
        /* <DEDUP_REMOVED lines=16> */
.L_x_179:
[----:B------:R-:W-:Y:S04]  /*75b0*/  BSSY B0, `(.L_x_180) ;  /* 0x0000014000007945 */ /* 0x000fe80003800000 */
[----:B------:R-:W-:Y:S05]  /*75c0*/  @P2 BRA `(.L_x_181) ;  /* 0x0000000000482947 */ /* 0x000fea0003800000 */
[--C-:B0-----:R-:W-:Y:S01]  /*75d0*/  FFMA.FTZ R22, R63, UR11, R24.reuse ;  /* 0x0000000b3f167c23 */ /* 0x101fe20008010018 */
[----:B------:R-:W-:Y:S01]  /*75e0*/  FFMA.FTZ R7, R36, UR11, R24 ;  /* 0x0000000b24077c23 */ /* 0x000fe20008010018 */
[----:B------:R-:W-:Y:S01]  /*75f0*/  ULDC.64 UR22, c[0x0][0x288] ;  /* 0x0000a20000167ab9 */ /* 0x000fe20000000a00 */
[----:B------:R-:W-:Y:S01]  /*7600*/  MOV R21, R89 ;  /* 0x0000005900157202 */ /* 0x000fe20000000f00 */
[----:B------:R-:W-:Y:S01]  /*7610*/  FFMA.FTZ R22, R5, R16, -R22 ;  /* 0x0000001005167223 */ /* 0x000fe20000010816 */
[----:B------:R-:W-:Y:S01]  /*7620*/  FFMA.FTZ R5, R20, R17, -R7 ;  /* 0x0000001114057223 */ /* 0x000fe20000010807 */
[----:B------:R-:W-:Y:S01]  /*7630*/  MOV R20, R86 ;  /* 0x0000005600147202 */ /* 0x000fe20000000f00 */
[----:B------:R-:W-:Y:S02]  /*7640*/  IMAD R26, R9, UR22, RZ ;  /* 0x00000016091a7c24 */ /* 0x000fe4000f8e02ff */
[----:B------:R-:W-:Y:S02]  /*7650*/  FMUL.FTZ R5, R5, UR18 ;  /* 0x0000001205057c20 */ /* 0x000fe40008410000 */
[----:B------:R-:W-:-:S04]  /*7660*/  IMAD.WIDE.U32 R20, R71, UR22, R20 ;  /* 0x0000001647147c25 */ /* 0x000fc8000f8e0014 */
        /* <DEDUP_REMOVED lines=8> */
.L_x_181:
[----:B------:R-:W-:Y:S05]  /*76f0*/  BSYNC B0 ;  /* 0x0000000000007941 */ /* 0x000fea0003800000 */
.L_x_180:
[----:B------:R-:W-:Y:S02]  /*7700*/  SHF.L.U32 R77, R77, 0x10, RZ ;  /* 0x000000104d4d7819 */ /* 0x000fe400000006ff */
[----:B------:R-:W-:Y:S02]  /*7710*/  SHF.L.U32 R32, R32, 0x10, RZ ;  /* 0x0000001020207819 */ /* 0x000fe400000006ff */
[----:B------:R-:W-:Y:S01]  /*7720*/  ISETP.GE.AND.EX P0, PT, R15, UR21, PT, P0 ;  /* 0x000000150f007c0c */ /* 0x000fe2000bf06300 */
[----:B------:R-:W-:Y:S01]  /*7730*/  FADD.FTZ R77, R77, -UR13 ;  /* 0x8000000d4d4d7e21 */ /* 0x000fe20008010000 */
[----:B------:R-:W-:Y:S01]  /*7740*/  ISETP.GT.U32.OR P3, PT, R75, 0x27f, P3 ;  /* 0x0000027f4b00780c */ /* 0x000fe20001f64470 */
[----:B------:R-:W-:Y:S01]  /*7750*/  FADD.FTZ R32, R32, -UR13 ;  /* 0x8000000d20207e21 */ /* 0x000fe20008010000 */
[----:B-1----:R-:W-:Y:S01]  /*7760*/  SHF.L.U32 R5, R78, 0x10, RZ ;  /* 0x000000104e057819 */ /* 0x002fe200000006ff */
[----:B------:R-:W-:Y:S01]  /*7770*/  FMUL.FTZ R77, R77, UR18 ;  /* 0x000000124d4d7c20 */ /* 0x000fe20008410000 */
[----:B------:R-:W-:Y:S01]  /*7780*/  SHF.L.U32 R20, R31, 0x10, RZ ;  /* 0x000000101f147819 */ /* 0x000fe200000006ff */
[----:B------:R-:W-:Y:S01]  /*7790*/  FMUL.FTZ R32, R32, UR18 ;  /* 0x0000001220207c20 */ /* 0x000fe20008410000 */
[----:B------:R-:W-:Y:S01]  /*77a0*/  SHF.L.U32 R79, R79, 0x10, RZ ;  /* 0x000000104f4f7819 */ /* 0x000fe200000006ff */
[----:B------:R-:W-:Y:S06]  /*77b0*/  @!P5 BRA `(.L_x_182) ;  /* 0x000000000048d947 */ /* 0x000fec0003800000 */
[----:B------:R-:W-:Y:S01]  /*77c0*/  FFMA.FTZ R7, R77, R16, R18 ;  /* 0x000000104d077223 */ /* 0x000fe20000010012 */
[----:B------:R-:W-:-:S03]  /*77d0*/  FFMA.FTZ R9, R32, R17, R19 ;  /* 0x0000001120097223 */ /* 0x000fc60000010013 */
[----:B------:R-:W-:Y:S01]  /*77e0*/  FMUL.FTZ R21, R7, -1.4426950216293334961 ;  /* 0xbfb8aa3b07157820 */ /* 0x000fe20000410000 */
[----:B0-----:R-:W-:-:S05]  /*77f0*/  FMUL.FTZ R23, R9, -1.4426950216293334961 ;  /* 0xbfb8aa3b09177820 */ /* 0x001fca0000410000 */
        /* <DEDUP_REMOVED lines=14> */
.L_x_182:
        /* <DEDUP_REMOVED lines=10> */
[----:B------:R-:W-:Y:S01]  /*7980*/  FMUL.FTZ R26, R22, UR18 ;  /* 0x00000012161a7c20 */ /* 0x000fe20008410000 */
[----:B------:R-:W-:Y:S01]  /*7990*/  FMUL.FTZ R5, R5, UR18 ;  /* 0x0000001205057c20 */ /* 0x000fe20008410000 */
[----:B------:R-:W-:-:S04]  /*79a0*/  IMAD.WIDE.U32 R20, R70, UR22, R20 ;  /* 0x0000001646147c25 */ /* 0x000fc8000f8e0014 */
[----:B------:R-:W-:Y:S01]  /*79b0*/  F2FP.BF16.F32.PACK_AB R5, R5, R26 ;  /* 0x0000001a0505723e */ /* 0x000fe200000010ff */
[----:B------:R-:W-:Y:S01]  /*79c0*/  IMAD R13, R70, UR23, R13 ;  /* 0x00000017460d7c24 */ /* 0x000fe2000f8e020d */
[----:B------:R-:W-:Y:S02]  /*79d0*/  ULDC.64 UR22, c[0x0][0x210] ;  /* 0x0000840000167ab9 */ /* 0x000fe40000000a00 */
[----:B------:R-:W-:Y:S02]  /*79e0*/  LEA R22, P2, R20, UR22, 0x1 ;  /* 0x0000001614167c11 */ /* 0x000fe4000f8408ff */
[----:B------:R-:W-:-:S04]  /*79f0*/  IADD3 R13, R21, R13, RZ ;  /* 0x0000000d150d7210 */ /* 0x000fc80007ffe0ff */
[----:B------:R-:W-:-:S05]  /*7a00*/  LEA.HI.X R23, R20, UR23, R13, 0x1, P2 ;  /* 0x0000001714177c11 */ /* 0x000fca00090f0c0d */
[----:B------:R1:W-:Y:S02]  /*7a10*/  STG.E desc[UR14][R22.64], R5 ;  /* 0x0000000516007986 */ /* 0x0003e4000c10190e */
.L_x_184:
[----:B------:R-:W-:Y:S05]  /*7a20*/  BSYNC B0 ;  /* 0x0000000000007941 */ /* 0x000fea0003800000 */
.L_x_183:
[----:B------:R-:W-:Y:S01]  /*7a30*/  SHF.L.U32 R30, R30, 0x10, RZ ;  /* 0x000000101e1e7819 */ /* 0x000fe200000006ff */
[----:B------:R-:W-:Y:S01]  /*7a40*/  FADD.FTZ R79, R79, -UR13 ;  /* 0x8000000d4f4f7e21 */ /* 0x000fe20008010000 */
[----:B------:R-:W-:Y:S02]  /*7a50*/  ISETP.GE.U32.AND P2, PT, R68, UR20, PT ;  /* 0x0000001444007c0c */ /* 0x000fe4000bf46070 */
[----:B------:R-:W-:Y:S01]  /*7a60*/  ISETP.GT.U32.OR P0, PT, R75, 0x27f, P0 ;  /* 0x0000027f4b00780c */ /* 0x000fe20000704470 */
[----:B------:R-:W-:Y:S01]  /*7a70*/  FADD.FTZ R30, R30, -UR13 ;  /* 0x8000000d1e1e7e21 */ /* 0x000fe20008010000 */
[----:B------:R-:W-:Y:S01]  /*7a80*/  SHF.L.U32 R7, R80, 0x10, RZ ;  /* 0x0000001050077819 */ /* 0x000fe200000006ff */
[----:B------:R-:W-:Y:S01]  /*7a90*/  FMUL.FTZ R79, R79, UR18 ;  /* 0x000000124f4f7c20 */ /* 0x000fe20008410000 */
[----:B------:R-:W-:Y:S01]  /*7aa0*/  SHF.L.U32 R20, R29, 0x10, RZ ;  /* 0x000000101d147819 */ /* 0x000fe200000006ff */
[----:B------:R-:W-:Y:S01]  /*7ab0*/  FMUL.FTZ R30, R30, UR18 ;  /* 0x000000121e1e7c20 */ /* 0x000fe20008410000 */
[----:B-1----:R-:W-:Y:S01]  /*7ac0*/  SHF.R.S32.HI R5, RZ, 0x1f, R68 ;  /* 0x0000001fff057819 */ /* 0x002fe20000011444 */
        /* <DEDUP_REMOVED lines=19> */
.L_x_185:
[----:B------:R-:W-:Y:S04]  /*7c00*/  BSSY B0, `(.L_x_186) ;  /* 0x0000014000007945 */ /* 0x000fe80003800000 */
[----:B------:R-:W-:Y:S05]  /*7c10*/  @P0 BRA `(.L_x_187) ;  /* 0x0000000000480947 */ /* 0x000fea0003800000 */
[--C-:B------:R-:W-:Y:S01]  /*7c20*/  FFMA.FTZ R9, R30, UR11, R24.reuse ;  /* 0x0000000b1e097c23 */ /* 0x100fe20008010018 */
[----:B------:R-:W-:Y:S01]  /*7c30*/  ULDC.64 UR22, c[0x0][0x288] ;  /* 0x0000a20000167ab9 */ /* 0x000fe20000000a00 */
[----:B0-----:R-:W-:Y:S01]  /*7c40*/  FFMA.FTZ R22, R79, UR11, R24 ;  /* 0x0000000b4f167c23 */ /* 0x001fe20008010018 */
[----:B------:R-:W-:Y:S01]  /*7c50*/  MOV R21, R89 ;  /* 0x0000005900157202 */ /* 0x000fe20000000f00 */
[----:B------:R-:W-:Y:S01]  /*7c60*/  FFMA.FTZ R9, R20, R17, -R9 ;  /* 0x0000001114097223 */ /* 0x000fe20000010809 */
[----:B------:R-:W-:Y:S01]  /*7c70*/  MOV R20, R86 ;  /* 0x0000005600147202 */ /* 0x000fe20000000f00 */
[----:B------:R-:W-:Y:S02]  /*7c80*/  IMAD R26, R15, UR22, RZ ;  /* 0x000000160f1a7c24 */ /* 0x000fe4000f8e02ff */
[----:B------:R-:W-:Y:S02]  /*7c90*/  FFMA.FTZ R7, R7, R16, -R22 ;  /* 0x0000001007077223 */ /* 0x000fe40000010816 */
[----:B------:R-:W-:-:S04]  /*7ca0*/  IMAD.WIDE.U32 R22, R69, UR22, R20 ;  /* 0x0000001645167c25 */ /* 0x000fc8000f8e0014 */
[----:B------:R-:W-:Y:S01]  /*7cb0*/  IMAD R13, R69, UR23, R26 ;  /* 0x00000017450d7c24 */ /* 0x000fe2000f8e021a */
[----:B------:R-:W-:Y:S01]  /*7cc0*/  ULDC.64 UR22, c[0x0][0x210] ;  /* 0x0000840000167ab9 */ /* 0x000fe20000000a00 */
[----:B------:R-:W-:Y:S01]  /*7cd0*/  FMUL.FTZ R26, R7, UR18 ;  /* 0x00000012071a7c20 */ /* 0x000fe20008410000 */
[----:B------:R-:W-:Y:S01]  /*7ce0*/  FMUL.FTZ R7, R9, UR18 ;  /* 0x0000001209077c20 */ /* 0x000fe20008410000 */
[C---:B------:R-:W-:Y:S02]  /*7cf0*/  LEA R20, P0, R22.reuse, UR22, 0x1 ;  /* 0x0000001616147c11 */ /* 0x040fe4000f8008ff */
[----:B------:R-:W-:Y:S02]  /*7d00*/  IADD3 R13, R23, R13, RZ ;  /* 0x0000000d170d7210 */ /* 0x000fe40007ffe0ff */
[----:B------:R-:W-:Y:S02]  /*7d10*/  F2FP.BF16.F32.PACK_AB R7, R7, R26 ;  /* 0x0000001a0707723e */ /* 0x000fe400000010ff */
[----:B------:R-:W-:-:S05]  /*7d20*/  LEA.HI.X R21, R22, UR23, R13, 0x1, P0 ;  /* 0x0000001716157c11 */ /* 0x000fca00080f0c0d */
[----:B------:R1:W-:Y:S02]  /*7d30*/  STG.E desc[UR14][R20.64], R7 ;  /* 0x0000000714007986 */ /* 0x0003e4000c10190e */
.L_x_187:
[----:B------:R-:W-:Y:S05]  /*7d40*/  BSYNC B0 ;  /* 0x0000000000007941 */ /* 0x000fea0003800000 */
.L_x_186:
[C---:B------:R-:W-:Y:S02]  /*7d50*/  PRMT R9, R59.reuse, 0x7632, R9 ;  /* 0x000076323b097816 */ /* 0x040fe40000000009 */
[----:B------:R-:W-:Y:S02]  /*7d60*/  SHF.L.U32 R59, R59, 0x10, RZ ;  /* 0x000000103b3b7819 */ /* 0x000fe400000006ff */
[----:B------:R-:W-:Y:S02]  /*7d70*/  SHF.L.U32 R9, R9, 0x10, RZ ;  /* 0x0000001009097819 */ /* 0x000fe400000006ff */
[----:B-1----:R-:W-:Y:S01]  /*7d80*/  IADD3 R7, R74, 0xe0, RZ ;  /* 0x000000e04a077810 */ /* 0x002fe20007ffe0ff */
[----:B------:R-:W-:Y:S01]  /*7d90*/  FADD.FTZ R59, R59, -UR13 ;  /* 0x8000000d3b3b7e21 */ /* 0x000fe20008010000 */
[----:B------:R-:W-:Y:S01]  /*7da0*/  ISETP.GE.AND.EX P2, PT, R5, UR21, PT, P2 ;  /* 0x0000001505007c0c */ /* 0x000fe2000bf46320 */
[----:B------:R-:W-:Y:S01]  /*7db0*/  FADD.FTZ R13, R9, -UR13 ;  /* 0x8000000d090d7e21 */ /* 0x000fe20008010000 */
[----:B------:R-:W-:Y:S01]  /*7dc0*/  PRMT R20, R58, 0x7632, R20 ;  /* 0x000076323a147816 */ /* 0x000fe20000000014 */
[----:B------:R-:W-:Y:S01]  /*7dd0*/  FMUL.FTZ R59, R59, UR18 ;  /* 0x000000123b3b7c20 */ /* 0x000fe20008410000 */
[----:B------:R-:W-:Y:S01]  /*7de0*/  ISETP.GE.U32.AND P0, PT, R7, UR20, PT ;  /* 0x0000001407007c0c */ /* 0x000fe2000bf06070 */
[----:B------:R-:W-:Y:S01]  /*7df0*/  FMUL.FTZ R32, R13, UR18 ;  /* 0x000000120d207c20 */ /* 0x000fe20008410000 */
[----:B------:R-:W-:-:S02]  /*7e00*/  ISETP.GT.U32.OR P2, PT, R75, 0x27f, P2 ;  /* 0x0000027f4b00780c */ /* 0x000fc40001744470 */
[----:B------:R-:W-:Y:S02]  /*7e10*/  SHF.L.U32 R15, R58, 0x10, RZ ;  /* 0x000000103a0f7819 */ /* 0x000fe400000006ff */
[----:B------:R-:W-:Y:S02]  /*7e20*/  SHF.L.U32 R20, R20, 0x10, RZ ;  /* 0x0000001014147819 */ /* 0x000fe400000006ff */
[----:B------:R-:W-:Y:S01]  /*7e30*/  SHF.R.S32.HI R9, RZ, 0x1f, R7 ;  /* 0x0000001fff097819 */ /* 0x000fe20000011407 */
        /* <DEDUP_REMOVED lines=19> */
.L_x_188:
[----:B------:R-:W-:Y:S04]  /*7f70*/  BSSY B0, `(.L_x_189) ;  /* 0x0000014000007945 */ /* 0x000fe80003800000 */
[----:B------:R-:W-:Y:S05]  /*7f80*/  @P2 BRA `(.L_x_190) ;  /* 0x0000000000482947 */ /* 0x000fea0003800000 */
[--C-:B------:R-:W-:Y:S01]  /*7f90*/  FFMA.FTZ R13, R32, UR11, R24.reuse ;  /* 0x0000000b200d7c23 */ /* 0x100fe20008010018 */
[----:B------:R-:W-:Y:S01]  /*7fa0*/  ULDC.64 UR22, c[0x0][0x288] ;  /* 0x0000a20000167ab9 */ /* 0x000fe20000000a00 */
[----:B0-----:R-:W-:Y:S01]  /*7fb0*/  FFMA.FTZ R22, R59, UR11, R24 ;  /* 0x0000000b3b167c23 */ /* 0x001fe20008010018 */
[----:B------:R-:W-:Y:S02]  /*7fc0*/  IMAD R25, R5, UR22, RZ ;  /* 0x0000001605197c24 */ /* 0x000fe4000f8e02ff */
[----:B------:R-:W-:Y:S01]  /*7fd0*/  FFMA.FTZ R5, R20, R17, -R13 ;  /* 0x0000001114057223 */ /* 0x000fe2000001080d */
[----:B------:R-:W-:Y:S01]  /*7fe0*/  MOV R20, R86 ;  /* 0x0000005600147202 */ /* 0x000fe20000000f00 */
[----:B------:R-:W-:Y:S01]  /*7ff0*/  FFMA.FTZ R15, R15, R16, -R22 ;  /* 0x000000100f0f7223 */ /* 0x000fe20000010816 */
[----:B------:R-:W-:Y:S01]  /*8000*/  MOV R21, R89 ;  /* 0x0000005900157202 */ /* 0x000fe20000000f00 */
[C---:B------:R-:W-:Y:S02]  /*8010*/  IMAD R25, R68.reuse, UR23, R25 ;  /* 0x0000001744197c24 */ /* 0x040fe4000f8e0219 */
        /* <DEDUP_REMOVED lines=9> */
.L_x_190:
[----:B------:R-:W-:Y:S05]  /*80b0*/  BSYNC B0 ;  /* 0x0000000000007941 */ /* 0x000fea0003800000 */
.L_x_189:
        /* <DEDUP_REMOVED lines=34> */
.L_x_191:
        /* <DEDUP_REMOVED lines=20> */
.L_x_193:
[----:B------:R-:W-:Y:S05]  /*8420*/  BSYNC B0 ;  /* 0x0000000000007941 */ /* 0x000fea0003800000 */
.L_x_192:
        /* <DEDUP_REMOVED lines=17> */
[----:B0-----:R-:W-:-:S03]  /*8540*/  FFMA.FTZ R22, R32, R17, R19 ;  /* 0x0000001120167223 */ /* 0x001fc60000010013 */
        /* <DEDUP_REMOVED lines=16> */
.L_x_194:
        /* <DEDUP_REMOVED lines=8> */
[----:B------:R-:W-:Y:S02]  /*86d0*/  MOV R20, R86 ;  /* 0x0000005600147202 */ /* 0x000fe40000000f00 */
[----:B------:R-:W-:-:S03]  /*86e0*/  MOV R21, R89 ;  /* 0x0000005900157202 */ /* 0x000fc60000000f00 */
        /* <DEDUP_REMOVED lines=10> */
.L_x_196:
[----:B------:R-:W-:Y:S05]  /*8790*/  BSYNC B0 ;  /* 0x0000000000007941 */ /* 0x000fea0003800000 */
.L_x_195:
        /* <DEDUP_REMOVED lines=34> */
.L_x_197:
        /* <DEDUP_REMOVED lines=20> */
.L_x_199:
[----:B------:R-:W-:Y:S05]  /*8b00*/  BSYNC B0 ;  /* 0x0000000000007941 */ /* 0x000fea0003800000 */
.L_x_198:
        /* <DEDUP_REMOVED lines=34> */
.L_x_200:
        /* <DEDUP_REMOVED lines=20> */
.L_x_202:
[----:B------:R-:W-:Y:S05]  /*8e70*/  BSYNC B0 ;  /* 0x0000000000007941 */ /* 0x000fea0003800000 */
.L_x_201:
[C---:B------:R-:W-:Y:S02]  /*8e80*/  PRMT R13, R52.reuse, 0x7632, R13 ;  /* 0x00007632340d7816 */ /* 0x040fe4000000000d */
[----:B------:R-:W-:Y:S02]  /*8e90*/  SHF.L.U32 R52, R52, 0x10, RZ ;  /* 0x0000001034347819 */ /* 0x000fe400000006ff */
[----:B------:R-:W-:Y:S02]  /*8ea0*/  SHF.L.U32 R13, R13, 0x10, RZ ;  /* 0x000000100d0d7819 */ /* 0x000fe400000006ff */
[----:B-1----:R-:W-:Y:S01]  /*8eb0*/  PRMT R20, R14, 0x7632, R20 ;  /* 0x000076320e147816 */ /* 0x002fe20000000014 */
[----:B------:R-:W-:Y:S01]  /*8ec0*/  FADD.FTZ R52, R52, -UR13 ;  /* 0x8000000d34347e21 */ /* 0x000fe20008010000 */
[----:B------:R-:W-:Y:S01]  /*8ed0*/  SHF.L.U32 R15, R14, 0x10, RZ ;  /* 0x000000100e0f7819 */ /* 0x000fe200000006ff */
[----:B------:R-:W-:Y:S01]  /*8ee0*/  FADD.FTZ R14, R13, -UR13 ;  /* 0x8000000d0d0e7e21 */ /* 0x000fe20008010000 */
[----:B------:R-:W-:Y:S01]  /*8ef0*/  IADD3 R5, R74, 0x180, RZ ;  /* 0x000001804a057810 */ /* 0x000fe20007ffe0ff */
[----:B------:R-:W-:Y:S01]  /*8f00*/  FMUL.FTZ R31, R52, UR18 ;  /* 0x00000012341f7c20 */ /* 0x000fe20008410000 */
[----:B------:R-:W-:Y:S01]  /*8f10*/  ISETP.GE.AND.EX P0, PT, R9, UR21, PT, P0 ;  /* 0x0000001509007c0c */ /* 0x000fe2000bf06300 */
[----:B------:R-:W-:Y:S01]  /*8f20*/  FMUL.FTZ R30, R14, UR18 ;  /* 0x000000120e1e7c20 */ /* 0x000fe20008410000 */
[----:B------:R-:W-:-:S02]  /*8f30*/  ISETP.GE.U32.AND P2, PT, R5, UR20, PT ;  /* 0x0000001405007c0c */ /* 0x000fc4000bf46070 */
[----:B------:R-:W-:Y:S02]  /*8f40*/  ISETP.GT.U32.OR P0, PT, R75, 0x27f, P0 ;  /* 0x0000027f4b00780c */ /* 0x000fe40000704470 */
[----:B------:R-:W-:Y:S02]  /*8f50*/  SHF.L.U32 R20, R20, 0x10, RZ ;  /* 0x0000001014147819 */ /* 0x000fe400000006ff */
[----:B------:R-:W-:Y:S01]  /*8f60*/  SHF.R.S32.HI R13, RZ, 0x1f, R5 ;  /* 0x0000001fff0d7819 */ /* 0x000fe20000011405 */
[----:B------:R-:W-:Y:S08]  /*8f70*/  @!P5 BRA `(.L_x_203) ;  /* 0x000000000048d947 */ /* 0x000ff00003800000 */
        /* <DEDUP_REMOVED lines=18> */
.L_x_203:
[----:B------:R-:W-:Y:S04]  /*90a0*/  BSSY B0, `(.L_x_204) ;  /* 0x0000014000007945 */ /* 0x000fe80003800000 */
[----:B------:R-:W-:Y:S05]  /*90b0*/  @P0 BRA `(.L_x_205) ;  /* 0x0000000000480947 */ /* 0x000fea0003800000 */
[--C-:B------:R-:W-:Y:S01]  /*90c0*/  FFMA.FTZ R14, R31, UR11, R24.reuse ;  /* 0x0000000b1f0e7c23 */ /* 0x100fe20008010018 */
[----:B------:R-:W-:Y:S01]  /*90d0*/  FFMA.FTZ R21, R30, UR11, R24 ;  /* 0x0000000b1e157c23 */ /* 0x000fe20008010018 */
[----:B------:R-:W-:Y:S02]  /*90e0*/  ULDC.64 UR22, c[0x0][0x288] ;  /* 0x0000a20000167ab9 */ /* 0x000fe40000000a00 */
[----:B0-----:R-:W-:Y:S01]  /*90f0*/  FFMA.FTZ R22, R15, R16, -R14 ;  /* 0x000000100f167223 */ /* 0x001fe2000001080e */
[----:B------:R-:W-:Y:S01]  /*9100*/  MOV R14, R86 ;  /* 0x00000056000e7202 */ /* 0x000fe20000000f00 */
[----:B------:R-:W-:Y:S01]  /*9110*/  IMAD R26, R9, UR22, RZ ;  /* 0x00000016091a7c24 */ /* 0x000fe2000f8e02ff */
[----:B------:R-:W-:Y:S01]  /*9120*/  MOV R15, R89 ;  /* 0x00000059000f7202 */ /* 0x000fe20000000f00 */
[----:B------:R-:W-:Y:S01]  /*9130*/  FFMA.FTZ R9, R20, R17, -R21 ;  /* 0x0000001114097223 */ /* 0x000fe20000010815 */
[----:B------:R-:W-:Y:S01]  /*9140*/  FMUL.FTZ R22, R22, UR18 ;  /* 0x0000001216167c20 */ /* 0x000fe20008410000 */
        /* <DEDUP_REMOVED lines=9> */
.L_x_205:
[----:B------:R-:W-:Y:S05]  /*91e0*/  BSYNC B0 ;  /* 0x0000000000007941 */ /* 0x000fea0003800000 */
.L_x_204:
[C---:B-1----:R-:W-:Y:S02]  /*91f0*/  PRMT R7, R4.reuse, 0x7632, R7 ;  /* 0x0000763204077816 */ /* 0x042fe40000000007 */
[----:B------:R-:W-:Y:S02]  /*9200*/  SHF.L.U32 R9, R4, 0x10, RZ ;  /* 0x0000001004097819 */ /* 0x000fe400000006ff */
[----:B------:R-:W-:Y:S02]  /*9210*/  SHF.L.U32 R4, R7, 0x10, RZ ;  /* 0x0000001007047819 */ /* 0x000fe400000006ff */
[----:B------:R-:W-:Y:S01]  /*9220*/  ISETP.GE.AND.EX P2, PT, R13, UR21, PT, P2 ;  /* 0x000000150d007c0c */ /* 0x000fe2000bf46320 */
[----:B------:R-:W-:Y:S01]  /*9230*/  FADD.FTZ R9, R9, -UR13 ;  /* 0x8000000d09097e21 */ /* 0x000fe20008010000 */
[----:B------:R-:W-:Y:S01]  /*9240*/  PRMT R14, R6, 0x7632, R14 ;  /* 0x00007632060e7816 */ /* 0x000fe2000000000e */
[----:B------:R-:W-:Y:S01]  /*9250*/  FADD.FTZ R4, R4, -UR13 ;  /* 0x8000000d04047e21 */ /* 0x000fe20008010000 */
[----:B------:R-:W-:Y:S01]  /*9260*/  SHF.L.U32 R7, R6, 0x10, RZ ;  /* 0x0000001006077819 */ /* 0x000fe200000006ff */
[----:B------:R-:W-:Y:S01]  /*9270*/  FMUL.FTZ R27, R9, UR18 ;  /* 0x00000012091b7c20 */ /* 0x000fe20008410000 */
[----:B------:R-:W-:Y:S01]  /*9280*/  ISETP.GT.U32.OR P2, PT, R75, 0x27f, P2 ;  /* 0x0000027f4b00780c */ /* 0x000fe20001744470 */
[----:B------:R-:W-:Y:S01]  /*9290*/  FMUL.FTZ R28, R4, UR18 ;  /* 0x00000012041c7c20 */ /* 0x000fe20008410000 */
[----:B------:R-:W-:-:S02]  /*92a0*/  PRMT R29, R12, 0x7632, R29 ;  /* 0x000076320c1d7816 */ /* 0x000fc4000000001d */
[----:B------:R-:W-:Y:S02]  /*92b0*/  IADD3 R6, R74, 0x1a0, RZ ;  /* 0x000001a04a067810 */ /* 0x000fe40007ffe0ff */
[----:B------:R-:W-:Y:S01]  /*92c0*/  SHF.L.U32 R14, R14, 0x10, RZ ;  /* 0x000000100e0e7819 */ /* 0x000fe200000006ff */
[----:B------:R-:W-:Y:S06]  /*92d0*/  @!P5 BRA `(.L_x_206) ;  /* 0x000000000048d947 */ /* 0x000fec0003800000 */
[----:B------:R-:W-:Y:S01]  /*92e0*/  FFMA.FTZ R4, R27, R16, R18 ;  /* 0x000000101b047223 */ /* 0x000fe20000010012 */
[----:B------:R-:W-:-:S03]  /*92f0*/  FFMA.FTZ R9, R28, R17, R19 ;  /* 0x000000111c097223 */ /* 0x000fc60000010013 */
[----:B------:R-:W-:Y:S01]  /*9300*/  FMUL.FTZ R15, R4, -1.4426950216293334961 ;  /* 0xbfb8aa3b040f7820 */ /* 0x000fe20000410000 */
[----:B------:R-:W-:-:S05]  /*9310*/  FMUL.FTZ R21, R9, -1.4426950216293334961 ;  /* 0xbfb8aa3b09157820 */ /* 0x000fca0000410000 */
[----:B------:R-:W1:Y:S08]  /*9320*/  MUFU.EX2 R15, R15 ;  /* 0x0000000f000f7308 */ /* 0x000e700000000800 */
[----:B------:R-:W0:Y:S01]  /*9330*/  MUFU.EX2 R21, R21 ;  /* 0x0000001500157308 */ /* 0x000e220000000800 */
[----:B-1----:R-:W-:-:S07]  /*9340*/  FADD.FTZ R20, R15, 1 ;  /* 0x3f8000000f147421 */ /* 0x002fce0000010000 */
[----:B------:R-:W1:Y:S01]  /*9350*/  MUFU.RCP R20, R20 ;  /* 0x0000001400147308 */ /* 0x000e620000001000 */
[----:B0-----:R-:W-:-:S07]  /*9360*/  FADD.FTZ R22, R21, 1 ;  /* 0x3f80000015167421 */ /* 0x001fce0000010000 */
[----:B------:R-:W0:Y:S01]  /*9370*/  MUFU.RCP R23, R22 ;  /* 0x0000001600177308 */ /* 0x000e220000001000 */
[----:B-1----:R-:W-:Y:S01]  /*9380*/  FADD.FTZ R25, -R20, 1 ;  /* 0x3f80000014197421 */ /* 0x002fe20000010100 */
[----:B------:R-:W-:-:S03]  /*9390*/  FMUL.FTZ R7, R7, R20 ;  /* 0x0000001407077220 */ /* 0x000fc60000410000 */
[----:B------:R-:W-:Y:S01]  /*93a0*/  FFMA.FTZ R4, R4, R25, 1 ;  /* 0x3f80000004047423 */ /* 0x000fe20000010019 */
[----:B0-----:R-:W-:Y:S01]  /*93b0*/  FADD.FTZ R26, -R23, 1 ;  /* 0x3f800000171a7421 */ /* 0x001fe20000010100 */
[----:B------:R-:W-:Y:S02]  /*93c0*/  FMUL.FTZ R14, R14, R23 ;  /* 0x000000170e0e7220 */ /* 0x000fe40000410000 */
[----:B------:R-:W-:Y:S01]  /*93d0*/  FMUL.FTZ R7, R7, R4 ;  /* 0x0000000407077220 */ /* 0x000fe20000410000 */
[----:B------:R-:W-:-:S04]  /*93e0*/  FFMA.FTZ R9, R9, R26, 1 ;  /* 0x3f80000009097423 */ /* 0x000fc8000001001a */
[----:B------:R-:W-:-:S07]  /*93f0*/  FMUL.FTZ R14, R14, R9 ;  /* 0x000000090e0e7220 */ /* 0x000fce0000410000 */
.L_x_206:
[----:B------:R-:W-:Y:S04]  /*9400*/  BSSY B0, `(.L_x_207) ;  /* 0x0000014000007945 */ /* 0x000fe80003800000 */
[----:B------:R-:W-:Y:S05]  /*9410*/  @P2 BRA `(.L_x_208) ;  /* 0x0000000000482947 */ /* 0x000fea0003800000 */
[--C-:B------:R-:W-:Y:S01]  /*9420*/  FFMA.FTZ R4, R27, UR11, R24.reuse ;  /* 0x0000000b1b047c23 */ /* 0x100fe20008010018 */
        /* <DEDUP_REMOVED lines=17> */
.L_x_208:
[----:B------:R-:W-:Y:S05]  /*9540*/  BSYNC B0 ;  /* 0x0000000000007941 */ /* 0x000fea0003800000 */
.L_x_207:
[----:B------:R-:W-:Y:S02]  /*9550*/  SHF.L.U32 R13, R12, 0x10, RZ ;  /* 0x000000100c0d7819 */ /* 0x000fe400000006ff */
[C---:B-1----:R-:W-:Y:S02]  /*9560*/  IADD3 R7, R74.reuse, 0x1c0, RZ ;  /* 0x000001c04a077810 */ /* 0x042fe40007ffe0ff */
[----:B------:R-:W-:Y:S01]  /*9570*/  SHF.L.U32 R12, R29, 0x10, RZ ;  /* 0x000000101d0c7819 */ /* 0x000fe200000006ff */
[----:B------:R-:W-:Y:S01]  /*9580*/  FADD.FTZ R14, R13, -UR13 ;  /* 0x8000000d0d0e7e21 */ /* 0x000fe20008010000 */
[----:B------:R-:W-:Y:S02]  /*9590*/  IADD3 R4, R74, 0x1e0, RZ ;  /* 0x000001e04a047810 */ /* 0x000fe40007ffe0ff */
[----:B------:R-:W-:Y:S01]  /*95a0*/  ISETP.GE.U32.AND P0, PT, R6, UR20, PT ;  /* 0x0000001406007c0c */ /* 0x000fe2000bf06070 */
[----:B------:R-:W-:Y:S01]  /*95b0*/  FADD.FTZ R12, R12, -UR13 ;  /* 0x8000000d0c0c7e21 */ /* 0x000fe20008010000 */
[----:B------:R-:W-:Y:S01]  /*95c0*/  SHF.R.S32.HI R28, RZ, 0x1f, R6 ;  /* 0x0000001fff1c7819 */ /* 0x000fe20000011406 */
[----:B------:R-:W-:Y:S01]  /*95d0*/  FMUL.FTZ R29, R14, UR18 ;  /* 0x000000120e1d7c20 */ /* 0x000fe20008410000 */
[----:B------:R-:W-:Y:S01]  /*95e0*/  ISETP.GE.U32.AND P2, PT, R7, UR20, PT ;  /* 0x0000001407007c0c */ /* 0x000fe2000bf46070 */
[----:B------:R-:W-:Y:S01]  /*95f0*/  FMUL.FTZ R26, R12, UR18 ;  /* 0x000000120c1a7c20 */ /* 0x000fe20008410000 */
[----:B------:R-:W-:-:S02]  /*9600*/  SHF.R.S32.HI R9, RZ, 0x1f, R7 ;  /* 0x0000001fff097819 */ /* 0x000fc40000011407 */
[----:B------:R-:W-:Y:S02]  /*9610*/  ISETP.GE.U32.AND P4, PT, R4, UR20, PT ;  /* 0x0000001404007c0c */ /* 0x000fe4000bf86070 */
[----:B------:R-:W-:Y:S02]  /*9620*/  SHF.R.S32.HI R5, RZ, 0x1f, R4 ;  /* 0x0000001fff057819 */ /* 0x000fe40000011404 */
[----:B------:R-:W-:Y:S02]  /*9630*/  ISETP.GE.AND.EX P3, PT, R28, UR21, PT, P0 ;  /* 0x000000151c007c0c */ /* 0x000fe4000bf66300 */
[C---:B------:R-:W-:Y:S02]  /*9640*/  PRMT R15, R8.reuse, 0x7632, R15 ;  /* 0x00007632080f7816 */ /* 0x040fe4000000000f */
[----:B------:R-:W-:Y:S02]  /*9650*/  ISETP.GE.AND.EX P0, PT, R9, UR21, PT, P2 ;  /* 0x0000001509007c0c */ /* 0x000fe4000bf06320 */
[----:B------:R-:W-:-:S02]  /*9660*/  SHF.L.U32 R13, R8, 0x10, RZ ;  /* 0x00000010080d7819 */ /* 0x000fc400000006ff */
[----:B------:R-:W-:Y:S02]  /*9670*/  ISETP.GE.AND.EX P2, PT, R5, UR21, PT, P4 ;  /* 0x0000001505007c0c */ /* 0x000fe4000bf46340 */
[----:B------:R-:W-:Y:S02]  /*9680*/  ISETP.GT.U32.OR P3, PT, R75, 0x27f, P3 ;  /* 0x0000027f4b00780c */ /* 0x000fe40001f64470 */
[----:B------:R-:W-:Y:S01]  /*9690*/  SHF.L.U32 R8, R15, 0x10, RZ ;  /* 0x000000100f087819 */ /* 0x000fe200000006ff */
[----:B------:R-:W-:Y:S10]  /*96a0*/  @!P5 BRA `(.L_x_209) ;  /* 0x000000000048d947 */ /* 0x000ff40003800000 */
        /* <DEDUP_REMOVED lines=18> */
.L_x_209:
[----:B------:R-:W-:Y:S04]  /*97d0*/  BSSY B0, `(.L_x_210) ;  /* 0x0000014000007945 */ /* 0x000fe80003800000 */
[----:B------:R-:W-:Y:S05]  /*97e0*/  @P3 BRA `(.L_x_211) ;  /* 0x0000000000483947 */ /* 0x000fea0003800000 */
[--C-:B------:R-:W-:Y:S01]  /*97f0*/  FFMA.FTZ R12, R29, UR11, R24.reuse ;  /* 0x0000000b1d0c7c23 */ /* 0x100fe20008010018 */
[----:B------:R-:W-:Y:S01]  /*9800*/  FFMA.FTZ R15, R26, UR11, R24 ;  /* 0x0000000b1a0f7c23 */ /* 0x000fe20008010018 */
[----:B------:R-:W-:Y:S02]  /*9810*/  ULDC.64 UR20, c[0x0][0x288] ;  /* 0x0000a20000147ab9 */ /* 0x000fe40000000a00 */
[----:B------:R-:W-:Y:S01]  /*9820*/  FFMA.FTZ R20, R13, R16, -R12 ;  /* 0x000000100d147223 */ /* 0x000fe2000001080c */
[----:B------:R-:W-:Y:S01]  /*9830*/  MOV R12, R86 ;  /* 0x00000056000c7202 */ /* 0x000fe20000000f00 */
[----:B------:R-:W-:Y:S01]  /*9840*/  IMAD R21, R28, UR20, RZ ;  /* 0x000000141c157c24 */ /* 0x000fe2000f8e02ff */
[----:B------:R-:W-:Y:S01]  /*9850*/  MOV R13, R89 ;  /* 0x00000059000d7202 */ /* 0x000fe20000000f00 */
[----:B------:R-:W-:Y:S02]  /*9860*/  FFMA.FTZ R8, R8, R17, -R15 ;  /* 0x0000001108087223 */ /* 0x000fe4000001080f */
[----:B------:R-:W-:-:S04]  /*9870*/  IMAD.WIDE.U32 R14, R6, UR20, R12 ;  /* 0x00000014060e7c25 */ /* 0x000fc8000f8e000c */
[----:B------:R-:W-:Y:S01]  /*9880*/  IMAD R13, R6, UR21, R21 ;  /* 0x00000015060d7c24 */ /* 0x000fe2000f8e0215 */
[----:B------:R-:W-:Y:S01]  /*9890*/  ULDC.64 UR20, c[0x0][0x210] ;  /* 0x0000840000147ab9 */ /* 0x000fe20000000a00 */
[----:B------:R-:W-:Y:S01]  /*98a0*/  FMUL.FTZ R21, R20, UR18 ;  /* 0x0000001214157c20 */ /* 0x000fe20008410000 */
[----:B------:R-:W-:Y:S01]  /*98b0*/  FMUL.FTZ R6, R8, UR18 ;  /* 0x0000001208067c20 */ /* 0x000fe20008410000 */
[----:B------:R-:W-:Y:S02]  /*98c0*/  LEA R12, P3, R14, UR20, 0x1 ;  /* 0x000000140e0c7c11 */ /* 0x000fe4000f8608ff */
[----:B------:R-:W-:Y:S02]  /*98d0*/  IADD3 R13, R15, R13, RZ ;  /* 0x0000000d0f0d7210 */ /* 0x000fe40007ffe0ff */
[----:B------:R-:W-:Y:S02]  /*98e0*/  F2FP.BF16.F32.PACK_AB R15, R6, R21 ;  /* 0x00000015060f723e */ /* 0x000fe400000010ff */
[----:B------:R-:W-:-:S05]  /*98f0*/  LEA.HI.X R13, R14, UR21, R13, 0x1, P3 ;  /* 0x000000150e0d7c11 */ /* 0x000fca00098f0c0d */
[----:B------:R1:W-:Y:S02]  /*9900*/  STG.E desc[UR14][R12.64], R15 ;  /* 0x0000000f0c007986 */ /* 0x0003e4000c10190e */
.L_x_211:
[----:B------:R-:W-:Y:S05]  /*9910*/  BSYNC B0 ;  /* 0x0000000000007941 */ /* 0x000fea0003800000 */
.L_x_210:
[C---:B------:R-:W-:Y:S02]  /*9920*/  PRMT R6, R10.reuse, 0x7632, R6 ;  /* 0x000076320a067816 */ /* 0x040fe40000000006 */
[----:B------:R-:W-:Y:S02]  /*9930*/  SHF.L.U32 R10, R10, 0x10, RZ ;  /* 0x000000100a0a7819 */ /* 0x000fe400000006ff */
[----:B------:R-:W-:Y:S02]  /*9940*/  SHF.L.U32 R6, R6, 0x10, RZ ;  /* 0x0000001006067819 */ /* 0x000fe400000006ff */
[C---:B------:R-:W-:Y:S01]  /*9950*/  PRMT R8, R11.reuse, 0x7632, R8 ;  /* 0x000076320b087816 */ /* 0x040fe20000000008 */
[----:B------:R-:W-:Y:S01]  /*9960*/  FADD.FTZ R10, R10, -UR13 ;  /* 0x8000000d0a0a7e21 */ /* 0x000fe20008010000 */
[----:B0-----:R-:W-:Y:S01]  /*9970*/  PRMT R22, R82, 0x7632, R22 ;  /* 0x0000763252167816 */ /* 0x001fe20000000016 */
        /* <DEDUP_REMOVED lines=11> */
[----:B-1----:R-:W-:Y:S01]  /*9a30*/  FMUL.FTZ R12, R6, -1.4426950216293334961 ;  /* 0xbfb8aa3b060c7820 */ /* 0x002fe20000410000 */
        /* <DEDUP_REMOVED lines=15> */
.L_x_212:
[----:B------:R-:W-:Y:S04]  /*9b30*/  BSSY B0, `(.L_x_213) ;  /* 0x0000014000007945 */ /* 0x000fe80003800000 */
[----:B------:R-:W-:Y:S05]  /*9b40*/  @P0 BRA `(.L_x_214) ;  /* 0x0000000000480947 */ /* 0x000fea0003800000 */
[--C-:B-1----:R-:W-:Y:S01]  /*9b50*/  FFMA.FTZ R13, R26, UR11, R24.reuse ;  /* 0x0000000b1a0d7c23 */ /* 0x102fe20008010018 */
[----:B------:R-:W-:Y:S01]  /*9b60*/  ULDC.64 UR20, c[0x0][0x288] ;  /* 0x0000a20000147ab9 */ /* 0x000fe20000000a00 */
[----:B------:R-:W-:Y:S01]  /*9b70*/  FFMA.FTZ R6, R27, UR11, R24 ;  /* 0x0000000b1b067c23 */ /* 0x000fe20008010018 */
[----:B------:R-:W-:Y:S02]  /*9b80*/  IMAD R12, R9, UR20, RZ ;  /* 0x00000014090c7c24 */ /* 0x000fe4000f8e02ff */
[----:B------:R-:W-:Y:S01]  /*9b90*/  FFMA.FTZ R10, R8, R17, -R13 ;  /* 0x00000011080a7223 */ /* 0x000fe2000001080d */
[----:B------:R-:W-:Y:S01]  /*9ba0*/  MOV R8, R86 ;  /* 0x0000005600087202 */ /* 0x000fe20000000f00 */
[----:B------:R-:W-:Y:S01]  /*9bb0*/  FFMA.FTZ R6, R11, R16, -R6 ;  /* 0x000000100b067223 */ /* 0x000fe20000010806 */
[----:B------:R-:W-:Y:S01]  /*9bc0*/  MOV R9, R89 ;  /* 0x0000005900097202 */ /* 0x000fe20000000f00 */
[----:B------:R-:W-:Y:S02]  /*9bd0*/  FMUL.FTZ R10, R10, UR18 ;  /* 0x000000120a0a7c20 */ /* 0x000fe40008410000 */
[----:B------:R-:W-:Y:S01]  /*9be0*/  FMUL.FTZ R11, R6, UR18 ;  /* 0x00000012060b7c20 */ /* 0x000fe20008410000 */
[----:B------:R-:W-:-:S04]  /*9bf0*/  IMAD.WIDE.U32 R8, R7, UR20, R8 ;  /* 0x0000001407087c25 */ /* 0x000fc8000f8e0008 */
[----:B------:R-:W-:Y:S01]  /*9c00*/  IMAD R7, R7, UR21, R12 ;  /* 0x0000001507077c24 */ /* 0x000fe2000f8e020c */
[----:B------:R-:W-:Y:S02]  /*9c10*/  ULDC.64 UR20, c[0x0][0x210] ;  /* 0x0000840000147ab9 */ /* 0x000fe40000000a00 */
[----:B------:R-:W-:Y:S02]  /*9c20*/  LEA R6, P0, R8, UR20, 0x1 ;  /* 0x0000001408067c11 */ /* 0x000fe4000f8008ff */
[----:B------:R-:W-:Y:S02]  /*9c30*/  IADD3 R7, R9, R7, RZ ;  /* 0x0000000709077210 */ /* 0x000fe40007ffe0ff */
[----:B------:R-:W-:Y:S02]  /*9c40*/  F2FP.BF16.F32.PACK_AB R9, R10, R11 ;  /* 0x0000000b0a09723e */ /* 0x000fe400000010ff */
[----:B------:R-:W-:-:S05]  /*9c50*/  LEA.HI.X R7, R8, UR21, R7, 0x1, P0 ;  /* 0x0000001508077c11 */ /* 0x000fca00080f0c07 */
[----:B------:R0:W-:Y:S02]  /*9c60*/  STG.E desc[UR14][R6.64], R9 ;  /* 0x0000000906007986 */ /* 0x0001e4000c10190e */
.L_x_214:
[----:B------:R-:W-:Y:S05]  /*9c70*/  BSYNC B0 ;  /* 0x0000000000007941 */ /* 0x000fea0003800000 */
.L_x_213:
[----:B0-----:R-:W-:Y:S01]  /*9c80*/  PRMT R6, R81, 0x7632, R6 ;  /* 0x0000763251067816 */ /* 0x001fe20000000006 */
[----:B------:R-:W-:Y:S01]  /*9c90*/  FADD.FTZ R82, R82, -UR13 ;  /* 0x8000000d52527e21 */ /* 0x000fe20008010000 */
[----:B------:R-:W-:Y:S01]  /*9ca0*/  FADD.FTZ R22, R22, -UR13 ;  /* 0x8000000d16167e21 */ /* 0x000fe20008010000 */
[----:B------:R-:W-:Y:S02]  /*9cb0*/  ISETP.GT.U32.OR P2, PT, R75, 0x27f, P2 ;  /* 0x0000027f4b00780c */ /* 0x000fe40001744470 */
[----:B------:R-:W-:Y:S01]  /*9cc0*/  SHF.L.U32 R81, R81, 0x10, RZ ;  /* 0x0000001051517819 */ /* 0x000fe200000006ff */
[----:B-1----:R-:W-:Y:S01]  /*9cd0*/  FMUL.FTZ R15, R82, UR18 ;  /* 0x00000012520f7c20 */ /* 0x002fe20008410000 */
[----:B------:R-:W-:Y:S01]  /*9ce0*/  SHF.L.U32 R6, R6, 0x10, RZ ;  /* 0x0000001006067819 */ /* 0x000fe200000006ff */
[----:B------:R-:W-:Y:S01]  /*9cf0*/  FMUL.FTZ R22, R22, UR18 ;  /* 0x0000001216167c20 */ /* 0x000fe20008410000 */
[----:B------:R-:W-:Y:S07]  /*9d00*/  @!P5 BRA `(.L_x_215) ;  /* 0x000000000048d947 */ /* 0x000fee0003800000 */
        /* <DEDUP_REMOVED lines=18> */
.L_x_215:
[----:B------:R-:W-:Y:S04]  /*9e30*/  BSSY B0, `(.L_x_216) ;  /* 0x0000013000007945 */ /* 0x000fe80003800000 */
[----:B------:R-:W-:Y:S05]  /*9e40*/  @P2 BRA `(.L_x_217) ;  /* 0x0000000000442947 */ /* 0x000fea0003800000 */
[----:B------:R-:W-:Y:S01]  /*9e50*/  ULDC.64 UR12, c[0x0][0x288] ;  /* 0x0000a200000c7ab9 */ /* 0x000fe20000000a00 */
[----:B------:R-:W-:Y:S01]  /*9e60*/  MOV R87, R89 ;  /* 0x0000005900577202 */ /* 0x000fe20000000f00 */
[--C-:B------:R-:W-:Y:S01]  /*9e70*/  FFMA.FTZ R8, R15, UR11, R24.reuse ;  /* 0x0000000b0f087c23 */ /* 0x100fe20008010018 */
[----:B------:R-:W-:Y:S01]  /*9e80*/  FFMA.FTZ R7, R22, UR11, R24 ;  /* 0x0000000b16077c23 */ /* 0x000fe20008010018 */
        /* <DEDUP_REMOVED lines=8> */
[C---:B------:R-:W-:Y:S02]  /*9f10*/  LEA R4, P0, R86.reuse, UR12, 0x1 ;  /* 0x0000000c56047c11 */ /* 0x040fe4000f8008ff */
[----:B------:R-:W-:Y:S02]  /*9f20*/  IADD3 R5, R87, R5, RZ ;  /* 0x0000000557057210 */ /* 0x000fe40007ffe0ff */
[----:B------:R-:W-:Y:S02]  /*9f30*/  F2FP.BF16.F32.PACK_AB R7, R7, R8 ;  /* 0x000000080707723e */ /* 0x000fe400000010ff */
[----:B------:R-:W-:-:S05]  /*9f40*/  LEA.HI.X R5, R86, UR13, R5, 0x1, P0 ;  /* 0x0000000d56057c11 */ /* 0x000fca00080f0c05 */
[----:B------:R0:W-:Y:S02]  /*9f50*/  STG.E desc[UR14][R4.64], R7 ;  /* 0x0000000704007986 */ /* 0x0001e4000c10190e */
.L_x_217:
[----:B------:R-:W-:Y:S05]  /*9f60*/  BSYNC B0 ;  /* 0x0000000000007941 */ /* 0x000fea0003800000 */
.L_x_216:
[----:B------:R-:W-:Y:S01]  /*9f70*/  ULDC UR11, c[0x0][0x10] ;  /* 0x00000400000b7ab9 */ /* 0x000fe20000000800 */
[----:B------:R-:W-:Y:S02]  /*9f80*/  UIADD3 UR4, UR4, 0x1, URZ ;  /* 0x0000000104047890 */ /* 0x000fe4000fffe03f */
[----:B------:R-:W-:-:S04]  /*9f90*/  UIADD3 UR6, UR11, UR6, URZ ;  /* 0x000000060b067290 */ /* 0x000fc8000fffe03f */
[----:B------:R-:W-:-:S06]  /*9fa0*/  UISETP.GE.AND UP0, UPT, UR6, UR5, UPT ;  /* 0x000000050600728c */ /* 0x000fcc000bf06270 */
[----:B------:R-:W-:-:S13]  /*9fb0*/  PLOP3.LUT P0, PT, PT, PT, UP0, 0x80, 0x0 ;  /* 0x000000000000781c */ /* 0x000fda0003f0f008 */
[----:B------:R-:W-:Y:S05]  /*9fc0*/  @!P0 BRA `(.L_x_218) ;  /* 0xffffff6000d48947 */ /* 0x000fea000383ffff */
.L_x_135:
[----:B0-----:R-:W0:Y:S01]  /*9fd0*/  LDC R4, c[0x0][0xc] ;  /* 0x00000300ff047b82 */ /* 0x001e220000000800 */
        /* <DEDUP_REMOVED lines=18> */
.L_x_220:
[----:B------:R-:W-:Y:S05]  /*a100*/  BSYNC B0 ;  /* 0x0000000000007941 */ /* 0x000fea0003800000 */
.L_x_219:
        /* <DEDUP_REMOVED lines=11> */
.L_x_222:
[----:B------:R-:W2:Y:S04]  /*a1c0*/  LDG.E.STRONG.GPU R5, desc[UR14][R2.64] ;  /* 0x0000000e02057981 */ /* 0x000ea8000c1ef900 */
[----:B--2---:R-:W-:Y:S01]  /*a1d0*/  CCTL.IVALL ;  /* 0x00000000ff00798f */ /* 0x004fe20002000000 */
[----:B------:R-:W-:Y:S05]  /*a1e0*/  YIELD ;  /* 0x0000000000007946 */ /* 0x000fea0003800000 */
[----:B------:R-:W-:-:S13]  /*a1f0*/  ISETP.NE.AND P0, PT, R5, R0, PT ;  /* 0x000000000500720c */ /* 0x000fda0003f05270 */
[----:B------:R-:W-:Y:S05]  /*a200*/  @P0 BRA `(.L_x_222) ;  /* 0xfffffffc00ec0947 */ /* 0x000fea000383ffff */
.L_x_221:
        /* <DEDUP_REMOVED lines=24> */
.L_x_223:
        /* <DEDUP_REMOVED lines=23> */
.L_x_224:
        /* <DEDUP_REMOVED lines=16> */
.L_x_3227:


//--------------------- .text._Z35group_norm_nhwc_bwd_one_pass_kernelI11Bf16IOBf16WLi64ELi40ELi640EEv26Group_norm_nhwc_bwd_params --------------------------
	.section	.text._Z35group_norm_nhwc_bwd_one_pass_kernelI11Bf16IOBf16WLi64ELi40ELi640EEv26Group_norm_nhwc_bwd_params,"ax",@progbits
	.align	128
        .global         _Z35group_norm_nhwc_bwd_one_pass_kernelI11Bf16IOBf16WLi64ELi40ELi640EEv26Group_norm_nhwc_bwd_params
        .type           _Z35group_norm_nhwc_bwd_one_pass_kernelI11Bf16IOBf16WLi64ELi40ELi640EEv26Group_norm_nhwc_bwd_params,@function
        .size           _Z35group_norm_nhwc_bwd_one_pass_kernelI11Bf16IOBf16WLi64ELi40ELi640EEv26Group_norm_nhwc_bwd_params,(.L_x_3228 - _Z35group_norm_nhwc_bwd_one_pass_kernelI11Bf16IOBf16WLi64ELi40ELi640EEv26Group_norm_nhwc_bwd_params)
        .other          _Z35group_norm_nhwc_bwd_one_pass_kernelI11Bf16IOBf16WLi64ELi40ELi640EEv26Group_norm_nhwc_bwd_params,@"STO_CUDA_ENTRY STV_DEFAULT"
_Z35group_norm_nhwc_bwd_one_pass_kernelI11Bf16IOBf16WLi64ELi40ELi640EEv26Group_norm_nhwc_bwd_params:
.text._Z35group_norm_nhwc_bwd_one_pass_kernelI11Bf16IOBf16WLi64ELi40ELi640EEv26Group_norm_nhwc_bwd_params:
        /* <DEDUP_REMOVED lines=48> */
.L_x_252:
[----:B0-----:R-:W0:Y:S01]  /*0300*/  LDC R10, c[0x0][0x2a0] ;  /* 0x0000a800ff0a7b82 */ /* 0x001e220000000800 */
[----:B------:R-:W-:Y:S01]  /*0310*/  ULDC.64 UR8, c[0x0][0x248] ;  /* 0x0000920000087ab9 */ /* 0x000fe20000000a00 */
[----:B------:R-:W-:Y:S01]  /*0320*/  ISETP.LE.AND P5, PT, RZ, UR7, PT ;  /* 0x00000007ff007c0c */ /* 0x000fe2000bfa3270 */
[----:B------:R-:W-:Y:S01]  /*0330*/  UIMAD.WIDE UR8, UR7, 0x8, UR8 ;  /* 0x00000008070878a5 */ /* 0x000fe2000f8e0208 */
[----:B------:R-:W-:-:S04]  /*0340*/  SHF.R.S32.HI R23, RZ, 0x1f, R29 ;  /* 0x0000001fff177819 */ /* 0x000fc8000001141d */
[----:B------:R-:W1:Y:S08]  /*0350*/  @P1 LDC.64 R12, c[0x0][0x288] ;  /* 0x0000a200ff0c1b82 */ /* 0x000e700000000a00 */
        /* <DEDUP_REMOVED lines=63> */
[----:B------:R0:W5:Y:S01]  /*0750*/  @P1 LDG.E R27, desc[UR14][R18.64] ;  /* 0x0000000e121b1981 */ /* 0x000162000c1e1900 */
[----:B------:R-:W-:-:S05]  /*0760*/  @P1 IADD3.X R11, R14, R11, RZ, P2, !PT ;  /* 0x0000000b0e0b1210 */ /* 0x000fca00017fe4ff */
[----:B------:R0:W5:Y:S01]  /*0770*/  @P1 LDG.E R26, desc[UR14][R10.64] ;  /* 0x0000000e0a1a1981 */ /* 0x000162000c1e1900 */
        /* <DEDUP_REMOVED lines=10> */
[----:B------:R-:W-:-:S02]  /*0820*/  CS2R R24, SRZ ;  /* 0x0000000000187805 */ /* 0x000fc4000001ff00 */
[C---:B------:R-:W-:Y:S02]  /*0830*/  @!P0 IADD3.X R9, R16.reuse, R9, RZ, P3, !PT ;  /* 0x0000000910098210 */ /* 0x040fe40001ffe4ff */
[----:B------:R-:W-:-:S03]  /*0840*/  @!P0 IADD3.X R13, R16, R13, RZ, P4, !PT ;  /* 0x0000000d100d8210 */ /* 0x000fc600027fe4ff */
[----:B------:R0:W5:Y:S04]  /*0850*/  @!P0 LDG.E R28, desc[UR14][R8.64] ;  /* 0x0000000e081c8981 */ /* 0x000168000c1e1900 */
[----:B------:R0:W5:Y:S01]  /*0860*/  @!P0 LDG.E R25, desc[UR14][R12.64] ;  /* 0x0000000e0c198981 */ /* 0x000162000c1e1900 */
[----:B------:R-:W-:Y:S01]  /*0870*/  UMOV UR13, 0x3f800000 ;  /* 0x3f800000000d7882 */ /* 0x000fe20000000000 */
[----:B------:R-:W-:Y:S01]  /*0880*/  BSSY B0, `(.L_x_226) ;  /* 0x0000020000007945 */ /* 0x000fe20003800000 */
[----:B------:R-:W-:Y:S01]  /*0890*/  HFMA2.MMA R5, -RZ, RZ, 0, 0 ;  /* 0x00000000ff057435 */ /* 0x000fe200000001ff */
        /* <DEDUP_REMOVED lines=8> */
[----:B------:R-:W1:Y:S01]  /*0920*/  @P0 MUFU.RSQ R14, R14 ;  /* 0x0000000e000e0308 */ /* 0x000e620000001400 */
[----:B------:R-:W-:Y:S02]  /*0930*/  CS2R R6, SRZ ;  /* 0x0000000000067805 */ /* 0x000fe4000001ff00 */
[----:B-1----:R-:W-:Y:S02]  /*0940*/  @P0 R2UR UR8, R14 ;  /* 0x000000000e0802ca */ /* 0x002fe400000e0000 */
[----:B------:R-:W-:-:S11]  /*0950*/  ISETP.GT.U32.AND P0, PT, R31, 0x27f, PT ;  /* 0x0000027f1f00780c */ /* 0x000fd60003f04070 */
[----:B------:R-:W-:Y:S02]  /*0960*/  @UP0 UMOV UR13, UR8 ;  /* 0x00000008000d0c82 */ /* 0x000fe40008000000 */
[----:B0-----:R-:W-:Y:S05]  /*0970*/  @P0 BRA `(.L_x_227) ;  /* 0x0000000000400947 */ /* 0x001fea0003800000 */
[----:B------:R-:W-:Y:S01]  /*0980*/  ISETP.NE.AND P0, PT, RZ, UR18, PT ;  /* 0x00000012ff007c0c */ /* 0x000fe2000bf05270 */
[----:B------:R-:W0:Y:S01]  /*0990*/  LDC.64 R10, c[0x0][0x238] ;  /* 0x00008e00ff0a7b82 */ /* 0x000e220000000a00 */
[----:B------:R-:W-:-:S04]  /*09a0*/  IADD3 R15, R32, R15, RZ ;  /* 0x0000000f200f7210 */ /* 0x000fc80007ffe0ff */
[----:B------:R-:W-:-:S07]  /*09b0*/  SHF.R.S32.HI R6, RZ, 0x1f, R15 ;  /* 0x0000001fff067819 */ /* 0x000fce000001140f */
[----:B------:R-:W1:Y:S01]  /*09c0*/  @P0 LDC.64 R8, c[0x0][0x240] ;  /* 0x00009000ff080b82 */ /* 0x000e620000000a00 */
[----:B0-----:R-:W-:-:S05]  /*09d0*/  IMAD.WIDE R10, R15, 0x2, R10 ;  /* 0x000000020f0a7825 */ /* 0x001fca00078e020a */
[----:B------:R-:W2:Y:S01]  /*09e0*/  LDG.E.U16 R24, desc[UR14][R10.64] ;  /* 0x0000000e0a187981 */ /* 0x000ea2000c1e1500 */
[----:B-1----:R-:W-:-:S04]  /*09f0*/  @P0 LEA R8, P2, R15, R8, 0x1 ;  /* 0x000000080f080211 */ /* 0x002fc800078408ff */
[----:B------:R-:W-:Y:S02]  /*0a00*/  @P0 LEA.HI.X R9, R15, R9, R6, 0x1, P2 ;  /* 0x000000090f090211 */ /* 0x000fe400010f0c06 */
[----:B------:R-:W3:Y:S04]  /*0a10*/  LDG.E.U16 R6, desc[UR14][R10.64+0x2] ;  /* 0x0000020e0a067981 */ /* 0x000ee8000c1e1500 */
[----:B------:R-:W4:Y:S04]  /*0a20*/  @P0 LDG.E.U16 R13, desc[UR14][R8.64] ;  /* 0x0000000e080d0981 */ /* 0x000f28000c1e1500 */
[----:B------:R-:W4:Y:S01]  /*0a30*/  @P0 LDG.E.U16 R12, desc[UR14][R8.64+0x2] ;  /* 0x0000020e080c0981 */ /* 0x000f22000c1e1500 */
[----:B--2---:R-:W-:-:S02]  /*0a40*/  SHF.L.U32 R24, R24, 0x10, RZ ;  /* 0x0000001018187819 */ /* 0x004fc400000006ff */
[----:B---3--:R-:W-:Y:S02]  /*0a50*/  SHF.L.U32 R6, R6, 0x10, RZ ;  /* 0x0000001006067819 */ /* 0x008fe400000006ff */
[----:B----4-:R-:W-:Y:S02]  /*0a60*/  @P0 SHF.L.U32 R7, R13, 0x10, RZ ;  /* 0x000000100d070819 */ /* 0x010fe400000006ff */
[----:B------:R-:W-:-:S07]  /*0a70*/  @P0 SHF.L.U32 R5, R12, 0x10, RZ ;  /* 0x000000100c050819 */ /* 0x000fce00000006ff */
.L_x_227:
[----:B------:R-:W-:Y:S05]  /*0a80*/  BSYNC B0 ;  /* 0x0000000000007941 */ /* 0x000fea0003800000 */
.L_x_226:
[----:B------:R-:W-:Y:S02]  /*0a90*/  ISETP.NE.AND P2, PT, RZ, UR18, PT ;  /* 0x00000012ff007c0c */ /* 0x000fe4000bf45270 */
[C---:B-----5:R-:W-:Y:S02]  /*0aa0*/  PRMT R8, R27.reuse, 0x7632, R8 ;  /* 0x000076321b087816 */ /* 0x060fe40000000008 */
        /* <DEDUP_REMOVED lines=8> */
[C---:B------:R-:W-:Y:S01]  /*0b30*/  PRMT R15, R25.reuse, 0x7632, R15 ;  /* 0x00007632190f7816 */ /* 0x040fe2000000000f */
        /* <DEDUP_REMOVED lines=26> */
.L_x_228:
        /* <DEDUP_REMOVED lines=26> */
.L_x_229:
        /* <DEDUP_REMOVED lines=11> */
[----:B------:R-:W-:Y:S01]  /*0f30*/  UIADD3 UR8, UR9, 0xd0, URZ ;  /* 0x000000d009087890 */ /* 0x000fe2000fffe03f */
[----:B------:R-:W-:Y:S01]  /*0f40*/  FFMA.FTZ R21, R10, R9, RZ ;  /* 0x000000090a157223 */ /* 0x000fe200000100ff */
[C---:B------:R-:W-:Y:S01]  /*0f50*/  ISETP.NE.AND P3, PT, R31.reuse, RZ, PT ;  /* 0x000000ff1f00720c */ /* 0x040fe20003f65270 */
[----:B------:R-:W1:Y:S01]  /*0f60*/  SHFL.DOWN PT, R12, R17, 0x1, 0x1f ;  /* 0x08201f00110c7f89 */ /* 0x000e6200000e0000 */
[----:B------:R-:W-:Y:S01]  /*0f70*/  BSSY B0, `(.L_x_230) ;  /* 0x000005a000007945 */ /* 0x000fe20003800000 */
[----:B------:R-:W-:-:S02]  /*0f80*/  ISETP.GT.U32.AND P4, PT, R31, 0x13, PT ;  /* 0x000000131f00780c */ /* 0x000fc40003f84070 */
        /* <DEDUP_REMOVED lines=25> */
[----:B------:R-:W-:Y:S01]  /*1120*/  FADD.FTZ R14, RZ, R9 ;  /* 0x00000009ff0e7221 */ /* 0x000fe20000010000 */
[----:B-1----:R-:W-:Y:S01]  /*1130*/  @!P0 FADD.FTZ R18, R18, R19 ;  /* 0x0000001312128221 */ /* 0x002fe20000010000 */
[----:B------:R-:W-:Y:S01]  /*1140*/  ISETP.NE.AND P0, PT, R0, RZ, PT ;  /* 0x000000ff0000720c */ /* 0x000fe20003f05270 */
[----:B------:R-:W-:Y:S01]  /*1150*/  FFMA.FTZ R19, R8, R13, RZ ;  /* 0x0000000d08137223 */ /* 0x000fe200000100ff */
[----:B------:R-:W-:Y:S01]  /*1160*/  FADD.FTZ R8, RZ, R13 ;  /* 0x0000000dff087221 */ /* 0x000fe20000010000 */
[----:B------:R-:W-:Y:S01]  /*1170*/  FADD.FTZ R14, R14, R11 ;  /* 0x0000000b0e0e7221 */ /* 0x000fe20000010000 */
[----:B------:R-:W-:Y:S01]  /*1180*/  MOV R9, R18 ;  /* 0x0000001200097202 */ /* 0x000fe20000000f00 */
[----:B------:R-:W-:Y:S01]  /*1190*/  FFMA.FTZ R13, R16, R15, R19 ;  /* 0x0000000f100d7223 */ /* 0x000fe20000010013 */
[----:B------:R-:W-:Y:S01]  /*11a0*/  FADD.FTZ R15, R8, R15 ;  /* 0x0000000f080f7221 */ /* 0x000fe20000010000 */
[----:B------:R-:W-:-:S04]  /*11b0*/  MOV R8, R17 ;  /* 0x0000001100087202 */ /* 0x000fc80000000f00 */
[----:B------:R0:W-:Y:S04]  /*11c0*/  STS.128 [R33], R12 ;  /* 0x0000000c21007388 */ /* 0x0001e80000000c00 */
        /* <DEDUP_REMOVED lines=52> */
.L_x_231:
[----:B------:R-:W-:Y:S05]  /*1510*/  BSYNC B0 ;  /* 0x0000000000007941 */ /* 0x000fea0003800000 */
.L_x_230:
        /* <DEDUP_REMOVED lines=148> */
[----:B------:R-:W0:Y:S01]  /*1e60*/  LDS.128 R20, [R33+0x26c0] ;  /* 0x0026c00021147984 */ /* 0x000e220000000c00 */
[----:B------:R-:W-:Y:S01]  /*1e70*/  FADD.FTZ R38, R38, R15 ;  /* 0x0000000f26267221 */ /* 0x000fe20000010000 */
        /* <DEDUP_REMOVED lines=8> */
.L_x_233:
[----:B------:R-:W-:Y:S05]  /*1f00*/  BSYNC B0 ;  /* 0x0000000000007941 */ /* 0x000fea0003800000 */
.L_x_232:
        /* <DEDUP_REMOVED lines=20> */
.L_x_235:
[----:B------:R-:W-:Y:S05]  /*2050*/  BSYNC B0 ;  /* 0x0000000000007941 */ /* 0x000fea0003800000 */
.L_x_234:
[----:B------:R-:W-:Y:S05]  /*2060*/  @!P0 BRA `(.L_x_236) ;  /* 0x0000001000908947 */ /* 0x000fea0003800000 */
[----:B------:R-:W0:Y:S01]  /*2070*/  LDC R19, c[0x0][0x10] ;  /* 0x00000400ff137b82 */ /* 0x000e220000000800 */
[----:B------:R-:W1:Y:S01]  /*2080*/  S2R R4, SR_CTAID.Y ;  /* 0x0000000000047919 */ /* 0x000e620000002600 */
[----:B------:R-:W-:-:S06]  /*2090*/  ULOP3.LUT UR8, UR4, 0x1, URZ, 0xc0, !UPT ;  /* 0x0000000104087892 */ /* 0x000fcc000f8ec03f */
[----:B------:R-:W3:Y:S08]  /*20a0*/  LDC.64 R10, c[0x0][0x258] ;  /* 0x00009600ff0a7b82 */ /* 0x000ef00000000a00 */
[----:B--2---:R-:W2:Y:S01]  /*20b0*/  LDC.64 R22, c[0x0][0x260] ;  /* 0x00009800ff167b82 */ /* 0x004ea20000000a00 */
[----:B0-----:R-:W-:-:S04]  /*20c0*/  IMAD R13, R19, UR8, RZ ;  /* 0x00000008130d7c24 */ /* 0x001fc8000f8e02ff */
[C---:B------:R-:W-:Y:S01]  /*20d0*/  IMAD R12, R13.reuse, R18, RZ ;  /* 0x000000120d0c7224 */ /* 0x040fe200078e02ff */
[----:B-1----:R-:W-:-:S04]  /*20e0*/  IADD3 R13, R13, R4, RZ ;  /* 0x000000040d0d7210 */ /* 0x002fc80007ffe0ff */
[----:B------:R-:W-:Y:S01]  /*20f0*/  SHF.L.U32 R15, R12, 0x1, RZ ;  /* 0x000000010c0f7819 */ /* 0x000fe200000006ff */
[----:B---3--:R-:W-:-:S04]  /*2100*/  IMAD.WIDE.U32 R10, R13, 0x4, R10 ;  /* 0x000000040d0a7825 */ /* 0x008fc800078e000a */
        /* <DEDUP_REMOVED lines=23> */
.L_x_238:
[----:B------:R-:W2:Y:S04]  /*2280*/  LDG.E.STRONG.GPU R12, desc[UR14][R10.64] ;  /* 0x0000000e0a0c7981 */ /* 0x000ea8000c1ef900 */
[----:B--2---:R-:W-:Y:S01]  /*2290*/  CCTL.IVALL ;  /* 0x00000000ff00798f */ /* 0x004fe20002000000 */
[----:B------:R-:W-:Y:S05]  /*22a0*/  YIELD ;  /* 0x0000000000007946 */ /* 0x000fea0003800000 */
[----:B------:R-:W-:-:S13]  /*22b0*/  ISETP.NE.AND P0, PT, R12, R15, PT ;  /* 0x0000000f0c00720c */ /* 0x000fda0003f05270 */
[----:B------:R-:W-:Y:S05]  /*22c0*/  @P0 BRA `(.L_x_238) ;  /* 0xfffffffc00ec0947 */ /* 0x000fea000383ffff */
.L_x_237:
        /* <DEDUP_REMOVED lines=17> */
.L_x_242:
        /* <DEDUP_REMOVED lines=115> */
.L_x_241:
        /* <DEDUP_REMOVED lines=61> */
.L_x_243:
[----:B------:R-:W-:-:S13]  /*2ee0*/  ISETP.NE.OR P0, PT, R20, RZ, P0 ;  /* 0x000000ff1400720c */ /* 0x000fda0000705670 */
[----:B------:R-:W-:Y:S05]  /*2ef0*/  @!P0 BRA `(.L_x_239) ;  /* 0x00000000007c8947 */ /* 0x000fea0003800000 */
.L_x_240:
        /* <DEDUP_REMOVED lines=31> */
.L_x_239:
        /* <DEDUP_REMOVED lines=11> */
.L_x_245:
[----:B------:R-:W-:Y:S05]  /*31a0*/  BSYNC B0 ;  /* 0x0000000000007941 */ /* 0x000fea0003800000 */
.L_x_244:
        /* <DEDUP_REMOVED lines=16> */
.L_x_236:
[----:B------:R-:W1:Y:S01]  /*32b0*/  S2UR UR9, SR_CgaCtaId ;  /* 0x00000000000979c3 */ /* 0x000e620000008800 */
[----:B------:R-:W-:Y:S01]  /*32c0*/  UMOV UR8, 0x400 ;  /* 0x0000040000087882 */ /* 0x000fe20000000000 */
[C---:B0-2---:R-:W-:Y:S02]  /*32d0*/  PRMT R13, R27.reuse, 0x7632, R13 ;  /* 0x000076321b0d7816 */ /* 0x045fe4000000000d */
[----:B------:R-:W-:Y:S02]  /*32e0*/  SHF.L.U32 R27, R27, 0x10, RZ ;  /* 0x000000101b1b7819 */ /* 0x000fe400000006ff */
[----:B------:R-:W-:-:S03]  /*32f0*/  PRMT R12, R26, 0x7632, R12 ;  /* 0x000076321a0c7816 */ /* 0x000fc6000000000c */
[----:B------:R-:W-:-:S04]  /*3300*/  FADD.FTZ R27, R27, -UR19 ;  /* 0x800000131b1b7e21 */ /* 0x000fc80008010000 */
[----:B------:R-:W-:Y:S01]  /*3310*/  FMUL.FTZ R22, R27, UR13 ;  /* 0x0000000d1b167c20 */ /* 0x000fe20008410000 */
[----:B-1----:R-:W-:-:S09]  /*3320*/  ULEA UR8, UR9, UR8, 0x18 ;  /* 0x0000000809087291 */ /* 0x002fd2000f8ec03f */
[----:B------:R0:W-:Y:S01]  /*3330*/  @!P3 STS.64 [UR8+0xc0], R8 ;  /* 0x0000c008ff00b988 */ /* 0x0001e20008000a08 */
[----:B------:R-:W-:Y:S01]  /*3340*/  BAR.SYNC.DEFER_BLOCKING 0x0 ;  /* 0x0000000000007b1d */ /* 0x000fe20000010000 */
[C---:B0-----:R-:W-:Y:S02]  /*3350*/  PRMT R8, R28.reuse, 0x7632, R8 ;  /* 0x000076321c087816 */ /* 0x041fe40000000008 */
[----:B------:R-:W-:Y:S02]  /*3360*/  SHF.L.U32 R28, R28, 0x10, RZ ;  /* 0x000000101c1c7819 */ /* 0x000fe400000006ff */
[----:B------:R-:W-:Y:S02]  /*3370*/  SHF.L.U32 R9, R12, 0x10, RZ ;  /* 0x000000100c097819 */ /* 0x000fe400000006ff */
[----:B------:R-:W-:Y:S01]  /*3380*/  SHF.L.U32 R8, R8, 0x10, RZ ;  /* 0x0000001008087819 */ /* 0x000fe200000006ff */
[----:B------:R-:W0:Y:S01]  /*3390*/  LDS.64 R10, [UR8+0xc0] ;  /* 0x0000c008ff0a7984 */ /* 0x000e220008000a00 */
[----:B------:R-:W-:-:S02]  /*33a0*/  ULDC UR8, c[0x0][0x2bc] ;  /* 0x0000af0000087ab9 */ /* 0x000fc40000000800 */
        /* <DEDUP_REMOVED lines=25> */
.L_x_246:
        /* <DEDUP_REMOVED lines=20> */
.L_x_248:
[----:B------:R-:W-:Y:S05]  /*3680*/  BSYNC B0 ;  /* 0x0000000000007941 */ /* 0x000fea0003800000 */
.L_x_247:
[C---:B0-----:R-:W-:Y:S01]  /*3690*/  PRMT R9, R25.reuse, 0x7632, R9 ;  /* 0x0000763219097816 */ /* 0x041fe20000000009 */
        /* <DEDUP_REMOVED lines=25> */
.L_x_249:
[----:B------:R-:W-:Y:S01]  /*3830*/  ULDC.64 UR8, c[0x0][0x290] ;  /* 0x0000a40000087ab9 */ /* 0x000fe20000000a00 */
[----:B------:R-:W-:Y:S01]  /*3840*/  SHF.R.S32.HI R10, RZ, 0x1f, R29 ;  /* 0x0000001fff0a7819 */ /* 0x000fe2000001141d */
[----:B------:R-:W-:Y:S01]  /*3850*/  BSSY B0, `(.L_x_250) ;  /* 0x0000016000007945 */ /* 0x000fe20003800000 */
[----:B------:R-:W-:-:S04]  /*3860*/  ISETP.GE.U32.AND P0, PT, R29, UR8, PT ;  /* 0x000000081d007c0c */ /* 0x000fc8000bf06070 */
[----:B------:R-:W-:-:S04]  /*3870*/  ISETP.GE.AND.EX P0, PT, R10, UR9, PT, P0 ;  /* 0x000000090a007c0c */ /* 0x000fc8000bf06300 */
[----:B------:R-:W-:-:S13]  /*3880*/  ISETP.GT.U32.OR P0, PT, R31, 0x27f, P0 ;  /* 0x0000027f1f00780c */ /* 0x000fda0000704470 */
        /* <DEDUP_REMOVED lines=18> */
.L_x_251:
[----:B------:R-:W-:Y:S05]  /*39b0*/  BSYNC B0 ;  /* 0x0000000000007941 */ /* 0x000fea0003800000 */
.L_x_250:
[----:B------:R-:W-:Y:S01]  /*39c0*/  ULDC UR8, c[0x0][0x10] ;  /* 0x0000040000087ab9 */ /* 0x000fe20000000800 */
[----:B------:R-:W-:Y:S02]  /*39d0*/  UIADD3 UR4, UR4, 0x1, URZ ;  /* 0x0000000104047890 */ /* 0x000fe4000fffe03f */
[----:B------:R-:W-:-:S04]  /*39e0*/  UIADD3 UR7, UR8, UR7, URZ ;  /* 0x0000000708077290 */ /* 0x000fc8000fffe03f */
[----:B------:R-:W-:-:S06]  /*39f0*/  UISETP.GE.AND UP0, UPT, UR7, UR5, UPT ;  /* 0x000000050700728c */ /* 0x000fcc000bf06270 */
[----:B------:R-:W-:-:S13]  /*3a00*/  PLOP3.LUT P0, PT, PT, PT, UP0, 0x80, 0x0 ;  /* 0x000000000000781c */ /* 0x000fda0003f0f008 */
[----:B------:R-:W-:Y:S05]  /*3a10*/  @!P0 BRA `(.L_x_252) ;  /* 0xffffffc800388947 */ /* 0x000fea000383ffff */
.L_x_225:
        /* <DEDUP_REMOVED lines=19> */
.L_x_254:
[----:B------:R-:W-:Y:S05]  /*3b50*/  BSYNC B0 ;  /* 0x0000000000007941 */ /* 0x000fea0003800000 */
.L_x_253:
        /* <DEDUP_REMOVED lines=11> */
.L_x_256:
[----:B------:R-:W2:Y:S04]  /*3c10*/  LDG.E.STRONG.GPU R5, desc[UR14][R2.64] ;  /* 0x0000000e02057981 */ /* 0x000ea8000c1ef900 */
[----:B--2---:R-:W-:Y:S01]  /*3c20*/  CCTL.IVALL ;  /* 0x00000000ff00798f */ /* 0x004fe20002000000 */
[----:B------:R-:W-:Y:S05]  /*3c30*/  YIELD ;  /* 0x0000000000007946 */ /* 0x000fea0003800000 */
[----:B------:R-:W-:-:S13]  /*3c40*/  ISETP.NE.AND P0, PT, R5, R0, PT ;  /* 0x000000000500720c */ /* 0x000fda0003f05270 */
[----:B------:R-:W-:Y:S05]  /*3c50*/  @P0 BRA `(.L_x_256) ;  /* 0xfffffffc00ec0947 */ /* 0x000fea000383ffff */
.L_x_255:
        /* <DEDUP_REMOVED lines=24> */
.L_x_257:
[----:B------:R-:W-:-:S04]  /*3de0*/  LEA R12, P0, R31, UR4, 0x2 ;  /* 0x000000041f0c7c11 */ /* 0x000fc8000f8010ff */
[----:B------:R-:W-:Y:S02]  /*3df0*/  LEA.HI.X R13, R31, UR5, R0, 0x2, P0 ;  /* 0x000000051f0d7c11 */ /* 0x000fe400080f1400 */
[-C--:B------:R-:W-:Y:S02]  /*3e00*/  LEA R14, P0, R20, R12.reuse, 0x2 ;  /* 0x0000000c140e7211 */ /* 0x080fe400078010ff */
[-C--:B------:R-:W-:Y:S01]  /*3e10*/  LEA R18, P2, R27, R12.reuse, 0x2 ;  /* 0x0000000c1b127211 */ /* 0x080fe200078410ff */
[----:B------:R-:W2:Y:S01]  /*3e20*/  LDG.E R0, desc[UR14][R12.64] ;  /* 0x0000000e0c007981 */ /* 0x000ea2000c1e1900 */
[----:B------:R-:W-:Y:S02]  /*3e30*/  LEA R16, P1, R2, R12, 0x2 ;  /* 0x0000000c02107211 */ /* 0x000fe400078210ff */
[C---:B------:R-:W-:Y:S02]  /*3e40*/  IADD3.X R15, R13.reuse, R33, RZ, P0, !PT ;  /* 0x000000210d0f7210 */ /* 0x040fe400007fe4ff */
[----:B------:R-:W-:-:S02]  /*3e50*/  IADD3.X R19, R13, R29, RZ, P2, !PT ;  /* 0x0000001d0d137210 */ /* 0x000fc400017fe4ff */
[----:B------:R-:W-:Y:S02]  /*3e60*/  IADD3.X R17, R23, R13, RZ, P1, !PT ;  /* 0x0000000d17117210 */ /* 0x000fe40000ffe4ff */
        /* <DEDUP_REMOVED lines=8> */
[----:B--2---:R-:W-:Y:S02]  /*3ef0*/  F2FP.BF16.F32.PACK_AB R3, R15, R0 ;  /* 0x000000000f03723e */ /* 0x004fe400000010ff */
[----:B------:R-:W-:Y:S02]  /*3f00*/  SHF.R.S32.HI R0, RZ, 0x1f, R31 ;  /* 0x0000001fff007819 */ /* 0x000fe4000001141f */
[----:B---3--:R-:W-:Y:S01]  /*3f10*/  F2FP.BF16.F32.PACK_AB R21, R19, R16 ;  /* 0x000000101315723e */ /* 0x008fe200000010ff */
[----:B------:R2:W-:Y:S04]  /*3f20*/  STG.E desc[UR14][R8.64], R3 ;  /* 0x0000000308007986 */ /* 0x0005e8000c10190e */
[----:B------:R2:W-:Y:S01]  /*3f30*/  STG.E desc[UR14][R10.64], R21 ;  /* 0x000000150a007986 */ /* 0x0005e2000c10190e */
[----:B------:R-:W-:-:S13]  /*3f40*/  ISETP.GT.AND.EX P0, PT, R25, R0, PT, P0 ;  /* 0x000000001900720c */ /* 0x000fda0003f04300 */
[----:B--2---:R-:W-:Y:S05]  /*3f50*/  @P0 BRA `(.L_x_257) ;  /* 0xfffffffc00a00947 */ /* 0x004fea000383ffff */
[----:B------:R-:W-:Y:S05]  /*3f60*/  EXIT ;  /* 0x000000000000794d */ /* 0x000fea0003800000 */
.L_x_258:
        /* <DEDUP_REMOVED lines=9> */
.L_x_3228:


//--------------------- .text._Z35group_norm_nhwc_bwd_one_pass_kernelI11Bf16IOBf16WLi128ELi40ELi640EEv26Group_norm_nhwc_bwd_params --------------------------
	.section	.text._Z35group_norm_nhwc_bwd_one_pass_kernelI11Bf16IOBf16WLi128ELi40ELi640EEv26Group_norm_nhwc_bwd_params,"ax",@progbits
	.align	128
        .global         _Z35group_norm_nhwc_bwd_one_pass_kernelI11Bf16IOBf16WLi128ELi40ELi640EEv26Group_norm_nhwc_bwd_params
        .type           _Z35group_norm_nhwc_bwd_one_pass_kernelI11Bf16IOBf16WLi128ELi40ELi640EEv26Group_norm_nhwc_bwd_params,@function
        .size           _Z35group_norm_nhwc_bwd_one_pass_kernelI11Bf16IOBf16WLi128ELi40ELi640EEv26Group_norm_nhwc_bwd_params,(.L_x_3229 - _Z35group_norm_nhwc_bwd_one_pass_kernelI11Bf16IOBf16WLi128ELi40ELi640EEv26Group_norm_nhwc_bwd_params)
        .other          _Z35group_norm_nhwc_bwd_one_pass_kernelI11Bf16IOBf16WLi128ELi40ELi640EEv26Group_norm_nhwc_bwd_params,@"STO_CUDA_ENTRY STV_DEFAULT"
_Z35group_norm_nhwc_bwd_one_pass_kernelI11Bf16IOBf16WLi128ELi40ELi640EEv26Group_norm_nhwc_bwd_params:
.text._Z35group_norm_nhwc_bwd_one_pass_kernelI11Bf16IOBf16WLi128ELi40ELi640EEv26Group_norm_nhwc_bwd_params:
        /* <DEDUP_REMOVED lines=20> */
[----:B------:R-:W-:Y:S01]  /*0140*/  UMOV UR6, 0x400 ;  /* 0x0000040000067882 */ /* 0x000fe20000000000 */
[----:B------:R-:W-:-:S03]  /*0150*/  UIADD3.X UR11, URZ, UR15, URZ, UP0, !UPT ;  /* 0x0000000f3f0b7290 */ /* 0x000fc600087fe43f */
[----:B------:R-:W2:Y:S01]  /*0160*/  S2UR UR9, SR_CgaCtaId ;  /* 0x00000000000979c3 */ /* 0x000ea20000008800 */
[----:B------:R-:W-:Y:S01]  /*0170*/  ULDC.64 UR14, c[0x0][0x290] ;  /* 0x0000a400000e7ab9 */ /* 0x000fe20000000a00 */
[----:B------:R-:W-:Y:S02]  /*0180*/  USHF.R.S64 UR5, UR7, 0x1, UR11 ;  /* 0x0000000107057899 */ /* 0x000fe4000800100b */
[----:B------:R-:W-:-:S04]  /*0190*/  USHF.R.S32.HI UR7, URZ, 0x1, UR11 ;  /* 0x000000013f077899 */ /* 0x000fc8000801140b */
[----:B------:R-:W-:Y:S01]  /*01a0*/  USHF.L.U64.HI UR7, UR5, 0x2, UR7 ;  /* 0x0000000205077899 */ /* 0x000fe20008010207 */
[----:B0-----:R-:W-:Y:S01]  /*01b0*/  IMAD R39, R39, UR16, R2 ;  /* 0x0000001027277c24 */ /* 0x001fe2000f8e0202 */
[----:B------:R-:W-:-:S04]  /*01c0*/  SHF.R.S32.HI R2, RZ, 0x1f, R41 ;  /* 0x0000001fff027819 */ /* 0x000fc80000011429 */
[----:B------:R-:W-:Y:S02]  /*01d0*/  ISETP.GE.U32.AND P1, PT, R39, UR14, PT ;  /* 0x0000000e27007c0c */ /* 0x000fe4000bf26070 */
[----:B------:R-:W-:Y:S01]  /*01e0*/  SHF.R.S32.HI R3, RZ, 0x1f, R39 ;  /* 0x0000001fff037819 */ /* 0x000fe20000011427 */
[----:B--2---:R-:W-:Y:S01]  /*01f0*/  ULEA UR9, UR9, UR6, 0x18 ;  /* 0x0000000609097291 */ /* 0x004fe2000f8ec03f */
[----:B------:R-:W-:Y:S01]  /*0200*/  LEA.HI R2, R2, R41, RZ, 0x5 ;  /* 0x0000002902027211 */ /* 0x000fe200078f28ff */
[----:B------:R-:W-:Y:S01]  /*0210*/  ULEA.HI UR6, UP0, UR8, UR4, URZ, 0x1 ;  /* 0x0000000408067291 */ /* 0x000fe2000f81083f */
[----:B------:R-:W-:Y:S02]  /*0220*/  ISETP.GE.AND.EX P1, PT, R3, UR15, PT, P1 ;  /* 0x0000000f03007c0c */ /* 0x000fe4000bf26310 */
[----:B------:R-:W-:Y:S01]  /*0230*/  SHF.R.S32.HI R2, RZ, 0x5, R2 ;  /* 0x00000005ff027819 */ /* 0x000fe20000011402 */
[----:B------:R-:W-:Y:S01]  /*0240*/  UIADD3.X UR8, URZ, UR8, URZ, UP0, !UPT ;  /* 0x000000083f087290 */ /* 0x000fe200087fe43f */
[----:B------:R-:W-:Y:S01]  /*0250*/  ISETP.LT.U32.AND P1, PT, R41, 0x280, !P1 ;  /* 0x000002802900780c */ /* 0x000fe20004f21070 */
[----:B------:R-:W-:Y:S01]  /*0260*/  UMOV UR4, URZ ;  /* 0x0000003f00047c82 */ /* 0x000fe20008000000 */
[----:B------:R-:W-:Y:S01]  /*0270*/  LEA R2, R2, UR9, 0x3 ;  /* 0x0000000902027c11 */ /* 0x000fe2000f8e18ff */
[----:B------:R-:W-:-:S02]  /*0280*/  USHF.R.S64 UR6, UR6, 0x1, UR8 ;  /* 0x0000000106067899 */ /* 0x000fc40008001008 */
[----:B------:R-:W-:Y:S01]  /*0290*/  USHF.R.S32.HI UR8, URZ, 0x1, UR8 ;  /* 0x000000013f087899 */ /* 0x000fe20008011408 */
[----:B------:R-:W-:-:S03]  /*02a0*/  UMOV UR9, UR10 ;  /* 0x0000000a00097c82 */ /* 0x000fc60008000000 */
[----:B-1----:R-:W-:-:S12]  /*02b0*/  USHF.L.U64.HI UR8, UR6, 0x2, UR8 ;  /* 0x0000000206087899 */ /* 0x002fd80008010208 */
.L_x_294:
[----:B0-----:R-:W0:Y:S01]  /*02c0*/  LDC R10, c[0x0][0x2a0] ;  /* 0x0000a800ff0a7b82 */ /* 0x001e220000000800 */
[----:B-1----:R-:W1:Y:S01]  /*02d0*/  S2R R11, SR_TID.X ;  /* 0x00000000000b7919 */ /* 0x002e620000002100 */
[----:B------:R-:W-:Y:S01]  /*02e0*/  ISETP.LE.AND P4, PT, RZ, UR9, PT ;  /* 0x00000009ff007c0c */ /* 0x000fe2000bf83270 */
[----:B------:R-:W-:Y:S01]  /*02f0*/  ULDC.64 UR10, c[0x0][0x298] ;  /* 0x0000a600000a7ab9 */ /* 0x000fe20000000a00 */
[C---:B------:R-:W-:Y:S01]  /*0300*/  IADD3 R17, R39.reuse, 0x40, RZ ;  /* 0x0000004027117810 */ /* 0x040fe20007ffe0ff */
[----:B------:R-:W-:Y:S01]  /*0310*/  ULDC.64 UR14, c[0x0][0x290] ;  /* 0x0000a400000e7ab9 */ /* 0x000fe20000000a00 */
[----:B------:R-:W-:Y:S02]  /*0320*/  IADD3 R26, R39, 0x20, RZ ;  /* 0x00000020271a7810 */ /* 0x000fe40007ffe0ff */
[----:B------:R-:W-:Y:S01]  /*0330*/  SHF.R.S32.HI R19, RZ, 0x1f, R17 ;  /* 0x0000001fff137819 */ /* 0x000fe20000011411 */
[----:B------:R-:W2:Y:S01]  /*0340*/  @P1 LDC.64 R14, c[0x0][0x230] ;  /* 0x00008c00ff0e1b82 */ /* 0x000ea20000000a00 */
[----:B------:R-:W-:-:S02]  /*0350*/  SHF.R.S32.HI R29, RZ, 0x1f, R26 ;  /* 0x0000001fff1d7819 */ /* 0x000fc4000001141a */
        /* <DEDUP_REMOVED lines=9> */
[----:B------:R-:W-:-:S06]  /*03f0*/  IMAD.HI.U32 R5, R5, R7, R4 ;  /* 0x0000000705057227 */ /* 0x000fcc00078e0004 */
[----:B------:R-:W-:-:S04]  /*0400*/  IMAD.HI.U32 R7, R5, R8, RZ ;  /* 0x0000000805077227 */ /* 0x000fc800078e00ff */
[----:B-1----:R-:W-:Y:S01]  /*0410*/  IMAD.WIDE.U32 R4, R11, -0x33333333, RZ ;  /* 0xcccccccd0b047825 */ /* 0x002fe200078e00ff */
[----:B------:R-:W-:Y:S02]  /*0420*/  IADD3 R6, -R7, RZ, RZ ;  /* 0x000000ff07067210 */ /* 0x000fe40007ffe1ff */
[----:B------:R-:W-:-:S03]  /*0430*/  LOP3.LUT R4, R10, UR9, RZ, 0x3c, !PT ;  /* 0x000000090a047c12 */ /* 0x000fc6000f8e3cff */
[C---:B------:R-:W-:Y:S01]  /*0440*/  IMAD R6, R9.reuse, R6, R8 ;  /* 0x0000000609067224 */ /* 0x040fe200078e0208 */
[----:B------:R-:W-:Y:S02]  /*0450*/  ISETP.GE.AND P5, PT, R4, RZ, PT ;  /* 0x000000ff0400720c */ /* 0x000fe40003fa6270 */
[----:B------:R-:W-:Y:S02]  /*0460*/  SHF.R.U32.HI R8, RZ, 0x4, R5 ;  /* 0x00000004ff087819 */ /* 0x000fe40000011605 */
[----:B------:R-:W-:Y:S02]  /*0470*/  ISETP.GT.U32.AND P0, PT, R9, R6, PT ;  /* 0x000000060900720c */ /* 0x000fe40003f04070 */
[----:B------:R-:W-:-:S11]  /*0480*/  LOP3.LUT R5, RZ, R10, RZ, 0x33, !PT ;  /* 0x0000000aff057212 */ /* 0x000fd600078e33ff */
[-C--:B------:R-:W-:Y:S02]  /*0490*/  @!P0 IADD3 R6, R6, -R9.reuse, RZ ;  /* 0x8000000906068210 */ /* 0x080fe40007ffe0ff */
[----:B------:R-:W-:Y:S02]  /*04a0*/  @!P0 IADD3 R7, R7, 0x1, RZ ;  /* 0x0000000107078810 */ /* 0x000fe40007ffe0ff */
[CC--:B------:R-:W-:Y:S02]  /*04b0*/  ISETP.GE.U32.AND P2, PT, R6.reuse, R9.reuse, PT ;  /* 0x000000090600720c */ /* 0x0c0fe40003f46070 */
[----:B------:R-:W-:Y:S02]  /*04c0*/  ISETP.GT.U32.AND P3, PT, R9, R6, PT ;  /* 0x000000060900720c */ /* 0x000fe40003f64070 */
[----:B------:R-:W-:Y:S02]  /*04d0*/  IADD3 R9, R6, -R9, RZ ;  /* 0x8000000906097210 */ /* 0x000fe40007ffe0ff */
[----:B------:R-:W-:-:S02]  /*04e0*/  ISETP.NE.AND P0, PT, R10, RZ, PT ;  /* 0x000000ff0a00720c */ /* 0x000fc40003f05270 */
[----:B------:R-:W-:Y:S01]  /*04f0*/  SEL R4, R9, R6, !P3 ;  /* 0x0000000609047207 */ /* 0x000fe20005800000 */
[----:B------:R-:W-:Y:S02]  /*0500*/  IMAD R6, R8, -0x14, R11 ;  /* 0xffffffec08067824 */ /* 0x000fe400078e020b */
[----:B------:R-:W0:Y:S01]  /*0510*/  @P1 LDC.64 R8, c[0x0][0x288] ;  /* 0x0000a200ff081b82 */ /* 0x000e220000000a00 */
[----:B------:R-:W-:Y:S02]  /*0520*/  @!P4 IADD3 R4, -R4, RZ, RZ ;  /* 0x000000ff0404c210 */ /* 0x000fe40007ffe1ff */
[----:B------:R-:W-:Y:S02]  /*0530*/  @P2 IADD3 R7, R7, 0x1, RZ ;  /* 0x0000000107072810 */ /* 0x000fe40007ffe0ff */
[----:B------:R-:W-:Y:S02]  /*0540*/  SEL R4, R5, R4, !P0 ;  /* 0x0000000405047207 */ /* 0x000fe40004000000 */
[----:B------:R-:W-:-:S02]  /*0550*/  MOV R10, R7 ;  /* 0x00000007000a7202 */ /* 0x000fc40000000f00 */
[----:B------:R-:W-:Y:S01]  /*0560*/  SHF.L.U32 R6, R6, 0x1, RZ ;  /* 0x0000000106067819 */ /* 0x000fe200000006ff */
[----:B------:R-:W-:Y:S01]  /*0570*/  IMAD R7, R4, 0x28, RZ ;  /* 0x0000002804077824 */ /* 0x000fe200078e02ff */
[----:B------:R-:W-:Y:S02]  /*0580*/  @!P5 IADD3 R10, -R10, RZ, RZ ;  /* 0x000000ff0a0ad210 */ /* 0x000fe40007ffe1ff */
[----:B------:R-:W-:Y:S02]  /*0590*/  SHF.R.S32.HI R12, RZ, 0x1f, R6 ;  /* 0x0000001fff0c7819 */ /* 0x000fe40000011406 */
[----:B------:R-:W-:Y:S02]  /*05a0*/  SEL R5, R5, R10, !P0 ;  /* 0x0000000a05057207 */ /* 0x000fe40004000000 */
        /* <DEDUP_REMOVED lines=13> */
[----:B0-----:R-:W-:Y:S01]  /*0680*/  @P1 IMAD R12, R3, R8, RZ ;  /* 0x00000008030c1224 */ /* 0x001fe200078e02ff */
[----:B------:R-:W-:-:S02]  /*0690*/  IADD3 R45, R43, R45, RZ ;  /* 0x0000002d2b2d7210 */ /* 0x000fc40007ffe0ff */
[----:B------:R-:W-:Y:S01]  /*06a0*/  @P1 MOV R44, R42 ;  /* 0x0000002a002c1202 */ /* 0x000fe20000000f00 */
[C---:B------:R-:W-:Y:S01]  /*06b0*/  @P1 IMAD R23, R39.reuse, R9, R12 ;  /* 0x0000000927171224 */ /* 0x040fe200078e020c */
[----:B------:R-:W-:Y:S02]  /*06c0*/  MOV R10, UR10 ;  /* 0x0000000a000a7c02 */ /* 0x000fe40008000f00 */
[----:B------:R-:W-:Y:S02]  /*06d0*/  MOV R11, UR11 ;  /* 0x0000000b000b7c02 */ /* 0x000fe40008000f00 */
[----:B------:R-:W-:Y:S02]  /*06e0*/  IADD3 R5, R39, 0x60, RZ ;  /* 0x0000006027057810 */ /* 0x000fe40007ffe0ff */
[----:B------:R-:W-:Y:S01]  /*06f0*/  ISETP.GT.U32.OR P2, PT, R41, 0x27f, P2 ;  /* 0x0000027f2900780c */ /* 0x000fe20001744470 */
[----:B------:R-:W0:Y:S01]  /*0700*/  @!P0 LDC.64 R12, c[0x0][0x288] ;  /* 0x0000a200ff0c8b82 */ /* 0x000e220000000a00 */
[----:B------:R-:W3:Y:S01]  /*0710*/  LDG.E.64 R10, desc[UR12][R10.64] ;  /* 0x0000000c0a0a7981 */ /* 0x000ee2000c1e1b00 */
[----:B------:R-:W-:Y:S01]  /*0720*/  @P1 IMAD.WIDE.U32 R20, R39, R8, R44 ;  /* 0x0000000827141225 */ /* 0x000fe200078e002c */
[----:B------:R-:W-:-:S02]  /*0730*/  ISETP.GE.U32.AND P3, PT, R5, UR14, PT ;  /* 0x0000000e05007c0c */ /* 0x000fc4000bf66070 */
[----:B------:R-:W-:Y:S02]  /*0740*/  CS2R R36, SRZ ;  /* 0x0000000000247805 */ /* 0x000fe4000001ff00 */
[----:B------:R-:W-:Y:S02]  /*0750*/  SHF.R.S32.HI R27, RZ, 0x1f, R5 ;  /* 0x0000001fff1b7819 */ /* 0x000fe40000011405 */
[----:B------:R-:W-:Y:S02]  /*0760*/  CS2R R32, SRZ ;  /* 0x0000000000207805 */ /* 0x000fe4000001ff00 */
[----:B------:R-:W-:Y:S01]  /*0770*/  @P1 IADD3 R21, R21, R23, RZ ;  /* 0x0000001715151210 */ /* 0x000fe20007ffe0ff */
[----:B------:R-:W1:Y:S01]  /*0780*/  @P1 LDC.64 R8, c[0x0][0x228] ;  /* 0x00008a00ff081b82 */ /* 0x000e620000000a00 */
[----:B------:R-:W-:Y:S01]  /*0790*/  ISETP.GE.AND.EX P3, PT, R27, UR15, PT, P3 ;  /* 0x0000000f1b007c0c */ /* 0x000fe2000bf66330 */
[----:B------:R-:W-:Y:S01]  /*07a0*/  HFMA2.MMA R38, -RZ, RZ, 0, 0 ;  /* 0x00000000ff267435 */ /* 0x000fe200000001ff */
[----:B------:R-:W-:-:S02]  /*07b0*/  @P1 SHF.L.U32 R31, R20, 0x1, RZ ;  /* 0x00000001141f1819 */ /* 0x000fc400000006ff */
[----:B------:R-:W-:Y:S02]  /*07c0*/  CS2R R34, SRZ ;  /* 0x0000000000227805 */ /* 0x000fe4000001ff00 */
[----:B------:R-:W-:Y:S01]  /*07d0*/  ISETP.GT.U32.OR P3, PT, R41, 0x27f, P3 ;  /* 0x0000027f2900780c */ /* 0x000fe20001f64470 */
[----:B------:R-:W-:Y:S01]  /*07e0*/  ULDC.U8 UR11, c[0x0][0x2a4] ;  /* 0x0000a900000b7ab9 */ /* 0x000fe20000000000 */
[----:B------:R-:W-:Y:S01]  /*07f0*/  @P1 SHF.L.U64.HI R16, R20, 0x1, R21 ;  /* 0x0000000114101819 */ /* 0x000fe20000010215 */
[----:B------:R-:W4:Y:S01]  /*0800*/  @!P2 LDC.64 R24, c[0x0][0x288] ;  /* 0x0000a200ff18ab82 */ /* 0x000f220000000a00 */
[----:B--2---:R-:W-:-:S04]  /*0810*/  @P1 IADD3 R14, P4, R31, R14, RZ ;  /* 0x0000000e1f0e1210 */ /* 0x004fc80007f9e0ff */
[----:B------:R-:W-:-:S03]  /*0820*/  @P1 IADD3.X R15, R16, R15, RZ, P4, !PT ;  /* 0x0000000f100f1210 */ /* 0x000fc600027fe4ff */
[----:B------:R-:W2:Y:S01]  /*0830*/  @!P0 LDC.64 R22, c[0x0][0x230] ;  /* 0x00008c00ff168b82 */ /* 0x000ea20000000a00 */
[----:B0-----:R-:W-:Y:S01]  /*0840*/  @!P0 IMAD R28, R19, R12, RZ ;  /* 0x0000000c131c8224 */ /* 0x001fe200078e02ff */
[----:B------:R0:W5:Y:S06]  /*0850*/  @P1 LDG.E R37, desc[UR12][R14.64] ;  /* 0x0000000c0e251981 */ /* 0x00016c000c1e1900 */
[----:B------:R-:W2:Y:S01]  /*0860*/  @!P0 LDC.64 R20, c[0x0][0x228] ;  /* 0x00008a00ff148b82 */ /* 0x000ea20000000a00 */
[----:B-1----:R-:W-:Y:S02]  /*0870*/  @P1 IADD3 R8, P4, R31, R8, RZ ;  /* 0x000000081f081210 */ /* 0x002fe40007f9e0ff */
        /* <DEDUP_REMOVED lines=12> */
[----:B-1----:R-:W-:Y:S02]  /*0940*/  @!P2 MOV R8, R42 ;  /* 0x0000002a0008a202 */ /* 0x002fe40000000f00 */
[----:B------:R-:W-:Y:S02]  /*0950*/  @!P2 MOV R9, R45 ;  /* 0x0000002d0009a202 */ /* 0x000fe40000000f00 */
[----:B------:R-:W-:-:S02]  /*0960*/  @!P0 SHF.L.U64.HI R28, R12, 0x1, R13 ;  /* 0x000000010c1c8819 */ /* 0x000fc4000001020d */
[C---:B--2---:R-:W-:Y:S01]  /*0970*/  @!P0 IADD3 R22, P4, R15.reuse, R22, RZ ;  /* 0x000000160f168210 */ /* 0x044fe20007f9e0ff */
[----:B------:R-:W-:Y:S01]  /*0980*/  @!P2 IMAD.WIDE.U32 R24, R26, R24, R8 ;  /* 0x000000181a18a225 */ /* 0x000fe200078e0008 */
[----:B------:R-:W-:Y:S01]  /*0990*/  @!P0 IADD3 R20, P5, R15, R20, RZ ;  /* 0x000000140f148210 */ /* 0x000fe20007fbe0ff */
[----:B------:R-:W1:Y:S02]  /*09a0*/  @!P2 LDC.64 R12, c[0x0][0x228] ;  /* 0x00008a00ff0cab82 */ /* 0x000e640000000a00 */
[----:B0-----:R-:W-:Y:S01]  /*09b0*/  @!P3 IMAD R26, R27, R18, RZ ;  /* 0x000000121b1ab224 */ /* 0x001fe200078e02ff */
[----:B------:R-:W-:-:S05]  /*09c0*/  @!P2 IADD3 R29, R25, R29, RZ ;  /* 0x0000001d191da210 */ /* 0x000fca0007ffe0ff */
[----:B------:R-:W0:Y:S01]  /*09d0*/  @!P3 LDC.64 R14, c[0x0][0x230] ;  /* 0x00008c00ff0ebb82 */ /* 0x000e220000000a00 */
[----:B------:R-:W-:-:S07]  /*09e0*/  @!P2 SHF.L.U32 R25, R24, 0x1, RZ ;  /* 0x000000011819a819 */ /* 0x000fce00000006ff */
[----:B------:R-:W2:Y:S01]  /*09f0*/  @!P3 LDC.64 R8, c[0x0][0x228] ;  /* 0x00008a00ff08bb82 */ /* 0x000ea20000000a00 */
[----:B------:R-:W-:Y:S01]  /*0a00*/  @!P2 SHF.L.U64.HI R24, R24, 0x1, R29 ;  /* 0x000000011818a819 */ /* 0x000fe2000001021d */
[C---:B------:R-:W-:Y:S01]  /*0a10*/  @!P3 IMAD R29, R5.reuse, R19, R26 ;  /* 0x00000013051db224 */ /* 0x040fe200078e021a */
[----:B------:R-:W-:Y:S02]  /*0a20*/  @!P3 MOV R26, R42 ;  /* 0x0000002a001ab202 */ /* 0x000fe40000000f00 */
[----:B------:R-:W-:Y:S02]  /*0a30*/  @!P3 MOV R27, R45 ;  /* 0x0000002d001bb202 */ /* 0x000fe40000000f00 */
[C---:B------:R-:W-:Y:S01]  /*0a40*/  @!P0 IADD3.X R23, R28.reuse, R23, RZ, P4, !PT ;  /* 0x000000171c178210 */ /* 0x040fe200027fe4ff */
[----:B------:R-:W-:Y:S01]  /*0a50*/  @!P3 IMAD.WIDE.U32 R18, R5, R18, R26 ;  /* 0x000000120512b225 */ /* 0x000fe200078e001a */
[----:B------:R-:W-:-:S03]  /*0a60*/  @!P0 IADD3.X R21, R28, R21, RZ, P5, !PT ;  /* 0x000000151c158210 */ /* 0x000fc60002ffe4ff */
[----:B------:R4:W5:Y:S01]  /*0a70*/  @!P0 LDG.E R33, desc[UR12][R22.64] ;  /* 0x0000000c16218981 */ /* 0x000962000c1e1900 */
[----:B------:R-:W-:Y:S02]  /*0a80*/  @!P2 IADD3 R16, P4, R25, R16, RZ ;  /* 0x000000101910a210 */ /* 0x000fe40007f9e0ff */
[----:B------:R-:W-:Y:S01]  /*0a90*/  @!P3 IADD3 R19, R19, R29, RZ ;  /* 0x0000001d1313b210 */ /* 0x000fe20007ffe0ff */
[----:B------:R4:W5:Y:S01]  /*0aa0*/  @!P0 LDG.E R32, desc[UR12][R20.64] ;  /* 0x0000000c14208981 */ /* 0x000962000c1e1900 */
[----:B------:R-:W-:Y:S02]  /*0ab0*/  @!P3 SHF.L.U32 R5, R18, 0x1, RZ ;  /* 0x000000011205b819 */ /* 0x000fe400000006ff */
[----:B------:R-:W-:Y:S02]  /*0ac0*/  @!P2 IADD3.X R17, R24, R17, RZ, P4, !PT ;  /* 0x000000111811a210 */ /* 0x000fe400027fe4ff */
[----:B-1----:R-:W-:Y:S02]  /*0ad0*/  @!P2 IADD3 R12, P0, R25, R12, RZ ;  /* 0x0000000c190ca210 */ /* 0x002fe40007f1e0ff */
[----:B------:R-:W-:-:S02]  /*0ae0*/  @!P3 SHF.L.U64.HI R18, R18, 0x1, R19 ;  /* 0x000000011212b819 */ /* 0x000fc40000010213 */
[----:B------:R-:W-:Y:S02]  /*0af0*/  CS2R R30, SRZ ;  /* 0x00000000001e7805 */ /* 0x000fe4000001ff00 */
[C---:B0-----:R-:W-:Y:S01]  /*0b00*/  @!P3 IADD3 R14, P4, R5.reuse, R14, RZ ;  /* 0x0000000e050eb210 */ /* 0x041fe20007f9e0ff */
[----:B------:R4:W5:Y:S01]  /*0b10*/  @!P2 LDG.E R38, desc[UR12][R16.64] ;  /* 0x0000000c1026a981 */ /* 0x000962000c1e1900 */
[----:B--2---:R-:W-:Y:S02]  /*0b20*/  @!P3 IADD3 R8, P5, R5, R8, RZ ;  /* 0x000000080508b210 */ /* 0x004fe40007fbe0ff */
[----:B------:R-:W-:Y:S02]  /*0b30*/  @!P2 IADD3.X R13, R24, R13, RZ, P0, !PT ;  /* 0x0000000d180da210 */ /* 0x000fe400007fe4ff */
[C---:B------:R-:W-:Y:S02]  /*0b40*/  @!P3 IADD3.X R15, R18.reuse, R15, RZ, P4, !PT ;  /* 0x0000000f120fb210 */ /* 0x040fe400027fe4ff */
[----:B------:R-:W-:Y:S01]  /*0b50*/  @!P3 IADD3.X R9, R18, R9, RZ, P5, !PT ;  /* 0x000000091209b210 */ /* 0x000fe20002ffe4ff */
[----:B------:R4:W5:Y:S04]  /*0b60*/  @!P2 LDG.E R35, desc[UR12][R12.64] ;  /* 0x0000000c0c23a981 */ /* 0x000968000c1e1900 */
[----:B------:R4:W5:Y:S04]  /*0b70*/  @!P3 LDG.E R34, desc[UR12][R14.64] ;  /* 0x0000000c0e22b981 */ /* 0x000968000c1e1900 */
[----:B------:R4:W5:Y:S01]  /*0b80*/  @!P3 LDG.E R31, desc[UR12][R8.64] ;  /* 0x0000000c081fb981 */ /* 0x000962000c1e1900 */
[----:B------:R-:W-:Y:S01]  /*0b90*/  UMOV UR14, 0x3f800000 ;  /* 0x3f800000000e7882 */ /* 0x000fe20000000000 */
[----:B------:R-:W-:Y:S01]  /*0ba0*/  BSSY B0, `(.L_x_260) ;  /* 0x0000020000007945 */ /* 0x000fe20003800000 */
[----:B------:R-:W-:Y:S01]  /*0bb0*/  HFMA2.MMA R5, -RZ, RZ, 0, 0 ;  /* 0x00000000ff057435 */ /* 0x000fe200000001ff */
[----:B------:R-:W-:-:S02]  /*0bc0*/  CS2R R28, SRZ ;  /* 0x00000000001c7805 */ /* 0x000fc4000001ff00 */
        /* <DEDUP_REMOVED lines=8> */
[----:B------:R-:W0:Y:S02]  /*0c50*/  @P0 MUFU.RSQ R10, R10 ;  /* 0x0000000a000a0308 */ /* 0x000e240000001400 */
[----:B0-----:R-:W-:Y:S02]  /*0c60*/  @P0 R2UR UR10, R10 ;  /* 0x000000000a0a02ca */ /* 0x001fe400000e0000 */
[----:B------:R-:W-:-:S11]  /*0c70*/  ISETP.GT.U32.AND P0, PT, R41, 0x27f, PT ;  /* 0x0000027f2900780c */ /* 0x000fd60003f04070 */
[----:B------:R-:W-:Y:S02]  /*0c80*/  @UP0 UMOV UR14, UR10 ;  /* 0x0000000a000e0c82 */ /* 0x000fe40008000000 */
[----:B----4-:R-:W-:Y:S05]  /*0c90*/  @P0 BRA `(.L_x_261) ;  /* 0x0000000000400947 */ /* 0x010fea0003800000 */
[----:B------:R-:W-:Y:S01]  /*0ca0*/  ISETP.NE.AND P0, PT, RZ, UR11, PT ;  /* 0x0000000bff007c0c */ /* 0x000fe2000bf05270 */
[----:B------:R-:W0:Y:S01]  /*0cb0*/  LDC.64 R8, c[0x0][0x238] ;  /* 0x00008e00ff087b82 */ /* 0x000e220000000a00 */
[----:B------:R-:W-:-:S04]  /*0cc0*/  IADD3 R7, R6, R7, RZ ;  /* 0x0000000706077210 */ /* 0x000fc80007ffe0ff */
[----:B------:R-:W-:-:S07]  /*0cd0*/  SHF.R.S32.HI R6, RZ, 0x1f, R7 ;  /* 0x0000001fff067819 */ /* 0x000fce0000011407 */
[----:B------:R-:W1:Y:S01]  /*0ce0*/  @P0 LDC.64 R10, c[0x0][0x240] ;  /* 0x00009000ff0a0b82 */ /* 0x000e620000000a00 */
[----:B0-----:R-:W-:-:S05]  /*0cf0*/  IMAD.WIDE R8, R7, 0x2, R8 ;  /* 0x0000000207087825 */ /* 0x001fca00078e0208 */
[----:B------:R-:W2:Y:S04]  /*0d00*/  LDG.E.U16 R30, desc[UR12][R8.64] ;  /* 0x0000000c081e7981 */ /* 0x000ea8000c1e1500 */
[----:B------:R-:W3:Y:S01]  /*0d10*/  LDG.E.U16 R5, desc[UR12][R8.64+0x2] ;  /* 0x0000020c08057981 */ /* 0x000ee2000c1e1500 */
[----:B-1----:R-:W-:-:S04]  /*0d20*/  @P0 LEA R10, P2, R7, R10, 0x1 ;  /* 0x0000000a070a0211 */ /* 0x002fc800078408ff */
[----:B------:R-:W-:-:S05]  /*0d30*/  @P0 LEA.HI.X R11, R7, R11, R6, 0x1, P2 ;  /* 0x0000000b070b0211 */ /* 0x000fca00010f0c06 */
[----:B------:R-:W4:Y:S04]  /*0d40*/  @P0 LDG.E.U16 R7, desc[UR12][R10.64] ;  /* 0x0000000c0a070981 */ /* 0x000f28000c1e1500 */
[----:B------:R-:W4:Y:S01]  /*0d50*/  @P0 LDG.E.U16 R6, desc[UR12][R10.64+0x2] ;  /* 0x0000020c0a060981 */ /* 0x000f22000c1e1500 */
[----:B--2---:R-:W-:Y:S02]  /*0d60*/  SHF.L.U32 R30, R30, 0x10, RZ ;  /* 0x000000101e1e7819 */ /* 0x004fe400000006ff */
[----:B---3--:R-:W-:Y:S02]  /*0d70*/  SHF.L.U32 R5, R5, 0x10, RZ ;  /* 0x0000001005057819 */ /* 0x008fe400000006ff */
[----:B----4-:R-:W-:Y:S02]  /*0d80*/  @P0 SHF.L.U32 R29, R7, 0x10, RZ ;  /* 0x00000010071d0819 */ /* 0x010fe400000006ff */
[----:B------:R-:W-:-:S07]  /*0d90*/  @P0 SHF.L.U32 R28, R6, 0x10, RZ ;  /* 0x00000010061c0819 */ /* 0x000fce00000006ff */
.L_x_261:
[----:B------:R-:W-:Y:S05]  /*0da0*/  BSYNC B0 ;  /* 0x0000000000007941 */ /* 0x000fea0003800000 */
.L_x_260:
        /* <DEDUP_REMOVED lines=9> */
[----:B------:R-:W-:Y:S01]  /*0e40*/  FMUL.FTZ R6, R7, UR14 ;  /* 0x0000000e07067c20 */ /* 0x000fe20008410000 */
[----:B------:R-:W-:Y:S01]  /*0e50*/  PRMT R8, R35, 0x7632, R8 ;  /* 0x0000763223087816 */ /* 0x000fe20000000008 */
[----:B------:R-:W-:Y:S01]  /*0e60*/  FADD.FTZ R14, R14, -UR17 ;  /* 0x800000110e0e7e21 */ /* 0x000fe20008010000 */
        /* <DEDUP_REMOVED lines=26> */
.L_x_262:
        /* <DEDUP_REMOVED lines=26> */
.L_x_263:
[----:B------:R-:W-:Y:S01]  /*11b0*/  FFMA.FTZ R17, R7, R16, R18 ;  /* 0x0000001007117223 */ /* 0x000fe20000010012 */
[----:B------:R-:W-:Y:S01]  /*11c0*/  FMUL.FTZ R19, R9, R30 ;  /* 0x0000001e09137220 */ /* 0x000fe20000410000 */
[----:B------:R-:W-:Y:S01]  /*11d0*/  FADD.FTZ R18, R16, R15 ;  /* 0x0000000f10127221 */ /* 0x000fe20000010000 */
[----:B------:R-:W-:Y:S01]  /*11e0*/  SHF.L.U32 R15, R33, 0x10, RZ ;  /* 0x00000010210f7819 */ /* 0x000fe200000006ff */
[----:B------:R-:W-:Y:S01]  /*11f0*/  FMUL.FTZ R20, R8, R5 ;  /* 0x0000000508147220 */ /* 0x000fe20000410000 */
[----:B------:R-:W-:Y:S01]  /*1200*/  SHF.L.U32 R16, R12, 0x10, RZ ;  /* 0x000000100c107819 */ /* 0x000fe200000006ff */
[----:B------:R-:W-:Y:S01]  /*1210*/  FFMA.FTZ R12, R14, R19, R17 ;  /* 0x000000130e0c7223 */ /* 0x000fe20000010011 */
        /* <DEDUP_REMOVED lines=27> */
.L_x_264:
[----:B------:R-:W-:Y:S01]  /*13d0*/  FFMA.FTZ R23, R13, R20, R12 ;  /* 0x000000140d177223 */ /* 0x000fe2000001000c */
[----:B------:R-:W-:Y:S01]  /*13e0*/  FMUL.FTZ R21, R17, R30 ;  /* 0x0000001e11157220 */ /* 0x000fe20000410000 */
[----:B------:R-:W-:Y:S01]  /*13f0*/  FADD.FTZ R20, R20, R19 ;  /* 0x0000001314147221 */ /* 0x000fe20000010000 */
        /* <DEDUP_REMOVED lines=34> */
.L_x_265:
[----:B------:R-:W-:Y:S01]  /*1620*/  FMUL.FTZ R25, R21, R30 ;  /* 0x0000001e15197220 */ /* 0x000fe20000410000 */
[----:B------:R-:W-:Y:S01]  /*1630*/  ISETP.GT.AND P0, PT, R0, 0x1e, PT ;  /* 0x0000001e0000780c */ /* 0x000fe20003f04270 */
[----:B------:R-:W0:Y:S01]  /*1640*/  S2UR UR15, SR_CgaCtaId ;  /* 0x00000000000f79c3 */ /* 0x000e220000008800 */
[----:B------:R-:W-:Y:S01]  /*1650*/  FFMA.FTZ R27, R6, R11, RZ ;  /* 0x0000000b061b7223 */ /* 0x000fe200000100ff */
[----:B------:R-:W-:Y:S01]  /*1660*/  FFMA.FTZ R24, R22, R25, R23 ;  /* 0x0000001916187223 */ /* 0x000fe20000010017 */
[----:B------:R-:W-:Y:S01]  /*1670*/  FADD.FTZ R25, R12, R25 ;  /* 0x000000190c197221 */ /* 0x000fe20000010000 */
[----:B------:R-:W-:Y:S01]  /*1680*/  FMUL.FTZ R12, R20, R5 ;  /* 0x00000005140c7220 */ /* 0x000fe20000410000 */
[----:B------:R-:W-:Y:S01]  /*1690*/  FFMA.FTZ R27, R14, R9, R27 ;  /* 0x000000090e1b7223 */ /* 0x000fe2000001001b */
[----:B------:R-:W-:Y:S01]  /*16a0*/  FFMA.FTZ R14, R7, R10, RZ ;  /* 0x0000000a070e7223 */ /* 0x000fe200000100ff */
[----:B------:R-:W-:Y:S01]  /*16b0*/  FADD.FTZ R6, RZ, R11 ;  /* 0x0000000bff067221 */ /* 0x000fe20000010000 */
[----:B------:R-:W-:Y:S01]  /*16c0*/  FFMA.FTZ R23, R19, R12, R24 ;  /* 0x0000000c13177223 */ /* 0x000fe20000010018 */
[----:B------:R-:W-:Y:S01]  /*16d0*/  FADD.FTZ R12, R12, R25 ;  /* 0x000000190c0c7221 */ /* 0x000fe20000010000 */
[----:B------:R-:W-:Y:S01]  /*16e0*/  FADD.FTZ R7, RZ, R10 ;  /* 0x0000000aff077221 */ /* 0x000fe20000010000 */
[----:B------:R-:W-:Y:S01]  /*16f0*/  UMOV UR11, 0x400 ;  /* 0x00000400000b7882 */ /* 0x000fe20000000000 */
[----:B------:R-:W-:Y:S01]  /*1700*/  FADD.FTZ R6, R6, R9 ;  /* 0x0000000906067221 */ /* 0x000fe20000010000 */
[----:B------:R-:W1:Y:S01]  /*1710*/  SHFL.DOWN PT, R24, R23, 0x1, 0x1f ;  /* 0x08201f0017187f89 */ /* 0x000e6200000e0000 */
[----:B------:R-:W-:Y:S01]  /*1720*/  UIADD3 UR10, UR11, 0xd0, URZ ;  /* 0x000000d00b0a7890 */ /* 0x000fe2000fffe03f */
[----:B------:R-:W-:Y:S01]  /*1730*/  FFMA.FTZ R14, R13, R8, R14 ;  /* 0x000000080d0e7223 */ /* 0x000fe2000001000e */
[----:B------:R-:W-:Y:S01]  /*1740*/  FADD.FTZ R7, R7, R8 ;  /* 0x0000000807077221 */ /* 0x000fe20000010000 */
[----:B------:R-:W2:Y:S01]  /*1750*/  SHFL.DOWN PT, R25, R12, 0x1, 0x1f ;  /* 0x08201f000c197f89 */ /* 0x000ea200000e0000 */
[----:B------:R-:W-:Y:S01]  /*1760*/  ISETP.NE.AND P2, PT, R41, RZ, PT ;  /* 0x000000ff2900720c */ /* 0x000fe20003f45270 */
[----:B------:R-:W-:Y:S01]  /*1770*/  FFMA.FTZ R27, R18, R17, R27 ;  /* 0x00000011121b7223 */ /* 0x000fe2000001001b */
[----:B------:R-:W-:Y:S01]  /*1780*/  FADD.FTZ R6, R6, R17 ;  /* 0x0000001106067221 */ /* 0x000fe20000010000 */
[----:B------:R-:W-:Y:S01]  /*1790*/  FFMA.FTZ R14, R15, R16, R14 ;  /* 0x000000100f0e7223 */ /* 0x000fe2000001000e */
[----:B------:R-:W-:Y:S01]  /*17a0*/  FADD.FTZ R7, R7, R16 ;  /* 0x0000001007077221 */ /* 0x000fe20000010000 */
[----:B------:R-:W-:Y:S01]  /*17b0*/  FFMA.FTZ R8, R22, R21, R27 ;  /* 0x0000001516087223 */ /* 0x000fe2000001001b */
[----:B0-----:R-:W-:Y:S01]  /*17c0*/  ULEA UR10, UR15, UR10, 0x18 ;  /* 0x0000000a0f0a7291 */ /* 0x001fe2000f8ec03f */
[----:B------:R-:W-:Y:S01]  /*17d0*/  FFMA.FTZ R9, R19, R20, R14 ;  /* 0x0000001413097223 */ /* 0x000fe2000001000e */
[----:B------:R-:W-:Y:S01]  /*17e0*/  FADD.FTZ R10, R6, R21 ;  /* 0x00000015060a7221 */ /* 0x000fe20000010000 */
[----:B------:R-:W-:Y:S01]  /*17f0*/  FADD.FTZ R11, R7, R20 ;  /* 0x00000014070b7221 */ /* 0x000fe20000010000 */
[----:B------:R-:W-:Y:S01]  /*1800*/  BSSY B0, `(.L_x_266) ;  /* 0x0000051000007945 */ /* 0x000fe20003800000 */
[----:B------:R-:W-:-:S02]  /*1810*/  ISETP.GT.U32.AND P4, PT, R41, 0x13, PT ;  /* 0x000000132900780c */ /* 0x000fc40003f84070 */
[----:B------:R-:W-:-:S05]  /*1820*/  LEA R40, R41, UR10, 0x4 ;  /* 0x0000000a29287c11 */ /* 0x000fca000f8e20ff */
[----:B------:R-:W-:Y:S01]  /*1830*/  STS.128 [R40], R8 ;  /* 0x0000000828007388 */ /* 0x000fe20000000c00 */
        /* <DEDUP_REMOVED lines=22> */
[----:B------:R-:W-:-:S03]  /*19a0*/  ISETP.NE.AND P0, PT, R0, RZ, PT ;  /* 0x000000ff0000720c */ /* 0x000fc60003f05270 */
[----:B------:R-:W-:Y:S02]  /*19b0*/  MOV R6, R23 ;  /* 0x0000001700067202 */ /* 0x000fe40000000f00 */
[----:B------:R-:W-:-:S08]  /*19c0*/  MOV R7, R12 ;  /* 0x0000000c00077202 */ /* 0x000fd00000000f00 */
[----:B------:R0:W-:Y:S01]  /*19d0*/  @!P0 STS.64 [R2+0x18], R6 ;  /* 0x0000180602008388 */ /* 0x0001e20000000a00 */
[----:B------:R-:W-:Y:S06]  /*19e0*/  BAR.SYNC.DEFER_BLOCKING 0x0 ;  /* 0x0000000000007b1d */ /* 0x000fec0000010000 */
[----:B------:R-:W-:Y:S05]  /*19f0*/  @P2 BRA `(.L_x_267) ;  /* 0x0000000000c42947 */ /* 0x000fea0003800000 */
[----:B------:R-:W-:-:S09]  /*1a00*/  ULEA UR10, UR15, UR11, 0x18 ;  /* 0x0000000b0f0a7291 */ /* 0x000fd2000f8ec03f */
[----:B------:R-:W1:Y:S04]  /*1a10*/  LDS.128 R20, [UR10+0x20] ;  /* 0x0000200aff147984 */ /* 0x000e680008000c00 */
[----:B------:R-:W2:Y:S04]  /*1a20*/  LDS.128 R16, [UR10+0x30] ;  /* 0x0000300aff107984 */ /* 0x000ea80008000c00 */
[----:B------:R-:W3:Y:S01]  /*1a30*/  LDS.128 R12, [UR10+0x40] ;  /* 0x0000400aff0c7984 */ /* 0x000ee20008000c00 */
[----:B-1----:R-:W-:Y:S01]  /*1a40*/  FADD.FTZ R25, R6, R20 ;  /* 0x0000001406197221 */ /* 0x002fe20000010000 */
[----:B0-----:R-:W-:-:S03]  /*1a50*/  FADD.FTZ R6, R7, R21 ;  /* 0x0000001507067221 */ /* 0x001fc60000010000 */
[----:B------:R-:W-:Y:S01]  /*1a60*/  FADD.FTZ R7, R25, R22 ;  /* 0x0000001619077221 */ /* 0x000fe20000010000 */
[----:B------:R-:W-:Y:S01]  /*1a70*/  FADD.FTZ R6, R6, R23 ;  /* 0x0000001706067221 */ /* 0x000fe20000010000 */
[----:B------:R-:W0:Y:S02]  /*1a80*/  LDS.128 R24, [UR10+0x50] ;  /* 0x0000500aff187984 */ /* 0x000e240008000c00 */
[----:B--2---:R-:W-:Y:S01]  /*1a90*/  FADD.FTZ R7, R7, R16 ;  /* 0x0000001007077221 */ /* 0x004fe20000010000 */
[----:B------:R-:W-:Y:S01]  /*1aa0*/  FADD.FTZ R6, R6, R17 ;  /* 0x0000001106067221 */ /* 0x000fe20000010000 */
[----:B------:R-:W1:Y:S02]  /*1ab0*/  LDS.128 R20, [UR10+0x60] ;  /* 0x0000600aff147984 */ /* 0x000e640008000c00 */
        /* <DEDUP_REMOVED lines=8> */
[----:B0-----:R-:W-:Y:S01]  /*1b40*/  FADD.FTZ R7, R7, R24 ;  /* 0x0000001807077221 */ /* 0x001fe20000010000 */
[----:B------:R-:W-:-:S03]  /*1b50*/  FADD.FTZ R6, R6, R25 ;  /* 0x0000001906067221 */ /* 0x000fc60000010000 */
[----:B------:R-:W-:Y:S01]  /*1b60*/  FADD.FTZ R7, R7, R26 ;  /* 0x0000001a07077221 */ /* 0x000fe20000010000 */
[----:B------:R-:W-:Y:S02]  /*1b70*/  FADD.FTZ R6, R6, R27 ;  /* 0x0000001b06067221 */ /* 0x000fe40000010000 */
[----:B------:R-:W-:Y:S01]  /*1b80*/  LDS.128 R24, [UR10+0xa0] ;  /* 0x0000a00aff187984 */ /* 0x000fe20008000c00 */
[----:B-1----:R-:W-:Y:S01]  /*1b90*/  FADD.FTZ R7, R7, R20 ;  /* 0x0000001407077221 */ /* 0x002fe20000010000 */
[----:B------:R-:W-:-:S03]  /*1ba0*/  FADD.FTZ R6, R6, R21 ;  /* 0x0000001506067221 */ /* 0x000fc60000010000 */
[----:B------:R-:W-:Y:S01]  /*1bb0*/  FADD.FTZ R7, R7, R22 ;  /* 0x0000001607077221 */ /* 0x000fe20000010000 */
[----:B------:R-:W-:Y:S02]  /*1bc0*/  FADD.FTZ R6, R6, R23 ;  /* 0x0000001706067221 */ /* 0x000fe40000010000 */
[----:B------:R-:W0:Y:S01]  /*1bd0*/  LDS.128 R20, [UR10+0x90] ;  /* 0x0000900aff147984 */ /* 0x000e220008000c00 */
[----:B--2---:R-:W-:Y:S01]  /*1be0*/  FADD.FTZ R7, R7, R16 ;  /* 0x0000001007077221 */ /* 0x004fe20000010000 */
[----:B------:R-:W-:-:S03]  /*1bf0*/  FADD.FTZ R6, R6, R17 ;  /* 0x0000001106067221 */ /* 0x000fc60000010000 */
[----:B------:R-:W-:Y:S01]  /*1c00*/  FADD.FTZ R17, R7, R18 ;  /* 0x0000001207117221 */ /* 0x000fe20000010000 */
[----:B------:R-:W-:Y:S02]  /*1c10*/  FADD.FTZ R16, R6, R19 ;  /* 0x0000001306107221 */ /* 0x000fe40000010000 */
[----:B------:R-:W1:Y:S01]  /*1c20*/  LDS.64 R6, [UR10+0xb0] ;  /* 0x0000b00aff067984 */ /* 0x000e620008000a00 */
[----:B---3--:R-:W-:Y:S01]  /*1c30*/  FADD.FTZ R17, R17, R12 ;  /* 0x0000000c11117221 */ /* 0x008fe20000010000 */
[----:B------:R-:W-:-:S03]  /*1c40*/  FADD.FTZ R16, R16, R13 ;  /* 0x0000000d10107221 */ /* 0x000fc60000010000 */
[----:B------:R-:W-:Y:S01]  /*1c50*/  FADD.FTZ R17, R17, R14 ;  /* 0x0000000e11117221 */ /* 0x000fe20000010000 */
[----:B------:R-:W-:-:S03]  /*1c60*/  FADD.FTZ R16, R16, R15 ;  /* 0x0000000f10107221 */ /* 0x000fc60000010000 */
[----:B0-----:R-:W-:Y:S01]  /*1c70*/  FADD.FTZ R17, R17, R20 ;  /* 0x0000001411117221 */ /* 0x001fe20000010000 */
[----:B------:R-:W-:-:S03]  /*1c80*/  FADD.FTZ R16, R16, R21 ;  /* 0x0000001510107221 */ /* 0x000fc60000010000 */
[----:B------:R-:W-:Y:S01]  /*1c90*/  FADD.FTZ R17, R17, R22 ;  /* 0x0000001611117221 */ /* 0x000fe20000010000 */
[----:B------:R-:W-:-:S03]  /*1ca0*/  FADD.FTZ R16, R16, R23 ;  /* 0x0000001710107221 */ /* 0x000fc60000010000 */
[----:B------:R-:W-:Y:S01]  /*1cb0*/  FADD.FTZ R17, R17, R24 ;  /* 0x0000001811117221 */ /* 0x000fe20000010000 */
[----:B------:R-:W-:-:S03]  /*1cc0*/  FADD.FTZ R16, R16, R25 ;  /* 0x0000001910107221 */ /* 0x000fc60000010000 */
[----:B------:R-:W-:Y:S01]  /*1cd0*/  FADD.FTZ R17, R17, R26 ;  /* 0x0000001a11117221 */ /* 0x000fe20000010000 */
[----:B------:R-:W-:-:S03]  /*1ce0*/  FADD.FTZ R16, R16, R27 ;  /* 0x0000001b10107221 */ /* 0x000fc60000010000 */
[----:B-1----:R-:W-:Y:S01]  /*1cf0*/  FADD.FTZ R6, R17, R6 ;  /* 0x0000000611067221 */ /* 0x002fe20000010000 */
[----:B------:R-:W-:-:S07]  /*1d00*/  FADD.FTZ R7, R16, R7 ;  /* 0x0000000710077221 */ /* 0x000fce0000010000 */
.L_x_267:
[----:B------:R-:W-:Y:S05]  /*1d10*/  BSYNC B0 ;  /* 0x0000000000007941 */ /* 0x000fea0003800000 */
.L_x_266:
        /* <DEDUP_REMOVED lines=158> */
.L_x_269:
[----:B------:R-:W-:Y:S05]  /*2700*/  BSYNC B0 ;  /* 0x0000000000007941 */ /* 0x000fea0003800000 */
.L_x_268:
        /* <DEDUP_REMOVED lines=20> */
.L_x_271:
[----:B------:R-:W-:Y:S05]  /*2850*/  BSYNC B0 ;  /* 0x0000000000007941 */ /* 0x000fea0003800000 */
.L_x_270:
[----:B------:R-:W-:Y:S02]  /*2860*/  PRMT R17, R37, 0x7632, R17 ;  /* 0x0000763225117816 */ /* 0x000fe40000000011 */
[----:B------:R-:W-:Y:S01]  /*2870*/  PRMT R4, R36, 0x7632, R4 ;  /* 0x0000763224047816 */ /* 0x000fe20000000004 */
[----:B------:R-:W-:Y:S06]  /*2880*/  @!P0 BRA `(.L_x_272) ;  /* 0x0000001000908947 */ /* 0x000fec0003800000 */
[----:B--2---:R-:W1:Y:S01]  /*2890*/  LDC R19, c[0x0][0x10] ;  /* 0x00000400ff137b82 */ /* 0x004e620000000800 */
        /* <DEDUP_REMOVED lines=32> */
.L_x_274:
[----:B------:R-:W2:Y:S04]  /*2aa0*/  LDG.E.STRONG.GPU R10, desc[UR12][R8.64] ;  /* 0x0000000c080a7981 */ /* 0x000ea8000c1ef900 */
[----:B--2---:R-:W-:Y:S01]  /*2ab0*/  CCTL.IVALL ;  /* 0x00000000ff00798f */ /* 0x004fe20002000000 */
[----:B------:R-:W-:Y:S05]  /*2ac0*/  YIELD ;  /* 0x0000000000007946 */ /* 0x000fea0003800000 */
[----:B------:R-:W-:-:S13]  /*2ad0*/  ISETP.NE.AND P0, PT, R10, R13, PT ;  /* 0x0000000d0a00720c */ /* 0x000fda0003f05270 */
[----:B------:R-:W-:Y:S05]  /*2ae0*/  @P0 BRA `(.L_x_274) ;  /* 0xfffffffc00ec0947 */ /* 0x000fea000383ffff */
.L_x_273:
        /* <DEDUP_REMOVED lines=17> */
.L_x_278:
        /* <DEDUP_REMOVED lines=115> */
.L_x_277:
        /* <DEDUP_REMOVED lines=61> */
.L_x_279:
[----:B------:R-:W-:-:S13]  /*3700*/  ISETP.NE.OR P0, PT, R20, RZ, P0 ;  /* 0x000000ff1400720c */ /* 0x000fda0000705670 */
[----:B------:R-:W-:Y:S05]  /*3710*/  @!P0 BRA `(.L_x_275) ;  /* 0x00000000007c8947 */ /* 0x000fea0003800000 */
.L_x_276:
        /* <DEDUP_REMOVED lines=31> */
.L_x_275:
        /* <DEDUP_REMOVED lines=11> */
.L_x_281:
[----:B------:R-:W-:Y:S05]  /*39c0*/  BSYNC B0 ;  /* 0x0000000000007941 */ /* 0x000fea0003800000 */
.L_x_280:
        /* <DEDUP_REMOVED lines=16> */
.L_x_272:
[----:B------:R-:W1:Y:S01]  /*3ad0*/  S2UR UR11, SR_CgaCtaId ;  /* 0x00000000000b79c3 */ /* 0x000e620000008800 */
[----:B------:R-:W-:Y:S01]  /*3ae0*/  UMOV UR10, 0x400 ;  /* 0x00000400000a7882 */ /* 0x000fe20000000000 */
[----:B------:R-:W-:Y:S02]  /*3af0*/  SHF.L.U32 R37, R37, 0x10, RZ ;  /* 0x0000001025257819 */ /* 0x000fe400000006ff */
[----:B------:R-:W-:-:S03]  /*3b00*/  SHF.L.U32 R17, R17, 0x10, RZ ;  /* 0x0000001011117819 */ /* 0x000fc600000006ff */
[----:B------:R-:W-:Y:S02]  /*3b10*/  FADD.FTZ R37, R37, -UR17 ;  /* 0x8000001125257e21 */ /* 0x000fe40008010000 */
[----:B------:R-:W-:Y:S02]  /*3b20*/  FADD.FTZ R17, R17, -UR17 ;  /* 0x8000001111117e21 */ /* 0x000fe40008010000 */
[----:B--2---:R-:W-:Y:S02]  /*3b30*/  FMUL.FTZ R22, R37, UR14 ;  /* 0x0000000e25167c20 */ /* 0x004fe40008410000 */
[----:B------:R-:W-:Y:S01]  /*3b40*/  FMUL.FTZ R20, R17, UR14 ;  /* 0x0000000e11147c20 */ /* 0x000fe20008410000 */
[----:B-1----:R-:W-:-:S09]  /*3b50*/  ULEA UR10, UR11, UR10, 0x18 ;  /* 0x0000000a0b0a7291 */ /* 0x002fd2000f8ec03f */
[----:B------:R-:W-:Y:S01]  /*3b60*/  @!P2 STS.64 [UR10+0xc0], R6 ;  /* 0x0000c006ff00a988 */ /* 0x000fe20008000a0a */
[----:B------:R-:W-:Y:S06]  /*3b70*/  BAR.SYNC.DEFER_BLOCKING 0x0 ;  /* 0x0000000000007b1d */ /* 0x000fec0000010000 */
[----:B------:R-:W1:Y:S01]  /*3b80*/  LDS.64 R8, [UR10+0xc0] ;  /* 0x0000c00aff087984 */ /* 0x000e620008000a00 */
[----:B------:R-:W-:Y:S02]  /*3b90*/  ULDC UR10, c[0x0][0x2bc] ;  /* 0x0000af00000a7ab9 */ /* 0x000fe40000000800 */
[----:B-1----:R-:W-:Y:S01]  /*3ba0*/  FMUL.FTZ R10, R8, UR10 ;  /* 0x0000000a080a7c20 */ /* 0x002fe20008410000 */
[----:B------:R-:W-:Y:S01]  /*3bb0*/  SHF.L.U32 R8, R4, 0x10, RZ ;  /* 0x0000001004087819 */ /* 0x000fe200000006ff */
[----:B------:R-:W-:Y:S01]  /*3bc0*/  FMUL.FTZ R11, R9, UR10 ;  /* 0x0000000a090b7c20 */ /* 0x000fe20008410000 */
[----:B------:R-:W-:-:S02]  /*3bd0*/  PRMT R4, R38, 0x7632, R4 ;  /* 0x0000763226047816 */ /* 0x000fc40000000004 */
[----:B------:R-:W-:Y:S02]  /*3be0*/  SHF.L.U32 R9, R36, 0x10, RZ ;  /* 0x0000001024097819 */ /* 0x000fe400000006ff */
[----:B------:R-:W-:Y:S02]  /*3bf0*/  SHF.L.U32 R38, R38, 0x10, RZ ;  /* 0x0000001026267819 */ /* 0x000fe400000006ff */
        /* <DEDUP_REMOVED lines=20> */
.L_x_282:
[----:B------:R-:W-:Y:S04]  /*3d40*/  BSSY B0, `(.L_x_283) ;  /* 0x0000014000007945 */ /* 0x000fe80003800000 */
[----:B------:R-:W-:Y:S05]  /*3d50*/  @!P1 BRA `(.L_x_284) ;  /* 0x0000000000489947 */ /* 0x000fea0003800000 */
[C-C-:B0-----:R-:W-:Y:S01]  /*3d60*/  FFMA.FTZ R6, R10.reuse, R22, R11.reuse ;  /* 0x000000160a067223 */ /* 0x141fe2000001000b */
        /* <DEDUP_REMOVED lines=17> */
.L_x_284:
[----:B------:R-:W-:Y:S05]  /*3e80*/  BSYNC B0 ;  /* 0x0000000000007941 */ /* 0x000fea0003800000 */
.L_x_283:
[C---:B0-----:R-:W-:Y:S01]  /*3e90*/  PRMT R6, R35.reuse, 0x7632, R6 ;  /* 0x0000763223067816 */ /* 0x041fe20000000006 */
[----:B-1----:R-:W-:Y:S01]  /*3ea0*/  FADD.FTZ R8, R38, -UR17 ;  /* 0x8000001126087e21 */ /* 0x002fe20008010000 */
[----:B------:R-:W-:Y:S01]  /*3eb0*/  FADD.FTZ R4, R4, -UR17 ;  /* 0x8000001104047e21 */ /* 0x000fe20008010000 */
[----:B------:R-:W-:Y:S02]  /*3ec0*/  SHF.L.U32 R35, R35, 0x10, RZ ;  /* 0x0000001023237819 */ /* 0x000fe400000006ff */
[C---:B------:R-:W-:Y:S01]  /*3ed0*/  IADD3 R9, R39.reuse, 0x20, RZ ;  /* 0x0000002027097810 */ /* 0x040fe20007ffe0ff */
        /* <DEDUP_REMOVED lines=23> */
.L_x_285:
        /* <DEDUP_REMOVED lines=33> */
.L_x_287:
[----:B------:R-:W-:Y:S05]  /*4260*/  BSYNC B0 ;  /* 0x0000000000007941 */ /* 0x000fea0003800000 */
.L_x_286:
[C---:B------:R-:W-:Y:S02]  /*4270*/  PRMT R6, R33.reuse, 0x7632, R6 ;  /* 0x0000763221067816 */ /* 0x040fe40000000006 */
[----:B------:R-:W-:Y:S02]  /*4280*/  SHF.L.U32 R33, R33, 0x10, RZ ;  /* 0x0000001021217819 */ /* 0x000fe400000006ff */
[----:B------:R-:W-:Y:S02]  /*4290*/  SHF.L.U32 R6, R6, 0x10, RZ ;  /* 0x0000001006067819 */ /* 0x000fe400000006ff */
[----:B0-----:R-:W-:Y:S01]  /*42a0*/  PRMT R8, R32, 0x7632, R8 ;  /* 0x0000763220087816 */ /* 0x001fe20000000008 */
[----:B------:R-:W-:Y:S01]  /*42b0*/  FADD.FTZ R33, R33, -UR17 ;  /* 0x8000001121217e21 */ /* 0x000fe20008010000 */
[----:B------:R-:W-:Y:S01]  /*42c0*/  PRMT R15, R34, 0x7632, R15 ;  /* 0x00007632220f7816 */ /* 0x000fe2000000000f */
        /* <DEDUP_REMOVED lines=27> */
.L_x_288:
        /* <DEDUP_REMOVED lines=20> */
.L_x_290:
[----:B------:R-:W-:Y:S05]  /*45c0*/  BSYNC B0 ;  /* 0x0000000000007941 */ /* 0x000fea0003800000 */
.L_x_289:
        /* <DEDUP_REMOVED lines=27> */
.L_x_291:
[----:B------:R-:W-:Y:S04]  /*4780*/  BSSY B0, `(.L_x_292) ;  /* 0x0000013000007945 */ /* 0x000fe80003800000 */
[----:B------:R-:W-:Y:S05]  /*4790*/  @P2 BRA `(.L_x_293) ;  /* 0x0000000000442947 */ /* 0x000fea0003800000 */
[C-C-:B------:R-:W-:Y:S01]  /*47a0*/  FFMA.FTZ R6, R10.reuse, R34, R11.reuse ;  /* 0x000000220a067223 */ /* 0x140fe2000001000b */
[----:B------:R-:W-:Y:S01]  /*47b0*/  ULDC.64 UR10, c[0x0][0x288] ;  /* 0x0000a200000a7ab9 */ /* 0x000fe20000000a00 */
[----:B------:R-:W-:Y:S01]  /*47c0*/  FFMA.FTZ R11, R10, R17, R11 ;  /* 0x000000110a0b7223 */ /* 0x000fe2000001000b */
[----:B------:R-:W-:Y:S01]  /*47d0*/  MOV R43, R45 ;  /* 0x0000002d002b7202 */ /* 0x000fe20000000f00 */
[----:B0-----:R-:W-:Y:S02]  /*47e0*/  IMAD R7, R12, UR10, RZ ;  /* 0x0000000a0c077c24 */ /* 0x001fe4000f8e02ff */
        /* <DEDUP_REMOVED lines=12> */
.L_x_293:
[----:B------:R-:W-:Y:S05]  /*48b0*/  BSYNC B0 ;  /* 0x0000000000007941 */ /* 0x000fea0003800000 */
.L_x_292:
        /* <DEDUP_REMOVED lines=9> */
.L_x_259:
[----:B-1----:R-:W1:Y:S01]  /*4950*/  LDC R4, c[0x0][0xc] ;  /* 0x00000300ff047b82 */ /* 0x002e620000000800 */
[----:B------:R-:W-:Y:S01]  /*4960*/  ISETP.NE.AND P1, PT, R41, RZ, PT ;  /* 0x000000ff2900720c */ /* 0x000fe20003f25270 */
[----:B------:R-:W-:Y:S06]  /*4970*/  BSSY B0, `(.L_x_295) ;  /* 0x0000011000007945 */ /* 0x000fec0003800000 */
[----:B0-----:R-:W0:Y:S08]  /*4980*/  LDC R7, c[0x0][0x10] ;  /* 0x00000400ff077b82 */ /* 0x001e300000000800 */
[----:B------:R-:W2:Y:S01]  /*4990*/  LDC.64 R2, c[0x0][0x258] ;  /* 0x00009600ff027b82 */ /* 0x000ea20000000a00 */
[----:B-1----:R-:W-:-:S02]  /*49a0*/  ISETP.NE.AND P0, PT, R4, 0x1, PT ;  /* 0x000000010400780c */ /* 0x002fc40003f05270 */
[----:B0-----:R-:W-:-:S04]  /*49b0*/  SHF.L.U32 R0, R7, 0x1, RZ ;  /* 0x0000000107007819 */ /* 0x001fc800000006ff */
        /* <DEDUP_REMOVED lines=12> */
.L_x_296:
[----:B------:R-:W-:Y:S05]  /*4a80*/  BSYNC B0 ;  /* 0x0000000000007941 */ /* 0x000fea0003800000 */
.L_x_295:
        /* <DEDUP_REMOVED lines=11> */
.L_x_298:
[----:B------:R-:W2:Y:S04]  /*4b40*/  LDG.E.STRONG.GPU R5, desc[UR12][R2.64] ;  /* 0x0000000c02057981 */ /* 0x000ea8000c1ef900 */
[----:B--2---:R-:W-:Y:S01]  /*4b50*/  CCTL.IVALL ;  /* 0x00000000ff00798f */ /* 0x004fe20002000000 */
[----:B------:R-:W-:Y:S05]  /*4b60*/  YIELD ;  /* 0x0000000000007946 */ /* 0x000fea0003800000 */
[----:B------:R-:W-:-:S13]  /*4b70*/  ISETP.NE.AND P0, PT, R5, R0, PT ;  /* 0x000000000500720c */ /* 0x000fda0003f05270 */
[----:B------:R-:W-:Y:S05]  /*4b80*/  @P0 BRA `(.L_x_298) ;  /* 0xfffffffc00ec0947 */ /* 0x000fea000383ffff */
.L_x_297:
        /* <DEDUP_REMOVED lines=24> */
.L_x_299:
        /* <DEDUP_REMOVED lines=25> */
.L_x_300:
        /* <DEDUP_REMOVED lines=14> */
.L_x_3229:


//--------------------- .text._Z35group_norm_nhwc_bwd_one_pass_kernelI11Bf16IOBf16WLi256ELi40ELi640EEv26Group_norm_nhwc_bwd_params --------------------------
	.section	.text._Z35group_norm_nhwc_bwd_one_pass_kernelI11Bf16IOBf16WLi256ELi40ELi640EEv26Group_norm_nhwc_bwd_params,"ax",@progbits
	.align	128
        .global         _Z35group_norm_nhwc_bwd_one_pass_kernelI11Bf16IOBf16WLi256ELi40ELi640EEv26Group_norm_nhwc_bwd_params
        .type           _Z35group_norm_nhwc_bwd_one_pass_kernelI11Bf16IOBf16WLi256ELi40ELi640EEv26Group_norm_nhwc_bwd_params,@function
        .size           _Z35group_norm_nhwc_bwd_one_pass_kernelI11Bf16IOBf16WLi256ELi40ELi640EEv26Group_norm_nhwc_bwd_params,(.L_x_3230 - _Z35group_norm_nhwc_bwd_one_pass_kernelI11Bf16IOBf16WLi256ELi40ELi640EEv26Group_norm_nhwc_bwd_params)
        .other          _Z35group_norm_nhwc_bwd_one_pass_kernelI11Bf16IOBf16WLi256ELi40ELi640EEv26Group_norm_nhwc_bwd_params,@"STO_CUDA_ENTRY STV_DEFAULT"
_Z35group_norm_nhwc_bwd_one_pass_kernelI11Bf16IOBf16WLi256ELi40ELi640EEv26Group_norm_nhwc_bwd_params:
.text._Z35group_norm_nhwc_bwd_one_pass_kernelI11Bf16IOBf16WLi256ELi40ELi640EEv26Group_norm_nhwc_bwd_params:
        /* <DEDUP_REMOVED lines=27> */
[----:B------:R-:W-:-:S04]  /*01b0*/  LEA.HI R4, P2, R7, R4, RZ, 0x1 ;  /* 0x0000000407047211 */ /* 0x000fc800078508ff */
[----:B------:R-:W-:Y:S01]  /*01c0*/  IADD3.X R7, RZ, R7, RZ, P2, !PT ;  /* 0x00000007ff077210 */ /* 0x000fe200017fe4ff */
[----:B--2---:R-:W-:Y:S01]  /*01d0*/  IMAD R75, R75, UR7, R2 ;  /* 0x000000074b4b7c24 */ /* 0x004fe2000f8e0202 */
[----:B------:R-:W-:Y:S02]  /*01e0*/  LEA.HI R2, P0, R11, R10, RZ, 0x1 ;  /* 0x0000000a0b027211 */ /* 0x000fe400078108ff */
[----:B------:R-:W-:Y:S02]  /*01f0*/  SHF.R.S64 R4, R4, 0x1, R7 ;  /* 0x0000000104047819 */ /* 0x000fe40000001007 */
[----:B------:R-:W-:Y:S02]  /*0200*/  IADD3.X R5, RZ, R11, RZ, P0, !PT ;  /* 0x0000000bff057210 */ /* 0x000fe400007fe4ff */
[----:B------:R-:W-:Y:S01]  /*0210*/  ISETP.GE.U32.AND P1, PT, R75, UR10, PT ;  /* 0x0000000a4b007c0c */ /* 0x000fe2000bf26070 */
[----:B---3--:R-:W-:Y:S01]  /*0220*/  ULEA UR5, UR6, UR5, 0x18 ;  /* 0x0000000506057291 */ /* 0x008fe2000f8ec03f */
[----:B------:R-:W-:Y:S01]  /*0230*/  SHF.R.S32.HI R3, RZ, 0x1f, R75 ;  /* 0x0000001fff037819 */ /* 0x000fe2000001144b */
[----:B------:R-:W-:Y:S01]  /*0240*/  ULDC.U8 UR10, c[0x0][0x2a4] ;  /* 0x0000a900000a7ab9 */ /* 0x000fe20000000000 */
[----:B------:R-:W-:-:S02]  /*0250*/  SHF.R.S64 R2, R2, 0x1, R5 ;  /* 0x0000000102027819 */ /* 0x000fc40000001005 */
[----:B------:R-:W-:Y:S02]  /*0260*/  ISETP.GE.AND.EX P1, PT, R3, UR11, PT, P1 ;  /* 0x0000000b03007c0c */ /* 0x000fe4000bf26310 */
[----:B------:R-:W-:Y:S02]  /*0270*/  SHF.R.S32.HI R5, RZ, 0x1, R5 ;  /* 0x00000001ff057819 */ /* 0x000fe40000011405 */
[----:B------:R-:W-:Y:S02]  /*0280*/  SHF.R.S32.HI R7, RZ, 0x1, R7 ;  /* 0x00000001ff077819 */ /* 0x000fe40000011407 */
[----:B------:R-:W-:Y:S02]  /*0290*/  LEA R0, R0, UR5, 0x3 ;  /* 0x0000000500007c11 */ /* 0x000fe4000f8e18ff */
[C---:B------:R-:W-:Y:S02]  /*02a0*/  IADD3 R74, R75.reuse, 0x20, RZ ;  /* 0x000000204b4a7810 */ /* 0x040fe40007ffe0ff */
[----:B------:R-:W-:-:S02]  /*02b0*/  IADD3 R73, R75, 0x40, RZ ;  /* 0x000000404b497810 */ /* 0x000fc40007ffe0ff */
[C---:B------:R-:W-:Y:S02]  /*02c0*/  IADD3 R72, R75.reuse, 0x60, RZ ;  /* 0x000000604b487810 */ /* 0x040fe40007ffe0ff */
[C---:B------:R-:W-:Y:S02]  /*02d0*/  IADD3 R71, R75.reuse, 0x80, RZ ;  /* 0x000000804b477810 */ /* 0x040fe40007ffe0ff */
[----:B------:R-:W-:Y:S02]  /*02e0*/  IADD3 R70, R75, 0xa0, RZ ;  /* 0x000000a04b467810 */ /* 0x000fe40007ffe0ff */
[----:B------:R-:W-:Y:S02]  /*02f0*/  ISETP.LT.U32.AND P1, PT, R77, 0x280, !P1 ;  /* 0x000002804d00780c */ /* 0x000fe40004f21070 */
[C---:B------:R-:W-:Y:S02]  /*0300*/  IADD3 R69, R75.reuse, 0xc0, RZ ;  /* 0x000000c04b457810 */ /* 0x040fe40007ffe0ff */
[----:B------:R-:W-:-:S02]  /*0310*/  IADD3 R68, R75, 0xe0, RZ ;  /* 0x000000e04b447810 */ /* 0x000fc40007ffe0ff */
[----:B------:R-:W-:Y:S02]  /*0320*/  SHF.L.U64.HI R5, R2, 0x2, R5 ;  /* 0x0000000202057819 */ /* 0x000fe40000010205 */
[----:B-1----:R-:W-:-:S07]  /*0330*/  SHF.L.U64.HI R6, R4, 0x2, R7 ;  /* 0x0000000204067819 */ /* 0x002fce0000010207 */
.L_x_352:
[----:B------:R-:W0:Y:S01]  /*0340*/  LDC R13, c[0x0][0x2a0] ;  /* 0x0000a800ff0d7b82 */ /* 0x000e220000000800 */
[----:B------:R-:W-:Y:S01]  /*0350*/  IABS R14, R76 ;  /* 0x0000004c000e7213 */ /* 0x000fe20000000000 */
[----:B------:R-:W-:Y:S01]  /*0360*/  ULDC.64 UR14, c[0x0][0x290] ;  /* 0x0000a400000e7ab9 */ /* 0x000fe20000000a00 */
[----:B------:R-:W-:Y:S01]  /*0370*/  ISETP.GE.AND P5, PT, R76, RZ, PT ;  /* 0x000000ff4c00720c */ /* 0x000fe20003fa6270 */
[----:B------:R-:W-:Y:S01]  /*0380*/  ULDC.64 UR12, c[0x0][0x298] ;  /* 0x0000a600000c7ab9 */ /* 0x000fe20000000a00 */
[----:B------:R-:W-:-:S03]  /*0390*/  CS2R R64, SRZ ;  /* 0x0000000000407805 */ /* 0x000fc6000001ff00 */
        /* <DEDUP_REMOVED lines=18> */
[----:B------:R-:W-:Y:S02]  /*04c0*/  ISETP.GE.AND P2, PT, R9, RZ, PT ;  /* 0x000000ff0900720c */ /* 0x000fe40003f46270 */
[----:B------:R-:W-:-:S09]  /*04d0*/  LOP3.LUT R9, RZ, R13, RZ, 0x33, !PT ;  /* 0x0000000dff097212 */ /* 0x000fd200078e33ff */
[-C--:B------:R-:W-:Y:S02]  /*04e0*/  @!P0 IADD3 R7, R7, -R12.reuse, RZ ;  /* 0x8000000c07078210 */ /* 0x080fe40007ffe0ff */
[----:B------:R-:W-:Y:S02]  /*04f0*/  @!P0 IADD3 R11, R11, 0x1, RZ ;  /* 0x000000010b0b8810 */ /* 0x000fe40007ffe0ff */
[CC--:B------:R-:W-:Y:S02]  /*0500*/  ISETP.GE.U32.AND P4, PT, R7.reuse, R12.reuse, PT ;  /* 0x0000000c0700720c */ /* 0x0c0fe40003f86070 */
[----:B------:R-:W-:Y:S02]  /*0510*/  ISETP.GT.U32.AND P3, PT, R12, R7, PT ;  /* 0x000000070c00720c */ /* 0x000fe40003f64070 */
[----:B------:R-:W-:Y:S02]  /*0520*/  IADD3 R10, R7, -R12, RZ ;  /* 0x8000000c070a7210 */ /* 0x000fe40007ffe0ff */
[----:B------:R-:W-:-:S02]  /*0530*/  ISETP.NE.AND P0, PT, R13, RZ, PT ;  /* 0x000000ff0d00720c */ /* 0x000fc40003f05270 */
[----:B------:R-:W-:Y:S02]  /*0540*/  SEL R10, R10, R7, !P3 ;  /* 0x000000070a0a7207 */ /* 0x000fe40005800000 */
[----:B------:R-:W-:Y:S02]  /*0550*/  SHF.R.S32.HI R7, RZ, 0x1f, R74 ;  /* 0x0000001fff077819 */ /* 0x000fe4000001144a */
[----:B------:R-:W-:Y:S02]  /*0560*/  ISETP.GE.U32.AND P3, PT, R74, UR14, PT ;  /* 0x0000000e4a007c0c */ /* 0x000fe4000bf66070 */
        /* <DEDUP_REMOVED lines=54> */
[----:B------:R4:W5:Y:S01]  /*08d0*/  @P1 LDG.E R64, desc[UR8][R24.64] ;  /* 0x0000000818401981 */ /* 0x000962000c1e1900 */
[----:B------:R-:W-:Y:S01]  /*08e0*/  @!P4 MOV R26, R86 ;  /* 0x00000056001ac202 */ /* 0x000fe20000000f00 */
[----:B--2---:R-:W4:Y:S01]  /*08f0*/  @!P4 LDC.64 R14, c[0x0][0x228] ;  /* 0x00008a00ff0ecb82 */ /* 0x004f220000000a00 */
        /* <DEDUP_REMOVED lines=16> */
[----:B------:R-:W2:Y:S02]  /*0a00*/  @!P2 LDC.64 R28, c[0x0][0x228] ;  /* 0x00008a00ff1cab82 */ /* 0x000ea40000000a00 */
[----:B------:R3:W5:Y:S01]  /*0a10*/  @!P3 LDG.E R63, desc[UR8][R20.64] ;  /* 0x00000008143fb981 */ /* 0x000762000c1e1900 */
[----:B----4-:R-:W-:Y:S02]  /*0a20*/  @!P4 IADD3 R24, P3, R31, R14, RZ ;  /* 0x0000000e1f18c210 */ /* 0x010fe40007f7e0ff */
[----:B------:R-:W-:-:S03]  /*0a30*/  @!P4 IADD3.X R27, R10, R19, RZ, P5, !PT ;  /* 0x000000130a1bc210 */ /* 0x000fc60002ffe4ff */
[----:B------:R-:W4:Y:S01]  /*0a40*/  @!P0 LDC.64 R18, c[0x0][0x288] ;  /* 0x0000a200ff128b82 */ /* 0x000f220000000a00 */
[----:B------:R-:W-:Y:S01]  /*0a50*/  @!P4 IADD3.X R25, R10, R15, RZ, P3, !PT ;  /* 0x0000000f0a19c210 */ /* 0x000fe20001ffe4ff */
[----:B-1----:R-:W-:Y:S01]  /*0a60*/  @!P2 IMAD R12, R11, R16, RZ ;  /* 0x000000100b0ca224 */ /* 0x002fe200078e02ff */
[----:B------:R-:W-:Y:S02]  /*0a70*/  SHF.R.S32.HI R15, RZ, 0x1f, R70 ;  /* 0x0000001fff0f7819 */ /* 0x000fe40000011446 */
[----:B---3--:R-:W-:Y:S02]  /*0a80*/  @!P2 MOV R20, R86 ;  /* 0x000000560014a202 */ /* 0x008fe40000000f00 */
        /* <DEDUP_REMOVED lines=11> */
[C---:B------:R-:W-:Y:S01]  /*0b40*/  @!P2 SHF.L.U32 R21, R16.reuse, 0x1, RZ ;  /* 0x000000011015a819 */ /* 0x040fe200000006ff */
[----:B---3--:R-:W3:Y:S01]  /*0b50*/  @!P0 LDC.64 R26, c[0x0][0x230] ;  /* 0x00008c00ff1a8b82 */ /* 0x008ee20000000a00 */
[----:B------:R-:W-:Y:S02]  /*0b60*/  @!P2 SHF.L.U64.HI R16, R16, 0x1, R17 ;  /* 0x000000011010a819 */ /* 0x000fe40000010211 */
[----:B------:R-:W-:Y:S02]  /*0b70*/  SHF.R.S32.HI R17, RZ, 0x1f, R69 ;  /* 0x0000001fff117819 */ /* 0x000fe40000011445 */
[----:B------:R-:W-:Y:S01]  /*0b80*/  ISETP.GE.U32.AND P4, PT, R69, UR14, PT ;  /* 0x0000000e45007c0c */ /* 0x000fe2000bf86070 */
[----:B----4-:R-:W-:Y:S01]  /*0b90*/  @!P0 IMAD R10, R13, R18, RZ ;  /* 0x000000120d0a8224 */ /* 0x010fe200078e02ff */
[----:B------:R-:W-:Y:S01]  /*0ba0*/  @!P0 MOV R22, R86 ;  /* 0x0000005600168202 */ /* 0x000fe20000000f00 */
[----:B0-----:R-:W0:Y:S01]  /*0bb0*/  @!P3 LDC.64 R24, c[0x0][0x288] ;  /* 0x0000a200ff18bb82 */ /* 0x001e220000000a00 */
[----:B------:R-:W-:-:S02]  /*0bc0*/  ISETP.GE.AND.EX P4, PT, R17, UR15, PT, P4 ;  /* 0x0000000f11007c0c */ /* 0x000fc4000bf86340 */
[----:B------:R-:W-:Y:S02]  /*0bd0*/  @!P0 MOV R23, R89 ;  /* 0x0000005900178202 */ /* 0x000fe40000000f00 */
[C---:B------:R-:W-:Y:S02]  /*0be0*/  @!P2 IADD3 R34, P5, R21.reuse, R34, RZ ;  /* 0x000000221522a210 */ /* 0x040fe40007fbe0ff */
[----:B--2---:R-:W-:Y:S02]  /*0bf0*/  @!P2 IADD3 R28, P6, R21, R28, RZ ;  /* 0x0000001c151ca210 */ /* 0x004fe40007fde0ff */
[----:B------:R-:W-:Y:S01]  /*0c00*/  ISETP.GT.U32.OR P4, PT, R77, 0x27f, P4 ;  /* 0x0000027f4d00780c */ /* 0x000fe20002784470 */
[----:B------:R-:W2:Y:S01]  /*0c10*/  LDC.64 R20, c[0x0][0x248] ;  /* 0x00009200ff147b82 */ /* 0x000ea20000000a00 */
[C---:B------:R-:W-:Y:S02]  /*0c20*/  @!P0 IMAD R31, R71.reuse, R19, R10 ;  /* 0x00000013471f8224 */ /* 0x040fe400078e020a */
[----:B------:R-:W-:Y:S01]  /*0c30*/  @!P0 IMAD.WIDE.U32 R22, R71, R18, R22 ;  /* 0x0000001247168225 */ /* 0x000fe200078e0016 */
[----:B------:R-:W-:-:S02]  /*0c40*/  @!P2 IADD3.X R35, R16, R35, RZ, P5, !PT ;  /* 0x000000231023a210 */ /* 0x000fc40002ffe4ff */
[----:B------:R-:W-:Y:S02]  /*0c50*/  SHF.R.S32.HI R19, RZ, 0x1f, R68 ;  /* 0x0000001fff137819 */ /* 0x000fe40000011444 */
[----:B------:R-:W-:Y:S02]  /*0c60*/  @!P0 IADD3 R23, R23, R31, RZ ;  /* 0x0000001f17178210 */ /* 0x000fe40007ffe0ff */
[----:B------:R-:W-:Y:S02]  /*0c70*/  CS2R R58, SRZ ;  /* 0x00000000003a7805 */ /* 0x000fe4000001ff00 */
[----:B------:R-:W-:Y:S02]  /*0c80*/  @!P0 SHF.L.U32 R31, R22, 0x1, RZ ;  /* 0x00000001161f8819 */ /* 0x000fe400000006ff */
[----:B------:R-:W-:Y:S02]  /*0c90*/  CS2R R56, SRZ ;  /* 0x0000000000387805 */ /* 0x000fe4000001ff00 */
[----:B------:R-:W-:Y:S01]  /*0ca0*/  ISETP.GE.U32.AND P5, PT, R68, UR14, PT ;  /* 0x0000000e44007c0c */ /* 0x000fe2000bfa6070 */
[----:B------:R-:W4:Y:S01]  /*0cb0*/  @!P4 LDC.64 R38, c[0x0][0x288] ;  /* 0x0000a200ff26cb82 */ /* 0x000f220000000a00 */
[----:B------:R-:W-:Y:S01]  /*0cc0*/  @!P2 IADD3.X R29, R16, R29, RZ, P6, !PT ;  /* 0x0000001d101da210 */ /* 0x000fe200037fe4ff */
[----:B------:R-:W5:Y:S01]  /*0cd0*/  @!P2 LDG.E R62, desc[UR8][R34.64] ;  /* 0x00000008223ea981 */ /* 0x000f62000c1e1900 */
[----:B------:R-:W-:-:S02]  /*0ce0*/  @!P0 SHF.L.U64.HI R10, R22, 0x1, R23 ;  /* 0x00000001160a8819 */ /* 0x000fc40000010217 */
[----:B---3--:R-:W-:Y:S01]  /*0cf0*/  @!P0 IADD3 R26, P6, R31, R26, RZ ;  /* 0x0000001a1f1a8210 */ /* 0x008fe20007fde0ff */
[----:B------:R-:W5:Y:S01]  /*0d00*/  @!P2 LDG.E R59, desc[UR8][R28.64] ;  /* 0x000000081c3ba981 */ /* 0x000f62000c1e1900 */
[----:B------:R-:W-:Y:S01]  /*0d10*/  ISETP.GE.AND.EX P5, PT, R19, UR15, PT, P5 ;  /* 0x0000000f13007c0c */ /* 0x000fe2000bfa6350 */
[----:B------:R-:W3:Y:S01]  /*0d20*/  @!P3 LDC.64 R22, c[0x0][0x230] ;  /* 0x00008c00ff16bb82 */ /* 0x000ee20000000a00 */
[----:B------:R-:W-:Y:S02]  /*0d30*/  @!P0 IADD3.X R27, R10, R27, RZ, P6, !PT ;  /* 0x0000001b0a1b8210 */ /* 0x000fe400037fe4ff */
[----:B------:R-:W-:Y:S02]  /*0d40*/  ISETP.GT.U32.OR P5, PT, R77, 0x27f, P5 ;  /* 0x0000027f4d00780c */ /* 0x000fe40002fa4470 */
[----:B-1----:R-:W-:Y:S01]  /*0d50*/  @!P0 IADD3 R40, P2, R31, R40, RZ ;  /* 0x000000281f288210 */ /* 0x002fe20007f5e0ff */
[----:B------:R1:W5:Y:S02]  /*0d60*/  @!P0 LDG.E R57, desc[UR8][R26.64] ;  /* 0x000000081a398981 */ /* 0x000364000c1e1900 */
[----:B------:R-:W3:Y:S01]  /*0d70*/  @!P3 LDC.64 R30, c[0x0][0x228] ;  /* 0x00008a00ff1ebb82 */ /* 0x000ee20000000a00 */
[----:B0-----:R-:W-:-:S02]  /*0d80*/  @!P3 IMAD R12, R15, R24, RZ ;  /* 0x000000180f0cb224 */ /* 0x001fc400078e02ff */
[----:B--2---:R-:W-:Y:S01]  /*0d90*/  IMAD.WIDE R20, R76, 0x8, R20 ;  /* 0x000000084c147825 */ /* 0x004fe200078e0214 */
[----:B-1----:R-:W-:-:S04]  /*0da0*/  @!P3 MOV R26, R86 ;  /* 0x00000056001ab202 */ /* 0x002fc80000000f00 */
[----:B------:R-:W0:Y:S01]  /*0db0*/  @!P5 LDC.64 R32, c[0x0][0x288] ;  /* 0x0000a200ff20db82 */ /* 0x000e220000000a00 */
[----:B------:R-:W-:Y:S01]  /*0dc0*/  @!P3 MOV R27, R89 ;  /* 0x00000059001bb202 */ /* 0x000fe20000000f00 */
[C---:B------:R-:W-:Y:S01]  /*0dd0*/  @!P3 IMAD R35, R70.reuse, R25, R12 ;  /* 0x000000194623b224 */ /* 0x040fe200078e020c */
[----:B------:R-:W2:Y:S01]  /*0de0*/  LDG.E.64 R20, desc[UR8][R20.64] ;  /* 0x0000000814147981 */ /* 0x000ea2000c1e1b00 */
[----:B------:R-:W-:Y:S01]  /*0df0*/  @!P3 IMAD.WIDE.U32 R24, R70, R24, R26 ;  /* 0x000000184618b225 */ /* 0x000fe200078e001a */
[----:B------:R-:W-:-:S03]  /*0e00*/  @!P0 IADD3.X R41, R10, R41, RZ, P2, !PT ;  /* 0x000000290a298210 */ /* 0x000fc600017fe4ff */
[----:B------:R-:W1:Y:S01]  /*0e10*/  @!P4 LDC.64 R28, c[0x0][0x230] ;  /* 0x00008c00ff1ccb82 */ /* 0x000e620000000a00 */
[----:B------:R-:W-:Y:S01]  /*0e20*/  @!P3 IADD3 R25, R25, R35, RZ ;  /* 0x000000231919b210 */ /* 0x000fe20007ffe0ff */
[----:B----4-:R-:W-:Y:S01]  /*0e30*/  @!P4 IMAD R12, R17, R38, RZ ;  /* 0x00000026110cc224 */ /* 0x010fe200078e02ff */
[C---:B------:R-:W-:Y:S01]  /*0e40*/  @!P3 SHF.L.U32 R27, R24.reuse, 0x1, RZ ;  /* 0x00000001181bb819 */ /* 0x040fe200000006ff */
[----:B------:R4:W5:Y:S01]  /*0e50*/  @!P0 LDG.E R56, desc[UR8][R40.64] ;  /* 0x0000000828388981 */ /* 0x000962000c1e1900 */
[----:B------:R-:W-:Y:S02]  /*0e60*/  @!P3 SHF.L.U64.HI R10, R24, 0x1, R25 ;  /* 0x00000001180ab819 */ /* 0x000fe40000010219 */
[----:B------:R-:W-:Y:S02]  /*0e70*/  @!P4 MOV R24, R86 ;  /* 0x000000560018c202 */ /* 0x000fe40000000f00 */
[----:B------:R-:W-:Y:S01]  /*0e80*/  @!P4 MOV R25, R89 ;  /* 0x000000590019c202 */ /* 0x000fe20000000f00 */
[----:B------:R-:W-:Y:S01]  /*0e90*/  @!P4 IMAD R43, R69, R39, R12 ;  /* 0x00000027452bc224 */ /* 0x000fe200078e020c */
[----:B---3--:R-:W-:Y:S01]  /*0ea0*/  @!P3 IADD3 R34, P0, R27, R22, RZ ;  /* 0x000000161b22b210 */ /* 0x008fe20007f1e0ff */
[----:B------:R-:W-:Y:S01]  /*0eb0*/  @!P4 IMAD.WIDE.U32 R38, R69, R38, R24 ;  /* 0x000000264526c225 */ /* 0x000fe200078e0018 */
[----:B------:R-:W-:-:S02]  /*0ec0*/  @!P3 IADD3 R30, P2, R27, R30, RZ ;  /* 0x0000001e1b1eb210 */ /* 0x000fc40007f5e0ff */
[----:B------:R-:W3:Y:S01]  /*0ed0*/  @!P4 LDC.64 R24, c[0x0][0x228] ;  /* 0x00008a00ff18cb82 */ /* 0x000ee20000000a00 */
[----:B------:R-:W-:Y:S02]  /*0ee0*/  @!P3 IADD3.X R35, R10, R23, RZ, P0, !PT ;  /* 0x000000170a23b210 */ /* 0x000fe400007fe4ff */
[----:B------:R-:W-:-:S05]  /*0ef0*/  @!P4 IADD3 R39, R39, R43, RZ ;  /* 0x0000002b2727c210 */ /* 0x000fca0007ffe0ff */
[----:B------:R-:W3:Y:S01]  /*0f00*/  @!P5 LDC.64 R26, c[0x0][0x230] ;  /* 0x00008c00ff1adb82 */ /* 0x000ee20000000a00 */
[----:B------:R-:W-:Y:S01]  /*0f10*/  @!P3 IADD3.X R31, R10, R31, RZ, P2, !PT ;  /* 0x0000001f0a1fb210 */ /* 0x000fe200017fe4ff */
[----:B0-----:R-:W-:-:S06]  /*0f20*/  @!P5 IMAD R12, R19, R32, RZ ;  /* 0x00000020130cd224 */ /* 0x001fcc00078e02ff */
[----:B------:R-:W0:Y:S01]  /*0f30*/  @!P5 LDC.64 R22, c[0x0][0x228] ;  /* 0x00008a00ff16db82 */ /* 0x000e220000000a00 */
[C---:B----4-:R-:W-:Y:S01]  /*0f40*/  @!P4 SHF.L.U32 R41, R38.reuse, 0x1, RZ ;  /* 0x000000012629c819 */ /* 0x050fe200000006ff */
[----:B------:R-:W5:Y:S01]  /*0f50*/  @!P3 LDG.E R58, desc[UR8][R34.64] ;  /* 0x00000008223ab981 */ /* 0x000f62000c1e1900 */
[----:B------:R-:W-:Y:S02]  /*0f60*/  @!P4 SHF.L.U64.HI R10, R38, 0x1, R39 ;  /* 0x00000001260ac819 */ /* 0x000fe40000010227 */
[----:B------:R-:W-:Y:S02]  /*0f70*/  @!P5 MOV R38, R86 ;  /* 0x000000560026d202 */ /* 0x000fe40000000f00 */
[----:B------:R-:W-:Y:S01]  /*0f80*/  @!P5 MOV R39, R89 ;  /* 0x000000590027d202 */ /* 0x000fe20000000f00 */
[C---:B------:R-:W-:Y:S01]  /*0f90*/  @!P5 IMAD R43, R68.reuse, R33, R12 ;  /* 0x00000021442bd224 */ /* 0x040fe200078e020c */
[----:B------:R-:W-:Y:S01]  /*0fa0*/  MOV R18, RZ ;  /* 0x000000ff00127202 */ /* 0x000fe20000000f00 */
[----:B------:R-:W-:Y:S01]  /*0fb0*/  @!P5 IMAD.WIDE.U32 R32, R68, R32, R38 ;  /* 0x000000204420d225 */ /* 0x000fe200078e0026 */
[----:B-1----:R-:W-:-:S04]  /*0fc0*/  @!P4 IADD3 R28, P0, R41, R28, RZ ;  /* 0x0000001c291cc210 */ /* 0x002fc80007f1e0ff */
[----:B------:R-:W5:Y:S01]  /*0fd0*/  @!P3 LDG.E R18, desc[UR8][R30.64] ;  /* 0x000000081e12b981 */ /* 0x000f62000c1e1900 */
[----:B------:R-:W-:Y:S02]  /*0fe0*/  @!P5 IADD3 R39, R33, R43, RZ ;  /* 0x0000002b2127d210 */ /* 0x000fe40007ffe0ff */
[----:B------:R-:W-:Y:S02]  /*0ff0*/  @!P5 SHF.L.U32 R33, R32, 0x1, RZ ;  /* 0x000000012021d819 */ /* 0x000fe400000006ff */
[----:B------:R-:W-:Y:S02]  /*1000*/  @!P4 IADD3.X R29, R10, R29, RZ, P0, !PT ;  /* 0x0000001d0a1dc210 */ /* 0x000fe400007fe4ff */
[----:B---3--:R-:W-:Y:S02]  /*1010*/  @!P4 IADD3 R24, P0, R41, R24, RZ ;  /* 0x000000182918c210 */ /* 0x008fe40007f1e0ff */
[----:B------:R-:W-:Y:S02]  /*1020*/  @!P5 SHF.L.U64.HI R32, R32, 0x1, R39 ;  /* 0x000000012020d819 */ /* 0x000fe40000010227 */
[----:B------:R-:W-:-:S02]  /*1030*/  @!P5 IADD3 R26, P2, R33, R26, RZ ;  /* 0x0000001a211ad210 */ /* 0x000fc40007f5e0ff */
[----:B0-----:R-:W-:Y:S02]  /*1040*/  @!P5 IADD3 R22, P3, R33, R22, RZ ;  /* 0x000000162116d210 */ /* 0x001fe40007f7e0ff */
[----:B------:R-:W-:Y:S02]  /*1050*/  @!P4 IADD3.X R25, R10, R25, RZ, P0, !PT ;  /* 0x000000190a19c210 */ /* 0x000fe400007fe4ff */
[----:B------:R-:W-:Y:S02]  /*1060*/  MOV R12, RZ ;  /* 0x000000ff000c7202 */ /* 0x000fe40000000f00 */
[----:B------:R-:W-:Y:S02]  /*1070*/  MOV R16, RZ ;  /* 0x000000ff00107202 */ /* 0x000fe40000000f00 */
[----:B------:R-:W-:Y:S02]  /*1080*/  MOV R10, RZ ;  /* 0x000000ff000a7202 */ /* 0x000fe40000000f00 */
[C---:B------:R-:W-:Y:S01]  /*1090*/  @!P5 IADD3.X R27, R32.reuse, R27, RZ, P2, !PT ;  /* 0x0000001b201bd210 */ /* 0x040fe200017fe4ff */
[----:B------:R-:W5:Y:S01]  /*10a0*/  @!P4 LDG.E R12, desc[UR8][R24.64] ;  /* 0x00000008180cc981 */ /* 0x000f62000c1e1900 */
[----:B------:R-:W-:-:S03]  /*10b0*/  @!P5 IADD3.X R23, R32, R23, RZ, P3, !PT ;  /* 0x000000172017d210 */ /* 0x000fc60001ffe4ff */
[----:B------:R-:W5:Y:S04]  /*10c0*/  @!P5 LDG.E R16, desc[UR8][R26.64] ;  /* 0x000000081a10d981 */ /* 0x000f68000c1e1900 */
[----:B------:R-:W5:Y:S01]  /*10d0*/  @!P5 LDG.E R10, desc[UR8][R22.64] ;  /* 0x00000008160ad981 */ /* 0x000f62000c1e1900 */
[----:B------:R-:W-:-:S06]  /*10e0*/  MOV R14, RZ ;  /* 0x000000ff000e7202 */ /* 0x000fcc0000000f00 */
[----:B------:R0:W5:Y:S01]  /*10f0*/  @!P4 LDG.E R14, desc[UR8][R28.64] ;  /* 0x000000081c0ec981 */ /* 0x000162000c1e1900 */
[----:B------:R-:W-:Y:S01]  /*1100*/  ISETP.GT.U32.AND P2, PT, R77, 0x27f, PT ;  /* 0x0000027f4d00780c */ /* 0x000fe20003f44070 */
[----:B------:R-:W-:Y:S01]  /*1110*/  BSSY B0, `(.L_x_302) ;  /* 0x000001b000007945 */ /* 0x000fe20003800000 */
[----:B------:R-:W-:Y:S02]  /*1120*/  MOV R80, 0x3f800000 ;  /* 0x3f80000000507802 */ /* 0x000fe40000000f00 */
[----:B------:R-:W-:Y:S02]  /*1130*/  MOV R84, RZ ;  /* 0x000000ff00547202 */ /* 0x000fe40000000f00 */
[----:B------:R-:W-:Y:S02]  /*1140*/  MOV R79, RZ ;  /* 0x000000ff004f7202 */ /* 0x000fe40000000f00 */
[----:B------:R-:W-:Y:S01]  /*1150*/  MOV R82, RZ ;  /* 0x000000ff00527202 */ /* 0x000fe20000000f00 */
[----:B--2---:R-:W-:-:S05]  /*1160*/  FFMA.FTZ R21, -R20, R20, R21 ;  /* 0x0000001414157223 */ /* 0x004fca0000010115 */
[----:B------:R-:W-:-:S13]  /*1170*/  FSETP.GTU.FTZ.AND P0, PT, R21, RZ, PT ;  /* 0x000000ff1500720b */ /* 0x000fda0003f1c000 */
[----:B0-----:R-:W0:Y:S02]  /*1180*/  @P0 LDC R28, c[0x0][0x250] ;  /* 0x00009400ff1c0b82 */ /* 0x001e240000000800 */
[----:B0-----:R-:W-:Y:S01]  /*1190*/  @P0 FADD.FTZ R28, R21, R28 ;  /* 0x0000001c151c0221 */ /* 0x001fe20000010000 */
[----:B------:R-:W-:Y:S01]  /*11a0*/  MOV R21, RZ ;  /* 0x000000ff00157202 */ /* 0x000fe20000000f00 */
[----:B------:R-:W-:Y:S06]  /*11b0*/  @P2 BRA `(.L_x_303) ;  /* 0x0000000000402947 */ /* 0x000fec0003800000 */
        /* <DEDUP_REMOVED lines=16> */
.L_x_303:
[----:B------:R-:W-:Y:S05]  /*12c0*/  BSYNC B0 ;  /* 0x0000000000007941 */ /* 0x000fea0003800000 */
.L_x_302:
[----:B------:R-:W0:Y:S01]  /*12d0*/  @P0 MUFU.RSQ R80, R28 ;  /* 0x0000001c00500308 */ /* 0x000e220000001400 */
[----:B------:R-:W-:Y:S02]  /*12e0*/  ISETP.NE.AND P5, PT, RZ, UR10, PT ;  /* 0x0000000aff007c0c */ /* 0x000fe4000bfa5270 */
[C---:B-----5:R-:W-:Y:S02]  /*12f0*/  PRMT R22, R65.reuse, 0x7632, R22 ;  /* 0x0000763241167816 */ /* 0x060fe40000000016 */
[----:B------:R-:W-:Y:S02]  /*1300*/  SHF.L.U32 R25, R65, 0x10, RZ ;  /* 0x0000001041197819 */ /* 0x000fe400000006ff */
[----:B------:R-:W-:Y:S02]  /*1310*/  SHF.L.U32 R27, R22, 0x10, RZ ;  /* 0x00000010161b7819 */ /* 0x000fe400000006ff */
[----:B------:R-:W-:Y:S01]  /*1320*/  SHF.L.U32 R37, R66, 0x10, RZ ;  /* 0x0000001042257819 */ /* 0x000fe200000006ff */
[----:B------:R-:W-:Y:S01]  /*1330*/  FADD.FTZ R25, -R20, R25 ;  /* 0x0000001914197221 */ /* 0x000fe20000010100 */
[----:B------:R-:W-:Y:S01]  /*1340*/  PRMT R24, R66, 0x7632, R24 ;  /* 0x0000763242187816 */ /* 0x000fe20000000018 */
[----:B------:R-:W-:Y:S01]  /*1350*/  FADD.FTZ R35, -R20, R27 ;  /* 0x0000001b14237221 */ /* 0x000fe20000010100 */
[----:B------:R-:W-:Y:S01]  /*1360*/  PRMT R29, R64, 0x7632, R29 ;  /* 0x00007632401d7816 */ /* 0x000fe2000000001d */
[----:B------:R-:W-:Y:S01]  /*1370*/  FADD.FTZ R37, -R20, R37 ;  /* 0x0000002514257221 */ /* 0x000fe20000010100 */
[----:B------:R-:W-:-:S02]  /*1380*/  PRMT R26, R63, 0x7632, R26 ;  /* 0x000076323f1a7816 */ /* 0x000fc4000000001a */
[----:B------:R-:W-:Y:S01]  /*1390*/  SHF.L.U32 R39, R24, 0x10, RZ ;  /* 0x0000001018277819 */ /* 0x000fe200000006ff */
[-C--:B0-----:R-:W-:Y:S01]  /*13a0*/  FMUL.FTZ R24, R25, R80.reuse ;  /* 0x0000005019187220 */ /* 0x081fe20000410000 */
[----:B------:R-:W-:Y:S01]  /*13b0*/  SHF.L.U32 R33, R64, 0x10, RZ ;  /* 0x0000001040217819 */ /* 0x000fe200000006ff */
[----:B------:R-:W-:Y:S01]  /*13c0*/  FMUL.FTZ R22, R35, R80 ;  /* 0x0000005023167220 */ /* 0x000fe20000410000 */
[----:B------:R-:W-:Y:S02]  /*13d0*/  SHF.L.U32 R31, R63, 0x10, RZ ;  /* 0x000000103f1f7819 */ /* 0x000fe400000006ff */
[----:B------:R-:W-:Y:S02]  /*13e0*/  PRMT R23, R61, 0x7632, R23 ;  /* 0x000076323d177816 */ /* 0x000fe40000000017 */
        /* <DEDUP_REMOVED lines=21> */
.L_x_304:
        /* <DEDUP_REMOVED lines=26> */
.L_x_305:
[----:B------:R-:W-:Y:S01]  /*16e0*/  FFMA.FTZ R39, R22, R30, R35 ;  /* 0x0000001e16277223 */ /* 0x000fe20000010023 */
[----:B------:R-:W-:Y:S01]  /*16f0*/  FADD.FTZ R30, R30, R25 ;  /* 0x000000191e1e7221 */ /* 0x000fe20000010000 */
[----:B------:R-:W-:Y:S01]  /*1700*/  SHF.L.U32 R25, R61, 0x10, RZ ;  /* 0x000000103d197819 */ /* 0x000fe200000006ff */
[----:B------:R-:W-:Y:S01]  /*1710*/  FMUL.FTZ R35, R31, R84 ;  /* 0x000000541f237220 */ /* 0x000fe20000410000 */
[----:B------:R-:W-:Y:S02]  /*1720*/  SHF.L.U32 R37, R23, 0x10, RZ ;  /* 0x0000001017257819 */ /* 0x000fe400000006ff */
[----:B------:R-:W-:Y:S01]  /*1730*/  SHF.L.U32 R41, R60, 0x10, RZ ;  /* 0x000000103c297819 */ /* 0x000fe200000006ff */
[----:B------:R-:W-:Y:S01]  /*1740*/  FFMA.FTZ R23, R28, R35, R39 ;  /* 0x000000231c177223 */ /* 0x000fe20000010027 */
[----:B------:R-:W-:Y:S01]  /*1750*/  FADD.FTZ R25, -R20, R25 ;  /* 0x0000001914197221 */ /* 0x000fe20000010100 */
[----:B------:R-:W-:Y:S01]  /*1760*/  PRMT R39, R60, 0x7632, R39 ;  /* 0x000076323c277816 */ /* 0x000fe20000000027 */
[----:B------:R-:W-:Y:S01]  /*1770*/  FADD.FTZ R37, -R20, R37 ;  /* 0x0000002514257221 */ /* 0x000fe20000010100 */
[----:B------:R-:W-:Y:S01]  /*1780*/  FADD.FTZ R30, R30, R35 ;  /* 0x000000231e1e7221 */ /* 0x000fe20000010000 */
        /* <DEDUP_REMOVED lines=23> */
.L_x_306:
        /* <DEDUP_REMOVED lines=8> */
[----:B------:R-:W-:Y:S02]  /*1980*/  SHF.L.U32 R35, R30, 0x10, RZ ;  /* 0x000000101e237819 */ /* 0x000fe400000006ff */
[C---:B------:R-:W-:Y:S01]  /*1990*/  PRMT R30, R59.reuse, 0x7632, R30 ;  /* 0x000076323b1e7816 */ /* 0x040fe2000000001e */
[C---:B------:R-:W-:Y:S01]  /*19a0*/  FADD.FTZ R43, -R20.reuse, R43 ;  /* 0x0000002b142b7221 */ /* 0x040fe20000010100 */
[----:B------:R-:W-:Y:S01]  /*19b0*/  SHF.L.U32 R37, R59, 0x10, RZ ;  /* 0x000000103b257819 */ /* 0x000fe200000006ff */
[----:B------:R-:W-:Y:S01]  /*19c0*/  FADD.FTZ R45, -R20, R35 ;  /* 0x00000023142d7221 */ /* 0x000fe20000010100 */
[----:B------:R-:W-:Y:S01]  /*19d0*/  SHF.L.U32 R35, R30, 0x10, RZ ;  /* 0x000000101e237819 */ /* 0x000fe200000006ff */
[-C--:B------:R-:W-:Y:S01]  /*19e0*/  FMUL.FTZ R32, R43, R80.reuse ;  /* 0x000000502b207220 */ /* 0x080fe20000410000 */
[----:B------:R-:W-:Y:S01]  /*19f0*/  PRMT R40, R57, 0x7632, R40 ;  /* 0x0000763239287816 */ /* 0x000fe20000000028 */
        /* <DEDUP_REMOVED lines=20> */
.L_x_307:
[----:B------:R-:W-:Y:S01]  /*1b40*/  FFMA.FTZ R23, R34, R42, R23 ;  /* 0x0000002a22177223 */ /* 0x000fe20000010017 */
[----:B------:R-:W-:Y:S01]  /*1b50*/  FMUL.FTZ R43, R37, R84 ;  /* 0x00000054252b7220 */ /* 0x000fe20000410000 */
[----:B------:R-:W-:Y:S01]  /*1b60*/  FADD.FTZ R42, R42, R25 ;  /* 0x000000192a2a7221 */ /* 0x000fe20000010000 */
[----:B------:R-:W-:Y:S01]  /*1b70*/  SHF.L.U32 R45, R57, 0x10, RZ ;  /* 0x00000010392d7819 */ /* 0x000fe200000006ff */
[----:B------:R-:W-:Y:S01]  /*1b80*/  FMUL.FTZ R44, R35, R82 ;  /* 0x00000052232c7220 */ /* 0x000fe20000410000 */
[----:B------:R-:W-:Y:S01]  /*1b90*/  SHF.L.U32 R47, R40, 0x10, RZ ;  /* 0x00000010282f7819 */ /* 0x000fe200000006ff */
[----:B------:R-:W-:Y:S01]  /*1ba0*/  FFMA.FTZ R23, R32, R43, R23 ;  /* 0x0000002b20177223 */ /* 0x000fe20000010017 */
[--C-:B------:R-:W-:Y:S01]  /*1bb0*/  FADD.FTZ R25, R42, R43.reuse ;  /* 0x0000002b2a197221 */ /* 0x100fe20000010000 */
[----:B------:R-:W-:Y:S01]  /*1bc0*/  PRMT R43, R56, 0x7632, R43 ;  /* 0x00007632382b7816 */ /* 0x000fe2000000002b */
[C---:B------:R-:W-:Y:S01]  /*1bd0*/  FADD.FTZ R49, -R20.reuse, R45 ;  /* 0x0000002d14317221 */ /* 0x040fe20000010100 */
[----:B------:R-:W-:Y:S01]  /*1be0*/  FADD.FTZ R47, -R20, R47 ;  /* 0x0000002f142f7221 */ /* 0x000fe20000010100 */
[----:B------:R-:W-:-:S02]  /*1bf0*/  SHF.L.U32 R45, R56, 0x10, RZ ;  /* 0x00000010382d7819 */ /* 0x000fc400000006ff */
        /* <DEDUP_REMOVED lines=22> */
.L_x_308:
        /* <DEDUP_REMOVED lines=8> */
[----:B------:R-:W-:Y:S01]  /*1de0*/  PRMT R44, R18, 0x7632, R44 ;  /* 0x00007632122c7816 */ /* 0x000fe2000000002c */
[----:B------:R-:W-:Y:S01]  /*1df0*/  FADD.FTZ R53, -R20, R49 ;  /* 0x0000003114357221 */ /* 0x000fe20000010100 */
[----:B------:R-:W-:Y:S01]  /*1e00*/  FADD.FTZ R25, R46, R47 ;  /* 0x0000002f2e197221 */ /* 0x000fe20000010000 */
[----:B------:R-:W-:Y:S01]  /*1e10*/  FADD.FTZ R51, -R20, R51 ;  /* 0x0000003314337221 */ /* 0x000fe20000010100 */
[----:B------:R-:W-:Y:S01]  /*1e20*/  SHF.L.U32 R49, R44, 0x10, RZ ;  /* 0x000000102c317819 */ /* 0x000fe200000006ff */
[-C--:B------:R-:W-:Y:S01]  /*1e30*/  FMUL.FTZ R46, R53, R80.reuse ;  /* 0x00000050352e7220 */ /* 0x080fe20000410000 */
[----:B------:R-:W-:Y:S01]  /*1e40*/  SHF.L.U32 R47, R18, 0x10, RZ ;  /* 0x00000010122f7819 */ /* 0x000fe200000006ff */
[----:B------:R-:W-:Y:S01]  /*1e50*/  FMUL.FTZ R44, R51, R80 ;  /* 0x00000050332c7220 */ /* 0x000fe20000410000 */
[----:B------:R-:W-:Y:S01]  /*1e60*/  PRMT R48, R14, 0x7632, R48 ;  /* 0x000076320e307816 */ /* 0x000fe20000000030 */
        /* <DEDUP_REMOVED lines=19> */
.L_x_309:
        /* <DEDUP_REMOVED lines=34> */
.L_x_310:
[----:B------:R-:W-:Y:S01]  /*21c0*/  FFMA.FTZ R55, R44, R52, R23 ;  /* 0x000000342c377223 */ /* 0x000fe20000010017 */
[----:B------:R-:W-:Y:S01]  /*21d0*/  FMUL.FTZ R23, R53, R84 ;  /* 0x0000005435177220 */ /* 0x000fe20000410000 */
[----:B------:R-:W-:Y:S01]  /*21e0*/  FADD.FTZ R52, R52, R25 ;  /* 0x0000001934347221 */ /* 0x000fe20000010000 */
[----:B------:R-:W-:Y:S02]  /*21f0*/  SHF.L.U32 R81, R16, 0x10, RZ ;  /* 0x0000001010517819 */ /* 0x000fe400000006ff */
[----:B------:R-:W-:Y:S01]  /*2200*/  FFMA.FTZ R25, R50, R23, R55 ;  /* 0x0000001732197223 */ /* 0x000fe20000010037 */
[--C-:B------:R-:W-:Y:S01]  /*2210*/  FADD.FTZ R55, R52, R23.reuse ;  /* 0x0000001734377221 */ /* 0x100fe20000010000 */
[----:B------:R-:W-:Y:S01]  /*2220*/  PRMT R23, R16, 0x7632, R23 ;  /* 0x0000763210177816 */ /* 0x000fe20000000017 */
[----:B------:R-:W-:Y:S01]  /*2230*/  FMUL.FTZ R52, R51, R82 ;  /* 0x0000005233347220 */ /* 0x000fe20000410000 */
[----:B------:R-:W-:Y:S02]  /*2240*/  FADD.FTZ R81, -R20, R81 ;  /* 0x0000005114517221 */ /* 0x000fe40000010100 */
[----:B------:R-:W-:Y:S01]  /*2250*/  SHF.L.U32 R83, R23, 0x10, RZ ;  /* 0x0000001017537819 */ /* 0x000fe200000006ff */
[----:B------:R-:W-:Y:S01]  /*2260*/  FFMA.FTZ R23, R48, R52, R25 ;  /* 0x0000003430177223 */ /* 0x000fe20000010019 */
[--C-:B------:R-:W-:Y:S01]  /*2270*/  FADD.FTZ R25, R52, R55.reuse ;  /* 0x0000003734197221 */ /* 0x100fe20000010000 */
[----:B------:R-:W-:Y:S01]  /*2280*/  PRMT R55, R10, 0x7632, R55 ;  /* 0x000076320a377816 */ /* 0x000fe20000000037 */
[----:B------:R-:W-:Y:S01]  /*2290*/  FMUL.FTZ R52, R81, R80 ;  /* 0x0000005051347220 */ /* 0x000fe20000410000 */
[----:B------:R-:W-:-:S02]  /*22a0*/  FADD.FTZ R83, -R20, R83 ;  /* 0x0000005314537221 */ /* 0x000fc40000010100 */
[----:B------:R-:W-:Y:S02]  /*22b0*/  SHF.L.U32 R55, R55, 0x10, RZ ;  /* 0x0000001037377819 */ /* 0x000fe400000006ff */
        /* <DEDUP_REMOVED lines=21> */
.L_x_311:
[----:B------:R-:W-:Y:S01]  /*2410*/  FMUL.FTZ R90, R83, R84 ;  /* 0x00000054535a7220 */ /* 0x000fe20000410000 */
[----:B------:R-:W-:Y:S01]  /*2420*/  FMUL.FTZ R81, R55, R82 ;  /* 0x0000005237517220 */ /* 0x000fe20000410000 */
[----:B------:R-:W-:Y:S01]  /*2430*/  ISETP.GT.AND P0, PT, R8, 0x1e, PT ;  /* 0x0000001e0800780c */ /* 0x000fe20003f04270 */
[----:B------:R-:W-:Y:S01]  /*2440*/  FFMA.FTZ R85, R22, R29, RZ ;  /* 0x0000001d16557223 */ /* 0x000fe200000100ff */
[----:B------:R-:W-:Y:S01]  /*2450*/  FFMA.FTZ R23, R52, R90, R23 ;  /* 0x0000005a34177223 */ /* 0x000fe20000010017 */
[----:B------:R-:W-:Y:S01]  /*2460*/  FADD.FTZ R90, R25, R90 ;  /* 0x0000005a195a7221 */ /* 0x000fe20000010000 */
[----:B------:R-:W-:Y:S01]  /*2470*/  FADD.FTZ R22, RZ, R33 ;  /* 0x00000021ff167221 */ /* 0x000fe20000010000 */
[----:B------:R-:W0:Y:S01]  /*2480*/  S2UR UR11, SR_CgaCtaId ;  /* 0x00000000000b79c3 */ /* 0x000e220000008800 */
[----:B------:R-:W-:Y:S01]  /*2490*/  FFMA.FTZ R25, R54, R81, R23 ;  /* 0x0000005136197223 */ /* 0x000fe20000010017 */
[----:B------:R-:W-:Y:S01]  /*24a0*/  FADD.FTZ R23, R81, R90 ;  /* 0x0000005a51177221 */ /* 0x000fe20000010000 */
[----:B------:R-:W-:Y:S01]  /*24b0*/  FFMA.FTZ R81, R24, R33, RZ ;  /* 0x0000002118517223 */ /* 0x000fe200000100ff */
[----:B------:R-:W-:Y:S01]  /*24c0*/  FADD.FTZ R24, RZ, R29 ;  /* 0x0000001dff187221 */ /* 0x000fe20000010000 */
[----:B------:R-:W-:Y:S01]  /*24d0*/  UMOV UR6, 0x400 ;  /* 0x0000040000067882 */ /* 0x000fe20000000000 */
[----:B------:R-:W1:Y:S01]  /*24e0*/  SHFL.DOWN PT, R90, R25, 0x1, 0x1f ;  /* 0x08201f00195a7f89 */ /* 0x000e6200000e0000 */
[----:B------:R-:W-:Y:S01]  /*24f0*/  FFMA.FTZ R91, R28, R31, R81 ;  /* 0x0000001f1c5b7223 */ /* 0x000fe20000010051 */
[----:B------:R-:W-:Y:S01]  /*2500*/  FFMA.FTZ R81, R26, R27, R85 ;  /* 0x0000001b1a517223 */ /* 0x000fe20000010055 */
[----:B------:R-:W-:Y:S01]  /*2510*/  FADD.FTZ R26, R22, R31 ;  /* 0x0000001f161a7221 */ /* 0x000fe20000010000 */
[----:B------:R-:W2:Y:S01]  /*2520*/  SHFL.DOWN PT, R92, R23, 0x1, 0x1f ;  /* 0x08201f00175c7f89 */ /* 0x000ea200000e0000 */
        /* <DEDUP_REMOVED lines=10> */
[----:B------:R-:W3:Y:S01]  /*25d0*/  LDC R81, c[0x0][0xc] ;  /* 0x00000300ff517b82 */ /* 0x000ee20000000800 */
[----:B------:R-:W-:Y:S01]  /*25e0*/  FFMA.FTZ R27, R40, R43, R27 ;  /* 0x0000002b281b7223 */ /* 0x000fe2000001001b */
[----:B------:R-:W-:Y:S01]  /*25f0*/  FFMA.FTZ R91, R46, R47, R91 ;  /* 0x0000002f2e5b7223 */ /* 0x000fe2000001005b */
[----:B------:R-:W-:Y:S01]  /*2600*/  FADD.FTZ R26, R26, R45 ;  /* 0x0000002d1a1a7221 */ /* 0x000fe20000010000 */
[----:B------:R-:W-:Y:S01]  /*2610*/  FADD.FTZ R28, R28, R43 ;  /* 0x0000002b1c1c7221 */ /* 0x000fe20000010000 */
[----:B------:R-:W-:Y:S01]  /*2620*/  UIADD3 UR5, UR6, 0xd0, URZ ;  /* 0x000000d006057890 */ /* 0x000fe2000fffe03f */
[----:B------:R-:W-:Y:S01]  /*2630*/  FFMA.FTZ R29, R50, R53, R91 ;  /* 0x00000035321d7223 */ /* 0x000fe2000001005b */
[----:B------:R-:W-:Y:S01]  /*2640*/  FFMA.FTZ R27, R44, R49, R27 ;  /* 0x000000312c1b7223 */ /* 0x000fe2000001001b */
[----:B------:R-:W-:Y:S01]  /*2650*/  FADD.FTZ R26, R26, R47 ;  /* 0x0000002f1a1a7221 */ /* 0x000fe20000010000 */
[----:B-1----:R-:W-:Y:S01]  /*2660*/  @!P0 FADD.FTZ R25, R25, R90 ;  /* 0x0000005a19198221 */ /* 0x002fe20000010000 */
[----:B------:R-:W-:Y:S01]  /*2670*/  FADD.FTZ R28, R28, R49 ;  /* 0x000000311c1c7221 */ /* 0x000fe20000010000 */
[C---:B------:R-:W-:Y:S01]  /*2680*/  ISETP.NE.AND P3, PT, R8.reuse, RZ, PT ;  /* 0x000000ff0800720c */ /* 0x040fe20003f65270 */
[----:B0-----:R-:W-:Y:S01]  /*2690*/  ULEA UR5, UR11, UR5, 0x18 ;  /* 0x000000050b057291 */ /* 0x001fe2000f8ec03f */
[----:B--2---:R-:W-:Y:S01]  /*26a0*/  @!P0 FADD.FTZ R23, R23, R92 ;  /* 0x0000005c17178221 */ /* 0x004fe20000010000 */
[----:B------:R-:W0:Y:S01]  /*26b0*/  SHFL.DOWN PT, R90, R25, 0x2, 0x1f ;  /* 0x08401f00195a7f89 */ /* 0x000e2200000e0000 */
[----:B------:R-:W-:Y:S01]  /*26c0*/  ISETP.GT.AND P0, PT, R8, 0x1d, PT ;  /* 0x0000001d0800780c */ /* 0x000fe20003f04270 */
[----:B------:R-:W-:Y:S01]  /*26d0*/  FFMA.FTZ R27, R48, R51, R27 ;  /* 0x00000033301b7223 */ /* 0x000fe2000001001b */
[C---:B------:R-:W-:Y:S01]  /*26e0*/  ISETP.NE.AND P2, PT, R77.reuse, RZ, PT ;  /* 0x000000ff4d00720c */ /* 0x040fe20003f45270 */
[----:B------:R-:W1:Y:S01]  /*26f0*/  SHFL.DOWN PT, R92, R23, 0x2, 0x1f ;  /* 0x08401f00175c7f89 */ /* 0x000e6200000e0000 */
[----:B------:R-:W-:Y:S01]  /*2700*/  FADD.FTZ R26, R26, R53 ;  /* 0x000000351a1a7221 */ /* 0x000fe20000010000 */
[----:B------:R-:W-:Y:S01]  /*2710*/  FADD.FTZ R28, R28, R51 ;  /* 0x000000331c1c7221 */ /* 0x000fe20000010000 */
[----:B------:R-:W-:Y:S01]  /*2720*/  FFMA.FTZ R53, R54, R55, R27 ;  /* 0x0000003736357223 */ /* 0x000fe2000001001b */
[----:B------:R-:W-:Y:S01]  /*2730*/  FFMA.FTZ R52, R52, R83, R29 ;  /* 0x0000005334347223 */ /* 0x000fe2000001001d */
[----:B------:R-:W-:Y:S01]  /*2740*/  FADD.FTZ R54, R26, R83 ;  /* 0x000000531a367221 */ /* 0x000fe20000010000 */
[----:B------:R-:W-:Y:S01]  /*2750*/  FADD.FTZ R55, R28, R55 ;  /* 0x000000371c377221 */ /* 0x000fe20000010000 */
[C---:B------:R-:W-:Y:S01]  /*2760*/  LEA R85, R77.reuse, UR5, 0x4 ;  /* 0x000000054d557c11 */ /* 0x040fe2000f8e20ff */
[----:B------:R-:W-:Y:S01]  /*2770*/  BSSY B0, `(.L_x_312) ;  /* 0x000004c000007945 */ /* 0x000fe20003800000 */
[----:B------:R-:W-:Y:S01]  /*2780*/  ISETP.GT.U32.AND P4, PT, R77, 0x13, PT ;  /* 0x000000134d00780c */ /* 0x000fe20003f84070 */
[----:B------:R-:W-:-:S02]  /*2790*/  IMAD R83, R36, 0x14, R77 ;  /* 0x0000001424537824 */ /* 0x000fc400078e024d */
[----:B------:R-:W-:Y:S01]  /*27a0*/  STS.128 [R85], R52 ;  /* 0x0000003455007388 */ /* 0x000fe20000000c00 */
[----:B0-----:R-:W-:Y:S01]  /*27b0*/  @!P0 FADD.FTZ R25, R25, R90 ;  /* 0x0000005a19198221 */ /* 0x001fe20000010000 */
[----:B-1----:R-:W-:-:S04]  /*27c0*/  @!P0 FADD.FTZ R23, R23, R92 ;  /* 0x0000005c17178221 */ /* 0x002fc80000010000 */
[----:B------:R-:W0:Y:S01]  /*27d0*/  SHFL.DOWN PT, R90, R25, 0x4, 0x1f ;  /* 0x08801f00195a7f89 */ /* 0x000e2200000e0000 */
[----:B------:R-:W-:-:S03]  /*27e0*/  ISETP.GT.AND P0, PT, R8, 0x1b, PT ;  /* 0x0000001b0800780c */ /* 0x000fc60003f04270 */
[----:B------:R-:W1:Y:S10]  /*27f0*/  SHFL.DOWN PT, R92, R23, 0x4, 0x1f ;  /* 0x08801f00175c7f89 */ /* 0x000e7400000e0000 */
[----:B0-----:R-:W-:Y:S01]  /*2800*/  @!P0 FADD.FTZ R25, R25, R90 ;  /* 0x0000005a19198221 */ /* 0x001fe20000010000 */
[----:B-1----:R-:W-:Y:S01]  /*2810*/  @!P0 FADD.FTZ R23, R23, R92 ;  /* 0x0000005c17178221 */ /* 0x002fe20000010000 */
[----:B------:R-:W-:-:S03]  /*2820*/  ISETP.GT.AND P0, PT, R8, 0x17, PT ;  /* 0x000000170800780c */ /* 0x000fc60003f04270 */
[----:B------:R-:W0:Y:S04]  /*2830*/  SHFL.DOWN PT, R92, R25, 0x8, 0x1f ;  /* 0x09001f00195c7f89 */ /* 0x000e2800000e0000 */
[----:B------:R-:W1:Y:S06]  /*2840*/  SHFL.DOWN PT, R90, R23, 0x8, 0x1f ;  /* 0x09001f00175a7f89 */ /* 0x000e6c00000e0000 */
[----:B0-----:R-:W-:Y:S01]  /*2850*/  @!P0 FADD.FTZ R25, R25, R92 ;  /* 0x0000005c19198221 */ /* 0x001fe20000010000 */
[----:B-1----:R-:W-:-:S04]  /*2860*/  @!P0 FADD.FTZ R23, R23, R90 ;  /* 0x0000005a17178221 */ /* 0x002fc80000010000 */
[----:B------:R-:W0:Y:S01]  /*2870*/  SHFL.DOWN PT, R22, R25, 0x10, 0x1f ;  /* 0x0a001f0019167f89 */ /* 0x000e2200000e0000 */
[----:B------:R-:W-:Y:S01]  /*2880*/  ISETP.GT.AND P0, PT, R8, 0xf, PT ;  /* 0x0000000f0800780c */ /* 0x000fe20003f04270 */
[----:B------:R-:W1:Y:S02]  /*2890*/  LDC.64 R90, c[0x0][0x268] ;  /* 0x00009a00ff5a7b82 */ /* 0x000e640000000a00 */
[----:B------:R-:W2:Y:S10]  /*28a0*/  SHFL.DOWN PT, R24, R23, 0x10, 0x1f ;  /* 0x0a001f0017187f89 */ /* 0x000eb400000e0000 */
[----:B0-----:R-:W-:Y:S01]  /*28b0*/  @!P0 FADD.FTZ R25, R25, R22 ;  /* 0x0000001619198221 */ /* 0x001fe20000010000 */
[----:B--2---:R-:W-:-:S04]  /*28c0*/  @!P0 FADD.FTZ R23, R23, R24 ;  /* 0x0000001817178221 */ /* 0x004fc80000010000 */
[----:B------:R-:W-:Y:S02]  /*28d0*/  MOV R22, R25 ;  /* 0x0000001900167202 */ /* 0x000fe40000000f00 */
[----:B---3--:R-:W-:-:S03]  /*28e0*/  ISETP.GE.U32.AND P0, PT, R81, 0x2, PT ;  /* 0x000000025100780c */ /* 0x008fc60003f06070 */
[----:B------:R0:W-:Y:S01]  /*28f0*/  @!P3 STS.64 [R0+0x18], R22 ;  /* 0x000018160000b388 */ /* 0x0001e20000000a00 */
[----:B------:R-:W-:Y:S06]  /*2900*/  BAR.SYNC.DEFER_BLOCKING 0x0 ;  /* 0x0000000000007b1d */ /* 0x000fec0000010000 */
[----:B------:R-:W-:Y:S05]  /*2910*/  @P2 BRA `(.L_x_313) ;  /* 0x0000000000c42947 */ /* 0x000fea0003800000 */
[----:B------:R-:W-:-:S09]  /*2920*/  ULEA UR5, UR11, UR6, 0x18 ;  /* 0x000000060b057291 */ /* 0x000fd2000f8ec03f */
[----:B------:R-:W2:Y:S04]  /*2930*/  LDS.128 R24, [UR5+0x20] ;  /* 0x00002005ff187984 */ /* 0x000ea80008000c00 */
[----:B------:R-:W3:Y:S04]  /*2940*/  LDS.128 R40, [UR5+0x30] ;  /* 0x00003005ff287984 */ /* 0x000ee80008000c00 */
[----:B------:R-:W4:Y:S04]  /*2950*/  LDS.128 R36, [UR5+0x40] ;  /* 0x00004005ff247984 */ /* 0x000f280008000c00 */
[----:B------:R-:W5:Y:S04]  /*2960*/  LDS.128 R32, [UR5+0x50] ;  /* 0x00005005ff207984 */ /* 0x000f680008000c00 */
[----:B------:R-:W1:Y:S04]  /*2970*/  LDS.128 R28, [UR5+0x60] ;  /* 0x00006005ff1c7984 */ /* 0x000e680008000c00 */
[----:B------:R-:W1:Y:S01]  /*2980*/  LDS.128 R44, [UR5+0x70] ;  /* 0x00007005ff2c7984 */ /* 0x000e620008000c00 */
[----:B--2---:R-:W-:Y:S01]  /*2990*/  FADD.FTZ R49, R22, R24 ;  /* 0x0000001816317221 */ /* 0x004fe20000010000 */
[----:B0-----:R-:W-:-:S03]  /*29a0*/  FADD.FTZ R22, R23, R25 ;  /* 0x0000001917167221 */ /* 0x001fc60000010000 */
[----:B------:R-:W-:Y:S01]  /*29b0*/  FADD.FTZ R49, R49, R26 ;  /* 0x0000001a31317221 */ /* 0x000fe20000010000 */
[----:B------:R-:W-:Y:S02]  /*29c0*/  FADD.FTZ R22, R22, R27 ;  /* 0x0000001b16167221 */ /* 0x000fe40000010000 */
[----:B------:R-:W0:Y:S01]  /*29d0*/  LDS.128 R24, [UR5+0x80] ;  /* 0x00008005ff187984 */ /* 0x000e220008000c00 */
[----:B---3--:R-:W-:Y:S01]  /*29e0*/  FADD.FTZ R49, R49, R40 ;  /* 0x0000002831317221 */ /* 0x008fe20000010000 */
[----:B------:R-:W-:-:S03]  /*29f0*/  FADD.FTZ R22, R22, R41 ;  /* 0x0000002916167221 */ /* 0x000fc60000010000 */
[----:B------:R-:W-:Y:S01]  /*2a00*/  FADD.FTZ R49, R49, R42 ;  /* 0x0000002a31317221 */ /* 0x000fe20000010000 */
[----:B------:R-:W-:Y:S02]  /*2a10*/  FADD.FTZ R22, R22, R43 ;  /* 0x0000002b16167221 */ /* 0x000fe40000010000 */
[----:B------:R-:W2:Y:S01]  /*2a20*/  LDS.128 R40, [UR5+0x90] ;  /* 0x00009005ff287984 */ /* 0x000ea20008000c00 */
[----:B----4-:R-:W-:Y:S01]  /*2a30*/  FADD.FTZ R49, R49, R36 ;  /* 0x0000002431317221 */ /* 0x010fe20000010000 */
[----:B------:R-:W-:-:S03]  /*2a40*/  FADD.FTZ R22, R22, R37 ;  /* 0x0000002516167221 */ /* 0x000fc60000010000 */
[----:B------:R-:W-:Y:S01]  /*2a50*/  FADD.FTZ R49, R49, R38 ;  /* 0x0000002631317221 */ /* 0x000fe20000010000 */
[----:B------:R-:W-:Y:S02]  /*2a60*/  FADD.FTZ R22, R22, R39 ;  /* 0x0000002716167221 */ /* 0x000fe40000010000 */
[----:B------:R-:W3:Y:S01]  /*2a70*/  LDS.128 R36, [UR5+0xa0] ;  /* 0x0000a005ff247984 */ /* 0x000ee20008000c00 */
[----:B-----5:R-:W-:Y:S01]  /*2a80*/  FADD.FTZ R49, R49, R32 ;  /* 0x0000002031317221 */ /* 0x020fe20000010000 */
[----:B------:R-:W-:-:S03]  /*2a90*/  FADD.FTZ R22, R22, R33 ;  /* 0x0000002116167221 */ /* 0x000fc60000010000 */
[----:B------:R-:W-:Y:S01]  /*2aa0*/  FADD.FTZ R49, R49, R34 ;  /* 0x0000002231317221 */ /* 0x000fe20000010000 */
[----:B------:R-:W-:Y:S02]  /*2ab0*/  FADD.FTZ R32, R22, R35 ;  /* 0x0000002316207221 */ /* 0x000fe40000010000 */
[----:B------:R-:W4:Y:S01]  /*2ac0*/  LDS.64 R22, [UR5+0xb0] ;  /* 0x0000b005ff167984 */ /* 0x000f220008000a00 */
[----:B-1----:R-:W-:Y:S01]  /*2ad0*/  FADD.FTZ R49, R49, R28 ;  /* 0x0000001c31317221 */ /* 0x002fe20000010000 */
        /* <DEDUP_REMOVED lines=19> */
[----:B----4-:R-:W-:Y:S01]  /*2c10*/  FADD.FTZ R22, R49, R22 ;  /* 0x0000001631167221 */ /* 0x010fe20000010000 */
[----:B------:R-:W-:-:S07]  /*2c20*/  FADD.FTZ R23, R32, R23 ;  /* 0x0000001720177221 */ /* 0x000fce0000010000 */
.L_x_313:
[----:B------:R-:W-:Y:S05]  /*2c30*/  BSYNC B0 ;  /* 0x0000000000007941 */ /* 0x000fea0003800000 */
.L_x_312:
[----:B------:R-:W-:Y:S06]  /*2c40*/  BAR.SYNC.DEFER_BLOCKING 0x0 ;  /* 0x0000000000007b1d */ /* 0x000fec0000010000 */
[----:B------:R-:W-:Y:S04]  /*2c50*/  BSSY B0, `(.L_x_314) ;  /* 0x000009d000007945 */ /* 0x000fe80003800000 */
[----:B------:R-:W-:Y:S05]  /*2c60*/  @P4 BRA `(.L_x_315) ;  /* 0x00000008006c4947 */ /* 0x000fea0003800000 */
[----:B------:R-:W2:Y:S04]  /*2c70*/  LDS.128 R40, [R85+0x140] ;  /* 0x0001400055287984 */ /* 0x000ea80000000c00 */
[----:B------:R-:W3:Y:S04]  /*2c80*/  LDS.128 R32, [R85+0x280] ;  /* 0x0002800055207984 */ /* 0x000ee80000000c00 */
[----:B------:R-:W4:Y:S04]  /*2c90*/  LDS.128 R24, [R85+0x3c0] ;  /* 0x0003c00055187984 */ /* 0x000f280000000c00 */
[----:B------:R-:W5:Y:S04]  /*2ca0*/  LDS.128 R28, [R85+0x500] ;  /* 0x00050000551c7984 */ /* 0x000f680000000c00 */
[----:B------:R-:W0:Y:S04]  /*2cb0*/  LDS.128 R36, [R85+0x640] ;  /* 0x0006400055247984 */ /* 0x000e280000000c00 */
[----:B------:R-:W1:Y:S01]  /*2cc0*/  LDS.128 R48, [R85+0x780] ;  /* 0x0007800055307984 */ /* 0x000e620000000c00 */
[----:B--2---:R-:W-:Y:S01]  /*2cd0*/  FADD.FTZ R45, R52, R40 ;  /* 0x00000028342d7221 */ /* 0x004fe20000010000 */
[----:B------:R-:W-:Y:S01]  /*2ce0*/  FADD.FTZ R40, R53, R41 ;  /* 0x0000002935287221 */ /* 0x000fe20000010000 */
[----:B------:R-:W-:Y:S01]  /*2cf0*/  FADD.FTZ R41, R54, R42 ;  /* 0x0000002a36297221 */ /* 0x000fe20000010000 */
[----:B------:R-:W-:Y:S01]  /*2d00*/  FADD.FTZ R42, R55, R43 ;  /* 0x0000002b372a7221 */ /* 0x000fe20000010000 */
[----:B---3--:R-:W-:Y:S01]  /*2d10*/  FADD.FTZ R53, R45, R32 ;  /* 0x000000202d357221 */ /* 0x008fe20000010000 */
[----:B------:R-:W-:Y:S01]  /*2d20*/  FADD.FTZ R52, R40, R33 ;  /* 0x0000002128347221 */ /* 0x000fe20000010000 */
[----:B------:R-:W2:Y:S01]  /*2d30*/  LDS.128 R44, [R85+0x8c0] ;  /* 0x0008c000552c7984 */ /* 0x000ea20000000c00 */
[----:B------:R-:W-:Y:S01]  /*2d40*/  FADD.FTZ R55, R41, R34 ;  /* 0x0000002229377221 */ /* 0x000fe20000010000 */
[----:B------:R-:W-:Y:S01]  /*2d50*/  FADD.FTZ R54, R42, R35 ;  /* 0x000000232a367221 */ /* 0x000fe20000010000 */
[----:B----4-:R-:W-:Y:S01]  /*2d60*/  FADD.FTZ R53, R53, R24 ;  /* 0x0000001835357221 */ /* 0x010fe20000010000 */
[----:B------:R-:W3:Y:S01]  /*2d70*/  LDS.128 R40, [R85+0xa00] ;  /* 0x000a000055287984 */ /* 0x000ee20000000c00 */
[----:B------:R-:W-:Y:S01]  /*2d80*/  FADD.FTZ R52, R52, R25 ;  /* 0x0000001934347221 */ /* 0x000fe20000010000 */
[----:B------:R-:W-:Y:S01]  /*2d90*/  FADD.FTZ R55, R55, R26 ;  /* 0x0000001a37377221 */ /* 0x000fe20000010000 */
[----:B------:R-:W-:Y:S01]  /*2da0*/  FADD.FTZ R54, R54, R27 ;  /* 0x0000001b36367221 */ /* 0x000fe20000010000 */
[----:B------:R-:W4:Y:S01]  /*2db0*/  LDS.128 R32, [R85+0xb40] ;  /* 0x000b400055207984 */ /* 0x000f220000000c00 */
[----:B-----5:R-:W-:Y:S01]  /*2dc0*/  FADD.FTZ R53, R53, R28 ;  /* 0x0000001c35357221 */ /* 0x020fe20000010000 */
[----:B------:R-:W-:Y:S01]  /*2dd0*/  FADD.FTZ R52, R52, R29 ;  /* 0x0000001d34347221 */ /* 0x000fe20000010000 */
[----:B------:R-:W-:Y:S01]  /*2de0*/  FADD.FTZ R55, R55, R30 ;  /* 0x0000001e37377221 */ /* 0x000fe20000010000 */
[----:B------:R-:W5:Y:S01]  /*2df0*/  LDS.128 R24, [R85+0xc80] ;  /* 0x000c800055187984 */ /* 0x000f620000000c00 */
[----:B------:R-:W-:Y:S01]  /*2e00*/  FADD.FTZ R54, R54, R31 ;  /* 0x0000001f36367221 */ /* 0x000fe20000010000 */
        /* <DEDUP_REMOVED lines=9> */
[----:B------:R-:W1:Y:S04]  /*2ea0*/  LDS.128 R36, [R85+0xf00] ;  /* 0x000f000055247984 */ /* 0x000e680000000c00 */
[----:B------:R-:W1:Y:S01]  /*2eb0*/  LDS.128 R48, [R85+0x1040] ;  /* 0x0010400055307984 */ /* 0x000e620000000c00 */
        /* <DEDUP_REMOVED lines=13> */
[----:B------:R-:W-:Y:S01]  /*2f90*/  LDS.128 R40, [R85+0x1400] ;  /* 0x0014000055287984 */ /* 0x000fe20000000c00 */
[----:B-----5:R-:W-:Y:S01]  /*2fa0*/  FADD.FTZ R53, R53, R24 ;  /* 0x0000001835357221 */ /* 0x020fe20000010000 */
[----:B------:R-:W-:Y:S01]  /*2fb0*/  FADD.FTZ R52, R52, R25 ;  /* 0x0000001934347221 */ /* 0x000fe20000010000 */
[----:B------:R-:W-:Y:S01]  /*2fc0*/  FADD.FTZ R55, R55, R26 ;  /* 0x0000001a37377221 */ /* 0x000fe20000010000 */
[----:B------:R-:W3:Y:S01]  /*2fd0*/  LDS.128 R32, [R85+0x12c0] ;  /* 0x0012c00055207984 */ /* 0x000ee20000000c00 */
[----:B------:R-:W-:Y:S01]  /*2fe0*/  FADD.FTZ R54, R54, R27 ;  /* 0x0000001b36367221 */ /* 0x000fe20000010000 */
[----:B0-----:R-:W-:Y:S01]  /*2ff0*/  FADD.FTZ R53, R53, R28 ;  /* 0x0000001c35357221 */ /* 0x001fe20000010000 */
[----:B------:R-:W-:Y:S01]  /*3000*/  FADD.FTZ R52, R52, R29 ;  /* 0x0000001d34347221 */ /* 0x000fe20000010000 */
[----:B------:R-:W0:Y:S01]  /*3010*/  LDS.128 R24, [R85+0x1540] ;  /* 0x0015400055187984 */ /* 0x000e220000000c00 */
[----:B------:R-:W-:Y:S01]  /*3020*/  FADD.FTZ R55, R55, R30 ;  /* 0x0000001e37377221 */ /* 0x000fe20000010000 */
[----:B------:R-:W-:Y:S01]  /*3030*/  FADD.FTZ R54, R54, R31 ;  /* 0x0000001f36367221 */ /* 0x000fe20000010000 */
[----:B-1----:R-:W-:Y:S01]  /*3040*/  FADD.FTZ R53, R53, R36 ;  /* 0x0000002435357221 */ /* 0x002fe20000010000 */
[----:B------:R-:W-:Y:S01]  /*3050*/  FADD.FTZ R52, R52, R37 ;  /* 0x0000002534347221 */ /* 0x000fe20000010000 */
[----:B------:R-:W-:Y:S01]  /*3060*/  FADD.FTZ R55, R55, R38 ;  /* 0x0000002637377221 */ /* 0x000fe20000010000 */
[----:B------:R-:W-:Y:S01]  /*3070*/  FADD.FTZ R54, R54, R39 ;  /* 0x0000002736367221 */ /* 0x000fe20000010000 */
[----:B------:R-:W1:Y:S01]  /*3080*/  LDS.128 R28, [R85+0x1680] ;  /* 0x00168000551c7984 */ /* 0x000e620000000c00 */
[----:B------:R-:W-:Y:S01]  /*3090*/  FADD.FTZ R53, R53, R48 ;  /* 0x0000003035357221 */ /* 0x000fe20000010000 */
[----:B------:R-:W-:Y:S01]  /*30a0*/  FADD.FTZ R52, R52, R49 ;  /* 0x0000003134347221 */ /* 0x000fe20000010000 */
[----:B------:R-:W-:Y:S01]  /*30b0*/  FADD.FTZ R55, R55, R50 ;  /* 0x0000003237377221 */ /* 0x000fe20000010000 */
[----:B------:R-:W-:Y:S01]  /*30c0*/  FADD.FTZ R54, R54, R51 ;  /* 0x0000003336367221 */ /* 0x000fe20000010000 */
[----:B------:R-:W4:Y:S04]  /*30d0*/  LDS.128 R36, [R85+0x17c0] ;  /* 0x0017c00055247984 */ /* 0x000f280000000c00 */
[----:B------:R-:W5:Y:S01]  /*30e0*/  LDS.128 R48, [R85+0x1900] ;  /* 0x0019000055307984 */ /* 0x000f620000000c00 */
[----:B--2---:R-:W-:Y:S01]  /*30f0*/  FADD.FTZ R53, R53, R44 ;  /* 0x0000002c35357221 */ /* 0x004fe20000010000 */
[----:B------:R-:W-:Y:S01]  /*3100*/  FADD.FTZ R52, R52, R45 ;  /* 0x0000002d34347221 */ /* 0x000fe20000010000 */
[----:B------:R-:W-:Y:S01]  /*3110*/  FADD.FTZ R55, R55, R46 ;  /* 0x0000002e37377221 */ /* 0x000fe20000010000 */
[----:B------:R-:W-:-:S02]  /*3120*/  FADD.FTZ R54, R54, R47 ;  /* 0x0000002f36367221 */ /* 0x000fc40000010000 */
[----:B------:R-:W-:Y:S01]  /*3130*/  LDS.128 R44, [R85+0x1cc0] ;  /* 0x001cc000552c7984 */ /* 0x000fe20000000c00 */
[----:B---3--:R-:W-:Y:S01]  /*3140*/  FADD.FTZ R53, R53, R32 ;  /* 0x0000002035357221 */ /* 0x008fe20000010000 */
[----:B------:R-:W-:Y:S01]  /*3150*/  FADD.FTZ R52, R52, R33 ;  /* 0x0000002134347221 */ /* 0x000fe20000010000 */
[----:B------:R-:W-:Y:S01]  /*3160*/  FADD.FTZ R55, R55, R34 ;  /* 0x0000002237377221 */ /* 0x000fe20000010000 */
[----:B------:R-:W-:Y:S01]  /*3170*/  FADD.FTZ R54, R54, R35 ;  /* 0x0000002336367221 */ /* 0x000fe20000010000 */
[----:B------:R-:W-:Y:S01]  /*3180*/  FADD.FTZ R53, R53, R40 ;  /* 0x0000002835357221 */ /* 0x000fe20000010000 */
[----:B------:R-:W2:Y:S01]  /*3190*/  LDS.128 R32, [R85+0x1a40] ;  /* 0x001a400055207984 */ /* 0x000ea20000000c00 */
[----:B------:R-:W-:Y:S01]  /*31a0*/  FADD.FTZ R52, R52, R41 ;  /* 0x0000002934347221 */ /* 0x000fe20000010000 */
[----:B------:R-:W-:Y:S01]  /*31b0*/  FADD.FTZ R55, R55, R42 ;  /* 0x0000002a37377221 */ /* 0x000fe20000010000 */
[----:B------:R-:W-:Y:S01]  /*31c0*/  FADD.FTZ R54, R54, R43 ;  /* 0x0000002b36367221 */ /* 0x000fe20000010000 */
[----:B0-----:R-:W-:Y:S01]  /*31d0*/  FADD.FTZ R53, R53, R24 ;  /* 0x0000001835357221 */ /* 0x001fe20000010000 */
[----:B------:R-:W0:Y:S01]  /*31e0*/  LDS.128 R40, [R85+0x1b80] ;  /* 0x001b800055287984 */ /* 0x000e220000000c00 */
[----:B------:R-:W-:Y:S01]  /*31f0*/  FADD.FTZ R52, R52, R25 ;  /* 0x0000001934347221 */ /* 0x000fe20000010000 */
[----:B------:R-:W-:Y:S01]  /*3200*/  FADD.FTZ R55, R55, R26 ;  /* 0x0000001a37377221 */ /* 0x000fe20000010000 */
[----:B------:R-:W-:Y:S01]  /*3210*/  FADD.FTZ R54, R54, R27 ;  /* 0x0000001b36367221 */ /* 0x000fe20000010000 */
[----:B-1----:R-:W-:Y:S01]  /*3220*/  FADD.FTZ R53, R53, R28 ;  /* 0x0000001c35357221 */ /* 0x002fe20000010000 */
[----:B------:R-:W1:Y:S01]  /*3230*/  LDS.128 R24, [R85+0x1e00] ;  /* 0x001e000055187984 */ /* 0x000e620000000c00 */
        /* <DEDUP_REMOVED lines=14> */
[----:B--2---:R-:W-:Y:S01]  /*3320*/  FADD.FTZ R53, R53, R32 ;  /* 0x0000002035357221 */ /* 0x004fe20000010000 */
[----:B------:R-:W-:Y:S01]  /*3330*/  FADD.FTZ R52, R52, R33 ;  /* 0x0000002134347221 */ /* 0x000fe20000010000 */
[----:B------:R-:W-:Y:S01]  /*3340*/  FADD.FTZ R55, R55, R34 ;  /* 0x0000002237377221 */ /* 0x000fe20000010000 */
[----:B------:R-:W-:-:S02]  /*3350*/  FADD.FTZ R54, R54, R35 ;  /* 0x0000002336367221 */ /* 0x000fc40000010000 */
[----:B------:R-:W2:Y:S01]  /*3360*/  LDS.128 R32, [R85+0x2080] ;  /* 0x0020800055207984 */ /* 0x000ea20000000c00 */
[----:B0-----:R-:W-:Y:S01]  /*3370*/  FADD.FTZ R53, R53, R40 ;  /* 0x0000002835357221 */ /* 0x001fe20000010000 */
        /* <DEDUP_REMOVED lines=42> */
.L_x_315:
[----:B------:R-:W-:Y:S05]  /*3620*/  BSYNC B0 ;  /* 0x0000000000007941 */ /* 0x000fea0003800000 */
.L_x_314:
[----:B------:R-:W-:Y:S01]  /*3630*/  BSSY B0, `(.L_x_316) ;  /* 0x000000f000007945 */ /* 0x000fe20003800000 */
[----:B------:R-:W-:Y:S01]  /*3640*/  PRMT R32, R65, 0x7632, R32 ;  /* 0x0000763241207816 */ /* 0x000fe20000000020 */
[----:B-1----:R-:W-:Y:S02]  /*3650*/  IMAD.WIDE R90, R83, 0x4, R90 ;  /* 0x00000004535a7825 */ /* 0x002fe400078e025a */
[----:B------:R-:W-:Y:S05]  /*3660*/  @P4 BRA `(.L_x_317) ;  /* 0x00000000002c4947 */ /* 0x000fea0003800000 */
[----:B------:R-:W1:Y:S01]  /*3670*/  LDC.64 R24, c[0x0][0x288] ;  /* 0x0000a200ff187b82 */ /* 0x000e620000000a00 */
[-C--:B------:R-:W-:Y:S01]  /*3680*/  LEA R30, P3, R2, R90.reuse, 0x2 ;  /* 0x0000005a021e7211 */ /* 0x080fe200078610ff */
[----:B------:R2:W-:Y:S01]  /*3690*/  REDG.E.ADD.F32.FTZ.RN.STRONG.GPU desc[UR8][R90.64], R52 ;  /* 0x000000345a0079a6 */ /* 0x0005e2000c10f388 */
[----:B------:R-:W-:Y:S02]  /*36a0*/  LEA R26, P6, R4, R90, 0x2 ;  /* 0x0000005a041a7211 */ /* 0x000fe400078c10ff */
[C---:B------:R-:W-:Y:S02]  /*36b0*/  IADD3.X R31, R91.reuse, R5, RZ, P3, !PT ;  /* 0x000000055b1f7210 */ /* 0x040fe40001ffe4ff */
[----:B------:R-:W-:-:S03]  /*36c0*/  IADD3.X R27, R91, R6, RZ, P6, !PT ;  /* 0x000000065b1b7210 */ /* 0x000fc600037fe4ff */
[----:B------:R2:W-:Y:S01]  /*36d0*/  REDG.E.ADD.F32.FTZ.RN.STRONG.GPU desc[UR8][R30.64], R53 ;  /* 0x000000351e0079a6 */ /* 0x0005e2000c10f388 */
[----:B-1----:R-:W-:-:S04]  /*36e0*/  LEA R28, P4, R24, R90, 0x2 ;  /* 0x0000005a181c7211 */ /* 0x002fc800078810ff */
[----:B------:R-:W-:-:S05]  /*36f0*/  LEA.HI.X R29, R24, R91, R25, 0x2, P4 ;  /* 0x0000005b181d7211 */ /* 0x000fca00020f1419 */
[----:B------:R2:W-:Y:S04]  /*3700*/  REDG.E.ADD.F32.FTZ.RN.STRONG.GPU desc[UR8][R28.64], R54 ;  /* 0x000000361c0079a6 */ /* 0x0005e8000c10f388 */
[----:B------:R2:W-:Y:S02]  /*3710*/  REDG.E.ADD.F32.FTZ.RN.STRONG.GPU desc[UR8][R26.64], R55 ;  /* 0x000000371a0079a6 */ /* 0x0005e4000c10f388 */
.L_x_317:
[----:B------:R-:W-:Y:S05]  /*3720*/  BSYNC B0 ;  /* 0x0000000000007941 */ /* 0x000fea0003800000 */
.L_x_316:
        /* <DEDUP_REMOVED lines=16> */
[----:B------:R-:W1:Y:S01]  /*3830*/  LDC R49, c[0x0][0x10] ;  /* 0x00000400ff317b82 */ /* 0x000e620000000800 */
[----:B------:R-:W3:Y:S01]  /*3840*/  S2R R48, SR_CTAID.Y ;  /* 0x0000000000307919 */ /* 0x000ee20000002600 */
[----:B--2---:R-:W-:-:S06]  /*3850*/  LOP3.LUT R26, R67, 0x1, RZ, 0xc0, !PT ;  /* 0x00000001431a7812 */ /* 0x004fcc00078ec0ff */
[----:B------:R-:W2:Y:S08]  /*3860*/  LDC.64 R24, c[0x0][0x258] ;  /* 0x00009600ff187b82 */ /* 0x000eb00000000a00 */
[----:B------:R-:W4:Y:S01]  /*3870*/  LDC.64 R52, c[0x0][0x260] ;  /* 0x00009800ff347b82 */ /* 0x000f220000000a00 */
[----:B-1----:R-:W-:-:S04]  /*3880*/  IMAD R26, R26, R49, RZ ;  /* 0x000000311a1a7224 */ /* 0x002fc800078e02ff */
[C---:B------:R-:W-:Y:S01]  /*3890*/  IMAD R28, R26.reuse, R81, RZ ;  /* 0x000000511a1c7224 */ /* 0x040fe200078e02ff */
[----:B---3--:R-:W-:-:S04]  /*38a0*/  IADD3 R27, R26, R48, RZ ;  /* 0x000000301a1b7210 */ /* 0x008fc80007ffe0ff */
[----:B------:R-:W-:Y:S01]  /*38b0*/  SHF.L.U32 R29, R28, 0x1, RZ ;  /* 0x000000011c1d7819 */ /* 0x000fe200000006ff */
[----:B--2---:R-:W-:-:S04]  /*38c0*/  IMAD.WIDE.U32 R24, R27, 0x4, R24 ;  /* 0x000000041b187825 */ /* 0x004fc800078e0018 */
[----:B----4-:R-:W-:Y:S01]  /*38d0*/  IMAD.WIDE R52, R29, 0x4, R52 ;  /* 0x000000041d347825 */ /* 0x010fe200078e0234 */
[----:B------:R-:W-:Y:S06]  /*38e0*/  @P2 BRA `(.L_x_319) ;  /* 0x0000000000602947 */ /* 0x000fec0003800000 */
[----:B------:R-:W1:Y:S01]  /*38f0*/  S2R R8, SR_LANEID ;  /* 0x0000000000087919 */ /* 0x000e620000000000 */
[----:B------:R-:W-:Y:S01]  /*3900*/  HFMA2.MMA R28, -RZ, RZ, 0, 5.9604644775390625e-08 ;  /* 0x00000001ff1c7435 */ /* 0x000fe200000001ff */
[----:B------:R-:W-:Y:S01]  /*3910*/  VOTEU.ANY UR5, UPT, PT ;  /* 0x0000000000057886 */ /* 0x000fe200038e0100 */
[----:B------:R-:W-:Y:S01]  /*3920*/  LOP3.LUT P0, RZ, R67, 0x2, RZ, 0xc0, !PT ;  /* 0x0000000243ff7812 */ /* 0x000fe2000780c0ff */
[----:B------:R-:W-:Y:S01]  /*3930*/  UFLO.U32 UR6, UR5 ;  /* 0x00000005000672bd */ /* 0x000fe200080e0000 */
[----:B------:R-:W-:Y:S01]  /*3940*/  IMAD R27, R49, UR7, R48 ;  /* 0x00000007311b7c24 */ /* 0x000fe2000f8e0230 */
[----:B------:R-:W-:Y:S01]  /*3950*/  UPOPC UR5, UR5 ;  /* 0x00000005000572bf */ /* 0x000fe20008000000 */
[----:B------:R-:W-:Y:S02]  /*3960*/  SEL R31, R81, RZ, !P0 ;  /* 0x000000ff511f7207 */ /* 0x000fe40004000000 */
[----:B------:R-:W-:Y:S02]  /*3970*/  IMAD.WIDE.U32 R26, R27, 0x8, R52 ;  /* 0x000000081b1a7825 */ /* 0x000fe400078e0034 */
[----:B------:R-:W-:-:S02]  /*3980*/  SEL R28, R28, 0xffffffff, !P0 ;  /* 0xffffffff1c1c7807 */ /* 0x000fc40004000000 */
[----:B------:R-:W-:Y:S01]  /*3990*/  ISETP.NE.AND P0, PT, R31, -0x1, PT ;  /* 0xffffffff1f00780c */ /* 0x000fe20003f05270 */
[----:B------:R2:W-:Y:S02]  /*39a0*/  STG.E.64 desc[UR8][R26.64], R22 ;  /* 0x000000161a007986 */ /* 0x0005e4000c101b08 */
[----:B------:R-:W-:Y:S01]  /*39b0*/  IMAD R29, R28, UR5, RZ ;  /* 0x000000051c1d7c24 */ /* 0x000fe2000f8e02ff */
[----:B-1----:R-:W-:-:S13]  /*39c0*/  ISETP.EQ.U32.AND P3, PT, R8, UR6, PT ;  /* 0x0000000608007c0c */ /* 0x002fda000bf62070 */
[----:B------:R-:W-:Y:S06]  /*39d0*/  @P3 MEMBAR.ALL.GPU ;  /* 0x0000000000003992 */ /* 0x000fec000000a000 */
[----:B------:R-:W-:-:S00]  /*39e0*/  @P3 ERRBAR ;  /* 0x00000000000039ab */ /* 0x000fc00000000000 */
[----:B------:R-:W-:Y:S06]  /*39f0*/  @P3 CGAERRBAR ;  /* 0x00000000000035ab */ /* 0x000fec0000000000 */
[----:B------:R2:W-:Y:S01]  /*3a00*/  @P3 REDG.E.ADD.S32.STRONG.GPU desc[UR8][R24.64], R29 ;  /* 0x0000001d1800398e */ /* 0x0005e2000c10e388 */
[----:B------:R-:W-:Y:S05]  /*3a10*/  @!P0 BRA `(.L_x_319) ;  /* 0x0000000000148947 */ /* 0x000fea0003800000 */
.L_x_320:
[----:B--2---:R-:W2:Y:S04]  /*3a20*/  LDG.E.STRONG.GPU R26, desc[UR8][R24.64] ;  /* 0x00000008181a7981 */ /* 0x004ea8000c1ef900 */
[----:B--2---:R-:W-:Y:S01]  /*3a30*/  CCTL.IVALL ;  /* 0x00000000ff00798f */ /* 0x004fe20002000000 */
[----:B------:R-:W-:Y:S05]  /*3a40*/  YIELD ;  /* 0x0000000000007946 */ /* 0x000fea0003800000 */
[----:B------:R-:W-:-:S13]  /*3a50*/  ISETP.NE.AND P0, PT, R26, R31, PT ;  /* 0x0000001f1a00720c */ /* 0x000fda0003f05270 */
[----:B------:R-:W-:Y:S05]  /*3a60*/  @P0 BRA `(.L_x_320) ;  /* 0xfffffffc00ec0947 */ /* 0x000fea000383ffff */
.L_x_319:
[----:B------:R-:W-:Y:S01]  /*3a70*/  ISETP.NE.AND P0, PT, R81, RZ, PT ;  /* 0x000000ff5100720c */ /* 0x000fe20003f05270 */
[----:B------:R-:W-:Y:S05]  /*3a80*/  WARPSYNC.ALL ;  /* 0x0000000000007948 */ /* 0x000fea0003800000 */
[----:B------:R-:W-:Y:S07]  /*3a90*/  BAR.SYNC.DEFER_BLOCKING 0x0 ;  /* 0x0000000000007b1d */ /* 0x000fee0000010000 */
[----:B------:R-:W-:Y:S05]  /*3aa0*/  @!P0 BRA `(.L_x_318) ;  /* 0x0000000c00e88947 */ /* 0x000fea0003800000 */
[----:B--2---:R-:W-:Y:S02]  /*3ab0*/  IADD3 R24, R81, -0x1, RZ ;  /* 0xffffffff51187810 */ /* 0x004fe40007ffe0ff */
[----:B------:R-:W-:Y:S02]  /*3ac0*/  MOV R51, RZ ;  /* 0x000000ff00337202 */ /* 0x000fe40000000f00 */
[----:B------:R-:W-:-:S13]  /*3ad0*/  ISETP.GE.U32.AND P0, PT, R24, 0x3, PT ;  /* 0x000000031800780c */ /* 0x000fda0003f06070 */
[----:B------:R-:W-:Y:S05]  /*3ae0*/  @!P0 BRA `(.L_x_321) ;  /* 0x0000000c00688947 */ /* 0x000fea0003800000 */
[----:B------:R-:W-:Y:S01]  /*3af0*/  LOP3.LUT R50, R81, 0x3, RZ, 0xc0, !PT ;  /* 0x0000000351327812 */ /* 0x000fe200078ec0ff */
[----:B------:R-:W-:-:S03]  /*3b00*/  HFMA2.MMA R51, -RZ, RZ, 0, 0 ;  /* 0x00000000ff337435 */ /* 0x000fc600000001ff */
[----:B------:R-:W-:-:S04]  /*3b10*/  IADD3 R50, -R50, R81, RZ ;  /* 0x0000005132327210 */ /* 0x000fc80007ffe1ff */
[----:B------:R-:W-:-:S13]  /*3b20*/  ISETP.GT.AND P0, PT, R50, RZ, PT ;  /* 0x000000ff3200720c */ /* 0x000fda0003f04270 */
[----:B------:R-:W-:Y:S05]  /*3b30*/  @!P0 BRA `(.L_x_322) ;  /* 0x0000000800d88947 */ /* 0x000fea0003800000 */
[----:B------:R-:W-:Y:S02]  /*3b40*/  ISETP.GT.AND P3, PT, R50, 0xc, PT ;  /* 0x0000000c3200780c */ /* 0x000fe40003f64270 */
[----:B------:R-:W-:-:S11]  /*3b50*/  PLOP3.LUT P0, PT, PT, PT, PT, 0x80, 0x0 ;  /* 0x000000000000781c */ /* 0x000fd60003f0f070 */
[----:B------:R-:W-:Y:S05]  /*3b60*/  @!P3 BRA `(.L_x_323) ;  /* 0x0000000400d0b947 */ /* 0x000fea0003800000 */
[----:B------:R-:W-:-:S13]  /*3b70*/  PLOP3.LUT P0, PT, PT, PT, PT, 0x8, 0x0 ;  /* 0x000000000000781c */ /* 0x000fda0003f0e170 */
.L_x_324:
        /* <DEDUP_REMOVED lines=115> */
.L_x_323:
        /* <DEDUP_REMOVED lines=61> */
.L_x_325:
[----:B------:R-:W-:-:S13]  /*4680*/  ISETP.NE.OR P0, PT, R50, RZ, P0 ;  /* 0x000000ff3200720c */ /* 0x000fda0000705670 */
[----:B------:R-:W-:Y:S05]  /*4690*/  @!P0 BRA `(.L_x_321) ;  /* 0x00000000007c8947 */ /* 0x000fea0003800000 */
.L_x_322:
        /* <DEDUP_REMOVED lines=31> */
.L_x_321:
        /* <DEDUP_REMOVED lines=11> */
.L_x_327:
[----:B------:R-:W-:Y:S05]  /*4940*/  BSYNC B0 ;  /* 0x0000000000007941 */ /* 0x000fea0003800000 */
.L_x_326:
        /* <DEDUP_REMOVED lines=16> */
.L_x_318:
[----:B------:R-:W1:Y:S01]  /*4a50*/  S2UR UR6, SR_CgaCtaId ;  /* 0x00000000000679c3 */ /* 0x000e620000008800 */
[----:B------:R-:W-:Y:S01]  /*4a60*/  UMOV UR5, 0x400 ;  /* 0x0000040000057882 */ /* 0x000fe20000000000 */
[----:B------:R-:W-:Y:S01]  /*4a70*/  SHF.L.U32 R65, R65, 0x10, RZ ;  /* 0x0000001041417819 */ /* 0x000fe200000006ff */
[----:B------:R-:W-:Y:S01]  /*4a80*/  ULDC.64 UR14, c[0x0][0x290] ;  /* 0x0000a400000e7ab9 */ /* 0x000fe20000000a00 */
[----:B--2---:R-:W-:Y:S02]  /*4a90*/  SHF.L.U32 R29, R32, 0x10, RZ ;  /* 0x00000010201d7819 */ /* 0x004fe400000006ff */
[----:B------:R-:W-:Y:S01]  /*4aa0*/  ISETP.GE.U32.AND P0, PT, R74, UR14, PT ;  /* 0x0000000e4a007c0c */ /* 0x000fe2000bf06070 */
[----:B------:R-:W-:Y:S01]  /*4ab0*/  FADD.FTZ R65, -R20, R65 ;  /* 0x0000004114417221 */ /* 0x000fe20000010100 */
[----:B------:R-:W-:-:S03]  /*4ac0*/  SHF.L.U32 R47, R47, 0x10, RZ ;  /* 0x000000102f2f7819 */ /* 0x000fc600000006ff */
[----:B------:R-:W-:Y:S01]  /*4ad0*/  FMUL.FTZ R52, R65, R80 ;  /* 0x0000005041347220 */ /* 0x000fe20000410000 */
[----:B-1----:R-:W-:-:S09]  /*4ae0*/  ULEA UR5, UR6, UR5, 0x18 ;  /* 0x0000000506057291 */ /* 0x002fd2000f8ec03f */
[----:B------:R0:W-:Y:S01]  /*4af0*/  @!P2 STS.64 [UR5+0xc0], R22 ;  /* 0x0000c016ff00a988 */ /* 0x0001e20008000a05 */
[----:B------:R-:W-:Y:S01]  /*4b00*/  BAR.SYNC.DEFER_BLOCKING 0x0 ;  /* 0x0000000000007b1d */ /* 0x000fe20000010000 */
[----:B0-----:R-:W-:Y:S01]  /*4b10*/  FADD.FTZ R23, -R20, R29 ;  /* 0x0000001d14177221 */ /* 0x001fe20000010100 */
[----:B------:R-:W-:-:S03]  /*4b20*/  SHF.L.U32 R29, R66, 0x10, RZ ;  /* 0x00000010421d7819 */ /* 0x000fc600000006ff */
[----:B------:R-:W-:Y:S01]  /*4b30*/  FMUL.FTZ R50, R23, R80 ;  /* 0x0000005017327220 */ /* 0x000fe20000410000 */
[----:B------:R-:W0:Y:S01]  /*4b40*/  LDS.64 R24, [UR5+0xc0] ;  /* 0x0000c005ff187984 */ /* 0x000e220008000a00 */
[----:B------:R-:W-:Y:S02]  /*4b50*/  ULDC UR5, c[0x0][0x2bc] ;  /* 0x0000af0000057ab9 */ /* 0x000fe40000000800 */
[----:B0-----:R-:W-:Y:S01]  /*4b60*/  FMUL.FTZ R26, R24, UR5 ;  /* 0x00000005181a7c20 */ /* 0x001fe20008410000 */
        /* <DEDUP_REMOVED lines=21> */
.L_x_328:
[----:B------:R-:W-:Y:S04]  /*4cc0*/  BSSY B0, `(.L_x_329) ;  /* 0x0000014000007945 */ /* 0x000fe80003800000 */
[----:B------:R-:W-:Y:S05]  /*4cd0*/  @!P1 BRA `(.L_x_330) ;  /* 0x0000000000489947 */ /* 0x000fea0003800000 */
        /* <DEDUP_REMOVED lines=13> */
[----:B------:R-:W-:Y:S02]  /*4db0*/  LEA R24, P2, R22, UR12, 0x1 ;  /* 0x0000000c16187c11 */ /* 0x000fe4000f8408ff */
[----:B------:R-:W-:Y:S02]  /*4dc0*/  IADD3 R49, R23, R49, RZ ;  /* 0x0000003117317210 */ /* 0x000fe40007ffe0ff */
[----:B------:R-:W-:Y:S02]  /*4dd0*/  F2FP.BF16.F32.PACK_AB R23, R28, R31 ;  /* 0x0000001f1c17723e */ /* 0x000fe400000010ff */
[----:B------:R-:W-:-:S05]  /*4de0*/  LEA.HI.X R25, R22, UR13, R49, 0x1, P2 ;  /* 0x0000000d16197c11 */ /* 0x000fca00090f0c31 */
[----:B------:R0:W-:Y:S02]  /*4df0*/  STG.E desc[UR8][R24.64], R23 ;  /* 0x0000001718007986 */ /* 0x0001e4000c101908 */
.L_x_330:
[----:B------:R-:W-:Y:S05]  /*4e00*/  BSYNC B0 ;  /* 0x0000000000007941 */ /* 0x000fea0003800000 */
.L_x_329:
        /* <DEDUP_REMOVED lines=35> */
.L_x_331:
        /* <DEDUP_REMOVED lines=20> */
.L_x_333:
[----:B------:R-:W-:Y:S05]  /*5180*/  BSYNC B0 ;  /* 0x0000000000007941 */ /* 0x000fea0003800000 */
.L_x_332:
        /* <DEDUP_REMOVED lines=25> */
.L_x_334:
        /* <DEDUP_REMOVED lines=9> */
[----:B------:R-:W-:Y:S02]  /*53b0*/  FFMA.FTZ R43, R43, R82, -R24 ;  /* 0x000000522b2b7223 */ /* 0x000fe40000010818 */
[----:B------:R-:W-:-:S04]  /*53c0*/  IMAD.WIDE.U32 R22, R73, UR12, R22 ;  /* 0x0000000c49167c25 */ /* 0x000fc8000f8e0016 */
[----:B------:R-:W-:Y:S01]  /*53d0*/  IMAD R9, R73, UR13, R28 ;  /* 0x0000000d49097c24 */ /* 0x000fe2000f8e021c */
[----:B------:R-:W-:Y:S01]  /*53e0*/  ULDC.64 UR12, c[0x0][0x210] ;  /* 0x00008400000c7ab9 */ /* 0x000fe20000000a00 */
[-C--:B------:R-:W-:Y:S01]  /*53f0*/  FMUL.FTZ R28, R7, R80.reuse ;  /* 0x00000050071c7220 */ /* 0x080fe20000410000 */
[----:B------:R-:W-:Y:S01]  /*5400*/  FMUL.FTZ R7, R43, R80 ;  /* 0x000000502b077220 */ /* 0x000fe20000410000 */
[C---:B------:R-:W-:Y:S02]  /*5410*/  LEA R24, P3, R22.reuse, UR12, 0x1 ;  /* 0x0000000c16187c11 */ /* 0x040fe4000f8608ff */
[----:B------:R-:W-:Y:S02]  /*5420*/  IADD3 R9, R23, R9, RZ ;  /* 0x0000000917097210 */ /* 0x000fe40007ffe0ff */
[----:B------:R-:W-:Y:S02]  /*5430*/  F2FP.BF16.F32.PACK_AB R7, R7, R28 ;  /* 0x0000001c0707723e */ /* 0x000fe400000010ff */
[----:B------:R-:W-:-:S05]  /*5440*/  LEA.HI.X R25, R22, UR13, R9, 0x1, P3 ;  /* 0x0000000d16197c11 */ /* 0x000fca00098f0c09 */
[----:B------:R0:W-:Y:S02]  /*5450*/  STG.E desc[UR8][R24.64], R7 ;  /* 0x0000000718007986 */ /* 0x0001e4000c101908 */
.L_x_336:
[----:B------:R-:W-:Y:S05]  /*5460*/  BSYNC B0 ;  /* 0x0000000000007941 */ /* 0x000fea0003800000 */
.L_x_335:
[----:B------:R-:W-:Y:S02]  /*5470*/  SHF.L.U32 R23, R62, 0x10, RZ ;  /* 0x000000103e177819 */ /* 0x000fe400000006ff */
[----:B0-----:R-:W-:Y:S02]  /*5480*/  SHF.L.U32 R7, R42, 0x10, RZ ;  /* 0x000000102a077819 */ /* 0x001fe400000006ff */
[----:B------:R-:W-:Y:S01]  /*5490*/  ISETP.GE.U32.AND P3, PT, R70, UR14, PT ;  /* 0x0000000e46007c0c */ /* 0x000fe2000bf66070 */
[C---:B------:R-:W-:Y:S01]  /*54a0*/  FADD.FTZ R25, -R20.reuse, R23 ;  /* 0x0000001714197221 */ /* 0x040fe20000010100 */
[----:B------:R-:W-:Y:S01]  /*54b0*/  ISETP.GE.U32.AND P4, PT, R69, UR14, PT ;  /* 0x0000000e45007c0c */ /* 0x000fe2000bf86070 */
[----:B------:R-:W-:Y:S01]  /*54c0*/  FADD.FTZ R23, -R20, R7 ;  /* 0x0000000714177221 */ /* 0x000fe20000010100 */
[----:B------:R-:W-:Y:S01]  /*54d0*/  ISETP.GE.U32.AND P6, PT, R68, UR14, PT ;  /* 0x0000000e44007c0c */ /* 0x000fe2000bfc6070 */
[-C--:B------:R-:W-:Y:S01]  /*54e0*/  FMUL.FTZ R30, R25, R80.reuse ;  /* 0x00000050191e7220 */ /* 0x080fe20000410000 */
[----:B------:R-:W-:Y:S01]  /*54f0*/  SHF.L.U32 R47, R57, 0x10, RZ ;  /* 0x00000010392f7819 */ /* 0x000fe200000006ff */
[----:B------:R-:W-:Y:S01]  /*5500*/  FMUL.FTZ R28, R23, R80 ;  /* 0x00000050171c7220 */ /* 0x000fe20000410000 */
        /* <DEDUP_REMOVED lines=16> */
[----:B------:R-:W-:Y:S01]  /*5610*/  FADD.FTZ R9, -R20, R9 ;  /* 0x0000000914097221 */ /* 0x000fe20000010100 */
[----:B------:R-:W-:-:S02]  /*5620*/  ISETP.GE.AND.EX P3, PT, R15, UR15, PT, P3 ;  /* 0x0000000f0f007c0c */ /* 0x000fc4000bf66330 */
[----:B------:R-:W-:Y:S02]  /*5630*/  ISETP.GE.AND.EX P4, PT, R17, UR15, PT, P4 ;  /* 0x0000000f11007c0c */ /* 0x000fe4000bf86340 */
[----:B------:R-:W-:Y:S02]  /*5640*/  ISETP.GE.AND.EX P6, PT, R19, UR15, PT, P6 ;  /* 0x0000000f13007c0c */ /* 0x000fe4000bfc6360 */
[C---:B------:R-:W-:Y:S02]  /*5650*/  ISETP.GT.U32.OR P0, PT, R77.reuse, 0x27f, P0 ;  /* 0x0000027f4d00780c */ /* 0x040fe40000704470 */
[C---:B------:R-:W-:Y:S02]  /*5660*/  ISETP.GT.U32.OR P2, PT, R77.reuse, 0x27f, P2 ;  /* 0x0000027f4d00780c */ /* 0x040fe40001744470 */
[C---:B------:R-:W-:Y:S02]  /*5670*/  ISETP.GT.U32.OR P3, PT, R77.reuse, 0x27f, P3 ;  /* 0x0000027f4d00780c */ /* 0x040fe40001f64470 */
[----:B------:R-:W-:-:S02]  /*5680*/  ISETP.GT.U32.OR P4, PT, R77, 0x27f, P4 ;  /* 0x0000027f4d00780c */ /* 0x000fc40002784470 */
[----:B------:R-:W-:Y:S02]  /*5690*/  ISETP.GT.U32.OR P6, PT, R77, 0x27f, P6 ;  /* 0x0000027f4d00780c */ /* 0x000fe400037c4470 */
[----:B------:R-:W-:Y:S02]  /*56a0*/  SHF.L.U32 R59, R59, 0x10, RZ ;  /* 0x000000103b3b7819 */ /* 0x000fe400000006ff */
        /* <DEDUP_REMOVED lines=20> */
.L_x_337:
[----:B------:R-:W-:Y:S04]  /*57f0*/  BSSY B0, `(.L_x_338) ;  /* 0x0000014000007945 */ /* 0x000fe80003800000 */
[----:B------:R-:W-:Y:S05]  /*5800*/  @P0 BRA `(.L_x_339) ;  /* 0x0000000000480947 */ /* 0x000fea0003800000 */
[----:B------:R-:W-:Y:S01]  /*5810*/  ULDC.64 UR12, c[0x0][0x288] ;  /* 0x0000a200000c7ab9 */ /* 0x000fe20000000a00 */
[----:B------:R-:W-:Y:S01]  /*5820*/  MOV R22, R86 ;  /* 0x0000005600167202 */ /* 0x000fe20000000f00 */
        /* <DEDUP_REMOVED lines=11> */
[C---:B------:R-:W-:Y:S02]  /*58e0*/  LEA R24, P0, R22.reuse, UR12, 0x1 ;  /* 0x0000000c16187c11 */ /* 0x040fe4000f8008ff */
[----:B------:R-:W-:Y:S02]  /*58f0*/  IADD3 R25, R23, R25, RZ ;  /* 0x0000001917197210 */ /* 0x000fe40007ffe0ff */
[----:B------:R-:W-:Y:S02]  /*5900*/  F2FP.BF16.F32.PACK_AB R11, R11, R14 ;  /* 0x0000000e0b0b723e */ /* 0x000fe400000010ff */
[----:B------:R-:W-:-:S05]  /*5910*/  LEA.HI.X R25, R22, UR13, R25, 0x1, P0 ;  /* 0x0000000d16197c11 */ /* 0x000fca00080f0c19 */
[----:B------:R0:W-:Y:S02]  /*5920*/  STG.E desc[UR8][R24.64], R11 ;  /* 0x0000000b18007986 */ /* 0x0001e4000c101908 */
.L_x_339:
[----:B------:R-:W-:Y:S05]  /*5930*/  BSYNC B0 ;  /* 0x0000000000007941 */ /* 0x000fea0003800000 */
.L_x_338:
        /* <DEDUP_REMOVED lines=23> */
.L_x_340:
        /* <DEDUP_REMOVED lines=20> */
.L_x_342:
[----:B------:R-:W-:Y:S05]  /*5bf0*/  BSYNC B0 ;  /* 0x0000000000007941 */ /* 0x000fea0003800000 */
.L_x_341:
        /* <DEDUP_REMOVED lines=23> */
.L_x_343:
        /* <DEDUP_REMOVED lines=20> */
.L_x_345:
[----:B------:R-:W-:Y:S05]  /*5eb0*/  BSYNC B0 ;  /* 0x0000000000007941 */ /* 0x000fea0003800000 */
.L_x_344:
        /* <DEDUP_REMOVED lines=23> */
.L_x_346:
[----:B------:R-:W-:Y:S04]  /*6030*/  BSSY B0, `(.L_x_347) ;  /* 0x0000014000007945 */ /* 0x000fe80003800000 */
[----:B------:R-:W-:Y:S05]  /*6040*/  @P4 BRA `(.L_x_348) ;  /* 0x0000000000484947 */ /* 0x000fea0003800000 */
[C-C-:B------:R-:W-:Y:S01]  /*6050*/  FFMA.FTZ R12, R26.reuse, R28, R27.reuse ;  /* 0x0000001c1a0c7223 */ /* 0x140fe2000001001b */
[----:B------:R-:W-:Y:S01]  /*6060*/  FFMA.FTZ R14, R26, R24, R27 ;  /* 0x000000181a0e7223 */ /* 0x000fe2000001001b */
[----:B------:R-:W-:Y:S01]  /*6070*/  ULDC.64 UR12, c[0x0][0x288] ;  /* 0x0000a200000c7ab9 */ /* 0x000fe20000000a00 */
        /* <DEDUP_REMOVED lines=15> */
.L_x_348:
[----:B------:R-:W-:Y:S05]  /*6170*/  BSYNC B0 ;  /* 0x0000000000007941 */ /* 0x000fea0003800000 */
.L_x_347:
        /* <DEDUP_REMOVED lines=23> */
.L_x_349:
        /* <DEDUP_REMOVED lines=19> */
.L_x_351:
[----:B------:R-:W-:Y:S05]  /*6420*/  BSYNC B0 ;  /* 0x0000000000007941 */ /* 0x000fea0003800000 */
.L_x_350:
[----:B0-----:R-:W0:Y:S01]  /*6430*/  LDC R7, c[0x0][0x10] ;  /* 0x00000400ff077b82 */ /* 0x001e220000000800 */
[----:B------:R-:W-:Y:S02]  /*6440*/  IADD3 R67, R67, 0x1, RZ ;  /* 0x0000000143437810 */ /* 0x000fe40007ffe0ff */
[----:B0-----:R-:W-:-:S04]  /*6450*/  IADD3 R76, R7, R76, RZ ;  /* 0x0000004c074c7210 */ /* 0x001fc80007ffe0ff */
[----:B------:R-:W-:-:S13]  /*6460*/  ISETP.GE.AND P0, PT, R76, UR4, PT ;  /* 0x000000044c007c0c */ /* 0x000fda000bf06270 */
[----:B------:R-:W-:Y:S05]  /*6470*/  @!P0 BRA `(.L_x_352) ;  /* 0xffffff9c00b08947 */ /* 0x000fea000383ffff */
.L_x_301:
        /* <DEDUP_REMOVED lines=19> */
.L_x_354:
[----:B------:R-:W-:Y:S05]  /*65b0*/  BSYNC B0 ;  /* 0x0000000000007941 */ /* 0x000fea0003800000 */
.L_x_353:
        /* <DEDUP_REMOVED lines=11> */
.L_x_356:
[----:B------:R-:W2:Y:S04]  /*6670*/  LDG.E.STRONG.GPU R5, desc[UR8][R2.64] ;  /* 0x0000000802057981 */ /* 0x000ea8000c1ef900 */
[----:B--2---:R-:W-:Y:S01]  /*6680*/  CCTL.IVALL ;  /* 0x00000000ff00798f */ /* 0x004fe20002000000 */
[----:B------:R-:W-:Y:S05]  /*6690*/  YIELD ;  /* 0x0000000000007946 */ /* 0x000fea0003800000 */
[----:B------:R-:W-:-:S13]  /*66a0*/  ISETP.NE.AND P0, PT, R5, R0, PT ;  /* 0x000000000500720c */ /* 0x000fda0003f05270 */
[----:B------:R-:W-:Y:S05]  /*66b0*/  @P0 BRA `(.L_x_356) ;  /* 0xfffffffc00ec0947 */ /* 0x000fea000383ffff */
.L_x_355:
        /* <DEDUP_REMOVED lines=24> */
.L_x_357:
        /* <DEDUP_REMOVED lines=25> */
.L_x_358:
        /* <DEDUP_REMOVED lines=11> */
.L_x_3230:


//--------------------- .text._Z35group_norm_nhwc_bwd_one_pass_kernelI11Bf16IOBf16WLi512ELi40ELi640EEv26Group_norm_nhwc_bwd_params --------------------------
	.section	.text._Z35group_norm_nhwc_bwd_one_pass_kernelI11Bf16IOBf16WLi512ELi40ELi640EEv26Group_norm_nhwc_bwd_params,"ax",@progbits
	.align	128
        .global         _Z35group_norm_nhwc_bwd_one_pass_kernelI11Bf16IOBf16WLi512ELi40ELi640EEv26Group_norm_nhwc_bwd_params
        .type           _Z35group_norm_nhwc_bwd_one_pass_kernelI11Bf16IOBf16WLi512ELi40ELi640EEv26Group_norm_nhwc_bwd_params,@function
        .size           _Z35group_norm_nhwc_bwd_one_pass_kernelI11Bf16IOBf16WLi512ELi40ELi640EEv26Group_norm_nhwc_bwd_params,(.L_x_3231 - _Z35group_norm_nhwc_bwd_one_pass_kernelI11Bf16IOBf16WLi512ELi40ELi640EEv26Group_norm_nhwc_bwd_params)
        .other          _Z35group_norm_nhwc_bwd_one_pass_kernelI11Bf16IOBf16WLi512ELi40ELi640EEv26Group_norm_nhwc_bwd_params,@"STO_CUDA_ENTRY STV_DEFAULT"
_Z35group_norm_nhwc_bwd_one_pass_kernelI11Bf16IOBf16WLi512ELi40ELi640EEv26Group_norm_nhwc_bwd_params:
.text._Z35group_norm_nhwc_bwd_one_pass_kernelI11Bf16IOBf16WLi512ELi40ELi640EEv26Group_norm_nhwc_bwd_params:
        /* <DEDUP_REMOVED lines=50> */
.L_x_442:
        /* <DEDUP_REMOVED lines=81> */
[----:B------:R-:W-:Y:S01]  /*0830*/  CS2R R62, SRZ ;  /* 0x00000000003e7805 */ /* 0x000fe2000001ff00 */
[----:B------:R-:W-:Y:S01]  /*0840*/  ULDC.64 UR12, c[0x0][0x248] ;  /* 0x00009200000c7ab9 */ /* 0x000fe20000000a00 */
[-C--:B-1----:R-:W-:Y:S01]  /*0850*/  @!P0 IMAD R10, R7, R20.reuse, RZ ;  /* 0x00000014070a8224 */ /* 0x082fe200078e02ff */
[----:B------:R-:W-:Y:S01]  /*0860*/  @P1 IADD3 R11, R9, R11, RZ ;  /* 0x0000000b090b1210 */ /* 0x000fe20007ffe0ff */
[----:B------:R-:W1:Y:S01]  /*0870*/  @!P0 LDC.64 R6, c[0x0][0x230] ;  /* 0x00008c00ff068b82 */ /* 0x000e620000000a00 */
[----:B------:R-:W-:Y:S01]  /*0880*/  @P1 SHF.L.U32 R9, R8, 0x1, RZ ;  /* 0x0000000108091819 */ /* 0x000fe200000006ff */
[----:B------:R-:W-:Y:S01]  /*0890*/  @!P0 IMAD.WIDE.U32 R12, R64, R20, R12 ;  /* 0x00000014400c8225 */ /* 0x000fe200078e000c */
[----:B------:R-:W-:Y:S02]  /*08a0*/  @P1 SHF.L.U64.HI R16, R8, 0x1, R11 ;  /* 0x0000000108101819 */ /* 0x000fe4000001020b */
        /* <DEDUP_REMOVED lines=20> */
[----:B------:R-:W-:Y:S02]  /*09f0*/  @!P0 IADD3.X R7, R20, R7, RZ, P5, !PT ;  /* 0x0000000714078210 */ /* 0x000fe40002ffe4ff */
[----:B------:R-:W-:Y:S01]  /*0a00*/  @!P4 IADD3 R15, R15, R23, RZ ;  /* 0x000000170f0fc210 */ /* 0x000fe20007ffe0ff */
[----:B------:R-:W1:Y:S01]  /*0a10*/  @!P3 LDC.64 R4, c[0x0][0x288] ;  /* 0x0000a200ff04bb82 */ /* 0x000e620000000a00 */
[----:B0-----:R-:W-:Y:S01]  /*0a20*/  @!P0 IADD3 R8, P5, R21, R8, RZ ;  /* 0x0000000815088210 */ /* 0x001fe20007fbe0ff */
[----:B------:R0:W5:Y:S01]  /*0a30*/  @!P0 LDG.E R55, desc[UR14][R6.64] ;  /* 0x0000000e06378981 */ /* 0x000162000c1e1900 */
[----:B------:R-:W-:-:S02]  /*0a40*/  @!P4 SHF.L.U32 R23, R14, 0x1, RZ ;  /* 0x000000010e17c819 */ /* 0x000fc400000006ff */
[----:B------:R-:W-:Y:S02]  /*0a50*/  @P1 IADD3.X R39, R16, R39, RZ, P6, !PT ;  /* 0x0000002710271210 */ /* 0x000fe400037fe4ff */
[----:B------:R-:W-:Y:S02]  /*0a60*/  @!P4 SHF.L.U64.HI R16, R14, 0x1, R15 ;  /* 0x000000010e10c819 */ /* 0x000fe4000001020f */
[----:B------:R-:W-:Y:S02]  /*0a70*/  @!P0 IADD3.X R9, R20, R9, RZ, P5, !PT ;  /* 0x0000000914098210 */ /* 0x000fe40002ffe4ff */
[----:B--2---:R-:W-:Y:S01]  /*0a80*/  @!P4 IADD3 R14, P6, R23, R10, RZ ;  /* 0x0000000a170ec210 */ /* 0x004fe20007fde0ff */
[----:B------:R-:W2:Y:S02]  /*0a90*/  @!P3 LDC.64 R20, c[0x0][0x230] ;  /* 0x00008c00ff14bb82 */ /* 0x000ea40000000a00 */
[----:B------:R4:W5:Y:S01]  /*0aa0*/  @!P0 LDG.E R54, desc[UR14][R8.64] ;  /* 0x0000000e08368981 */ /* 0x000962000c1e1900 */
[----:B------:R-:W-:-:S02]  /*0ab0*/  @!P4 IADD3.X R15, R16, R11, RZ, P6, !PT ;  /* 0x0000000b100fc210 */ /* 0x000fc400037fe4ff */
[----:B---3--:R-:W-:-:S03]  /*0ac0*/  @!P4 IADD3 R22, P0, R23, R12, RZ ;  /* 0x0000000c1716c210 */ /* 0x008fc60007f1e0ff */
[----:B------:R-:W3:Y:S01]  /*0ad0*/  @!P2 LDC.64 R10, c[0x0][0x288] ;  /* 0x0000a200ff0aab82 */ /* 0x000ee20000000a00 */
[----:B------:R3:W5:Y:S01]  /*0ae0*/  @!P4 LDG.E R48, desc[UR14][R14.64] ;  /* 0x0000000e0e30c981 */ /* 0x000762000c1e1900 */
[----:B-1----:R-:W-:Y:S01]  /*0af0*/  @!P3 IMAD R12, R17, R4, RZ ;  /* 0x00000004110cb224 */ /* 0x002fe200078e02ff */
[----:B------:R-:W-:Y:S02]  /*0b00*/  @!P4 IADD3.X R23, R16, R13, RZ, P0, !PT ;  /* 0x0000000d1017c210 */ /* 0x000fe400007fe4ff */
[----:B------:R-:W-:Y:S01]  /*0b10*/  @!P3 MOV R13, R89 ;  /* 0x00000059000db202 */ /* 0x000fe20000000f00 */
[----:B------:R-:W-:Y:S01]  /*0b20*/  @!P3 IMAD R5, R27, R5, R12 ;  /* 0x000000051b05b224 */ /* 0x000fe200078e020c */
[----:B------:R-:W-:Y:S01]  /*0b30*/  @!P3 MOV R12, R86 ;  /* 0x00000056000cb202 */ /* 0x000fe20000000f00 */
[----:B0-----:R-:W0:Y:S01]  /*0b40*/  @!P3 LDC.64 R6, c[0x0][0x228] ;  /* 0x00008a00ff06bb82 */ /* 0x001e220000000a00 */
[----:B------:R-:W-:Y:S02]  /*0b50*/  ISETP.GE.U32.AND P0, PT, R35, UR18, PT ;  /* 0x0000001223007c0c */ /* 0x000fe4000bf06070 */
[----:B------:R-:W-:Y:S01]  /*0b60*/  SHF.R.S32.HI R17, RZ, 0x1f, R35 ;  /* 0x0000001fff117819 */ /* 0x000fe20000011423 */
[----:B------:R-:W-:Y:S01]  /*0b70*/  @!P3 IMAD.WIDE.U32 R12, R27, R4, R12 ;  /* 0x000000041b0cb225 */ /* 0x000fe200078e000c */
[----:B------:R-:W-:-:S02]  /*0b80*/  HFMA2.MMA R4, -RZ, RZ, 0, 0 ;  /* 0x00000000ff047435 */ /* 0x000fc400000001ff */
[----:B------:R-:W-:Y:S01]  /*0b90*/  ISETP.GE.AND.EX P0, PT, R17, UR19, PT, P0 ;  /* 0x0000001311007c0c */ /* 0x000fe2000bf06300 */
[----:B----4-:R-:W1:Y:S01]  /*0ba0*/  @!P2 LDC.64 R8, c[0x0][0x230] ;  /* 0x00008c00ff08ab82 */ /* 0x010e620000000a00 */
[----:B------:R-:W-:Y:S02]  /*0bb0*/  IADD3 R16, R70, 0x140, RZ ;  /* 0x0000014046107810 */ /* 0x000fe40007ffe0ff */
[----:B------:R-:W-:Y:S02]  /*0bc0*/  ISETP.GT.U32.OR P0, PT, R71, 0x27f, P0 ;  /* 0x0000027f4700780c */ /* 0x000fe40000704470 */
[----:B------:R-:W-:Y:S02]  /*0bd0*/  SHF.R.S32.HI R27, RZ, 0x1f, R16 ;  /* 0x0000001fff1b7819 */ /* 0x000fe40000011410 */
[----:B------:R0:W5:Y:S01]  /*0be0*/  @!P4 LDG.E R4, desc[UR14][R22.64] ;  /* 0x0000000e1604c981 */ /* 0x000162000c1e1900 */
[----:B------:R-:W-:Y:S01]  /*0bf0*/  ISETP.GE.U32.AND P4, PT, R16, UR18, PT ;  /* 0x0000001210007c0c */ /* 0x000fe2000bf86070 */
[----:B---3--:R-:W-:Y:S01]  /*0c00*/  @!P2 IMAD R14, R25, R10, RZ ;  /* 0x0000000a190ea224 */ /* 0x008fe200078e02ff */
[----:B------:R-:W-:-:S02]  /*0c10*/  @!P3 IADD3 R5, R13, R5, RZ ;  /* 0x000000050d05b210 */ /* 0x000fc40007ffe0ff */
[----:B------:R-:W-:Y:S02]  /*0c20*/  ISETP.GE.AND.EX P4, PT, R27, UR19, PT, P4 ;  /* 0x000000131b007c0c */ /* 0x000fe4000bf86340 */
[C---:B------:R-:W-:Y:S02]  /*0c30*/  @!P3 SHF.L.U32 R25, R12.reuse, 0x1, RZ ;  /* 0x000000010c19b819 */ /* 0x040fe400000006ff */
[----:B------:R-:W-:Y:S01]  /*0c40*/  @!P3 SHF.L.U64.HI R28, R12, 0x1, R5 ;  /* 0x000000010c1cb819 */ /* 0x000fe20000010205 */
[----:B------:R-:W-:Y:S01]  /*0c50*/  @!P2 IMAD R5, R29, R11, R14 ;  /* 0x0000000b1d05a224 */ /* 0x000fe200078e020e */
[----:B------:R-:W-:Y:S01]  /*0c60*/  @!P2 MOV R12, R86 ;  /* 0x00000056000ca202 */ /* 0x000fe20000000f00 */
[----:B------:R-:W3:Y:S01]  /*0c70*/  @!P0 LDC.64 R14, c[0x0][0x288] ;  /* 0x0000a200ff0e8b82 */ /* 0x000ee20000000a00 */
[----:B------:R-:W-:Y:S02]  /*0c80*/  @!P2 MOV R13, R89 ;  /* 0x00000059000da202 */ /* 0x000fe40000000f00 */
[----:B------:R-:W-:-:S02]  /*0c90*/  ISETP.GT.U32.OR P4, PT, R71, 0x27f, P4 ;  /* 0x0000027f4700780c */ /* 0x000fc40002784470 */
[----:B--2---:R-:W-:Y:S01]  /*0ca0*/  @!P3 IADD3 R20, P5, R25, R20, RZ ;  /* 0x000000141914b210 */ /* 0x004fe20007fbe0ff */
[----:B------:R-:W-:Y:S02]  /*0cb0*/  @!P2 IMAD.WIDE.U32 R10, R29, R10, R12 ;  /* 0x0000000a1d0aa225 */ /* 0x000fe400078e000c */
[----:B------:R-:W2:Y:S01]  /*0cc0*/  @!P2 LDC.64 R12, c[0x0][0x228] ;  /* 0x00008a00ff0cab82 */ /* 0x000ea20000000a00 */
[----:B------:R-:W-:Y:S02]  /*0cd0*/  @!P3 IADD3.X R21, R28, R21, RZ, P5, !PT ;  /* 0x000000151c15b210 */ /* 0x000fe40002ffe4ff */
[----:B------:R-:W-:Y:S02]  /*0ce0*/  @!P2 IADD3 R5, R11, R5, RZ ;  /* 0x000000050b05a210 */ /* 0x000fe40007ffe0ff */
[----:B0-----:R-:W-:Y:S01]  /*0cf0*/  @!P3 IADD3 R22, P5, R25, R6, RZ ;  /* 0x000000061916b210 */ /* 0x001fe20007fbe0ff */
[----:B------:R-:W5:Y:S01]  /*0d00*/  @!P3 LDG.E R56, desc[UR14][R20.64] ;  /* 0x0000000e1438b981 */ /* 0x000f62000c1e1900 */
[----:B------:R-:W-:-:S02]  /*0d10*/  @!P2 SHF.L.U32 R31, R10, 0x1, RZ ;  /* 0x000000010a1fa819 */ /* 0x000fc400000006ff */
[----:B------:R-:W-:Y:S02]  /*0d20*/  @!P2 SHF.L.U64.HI R26, R10, 0x1, R5 ;  /* 0x000000010a1aa819 */ /* 0x000fe40000010205 */
[----:B------:R-:W-:Y:S01]  /*0d30*/  @!P3 IADD3.X R23, R28, R7, RZ, P5, !PT ;  /* 0x000000071c17b210 */ /* 0x000fe20002ffe4ff */
[----:B------:R-:W0:Y:S01]  /*0d40*/  @!P4 LDC.64 R10, c[0x0][0x288] ;  /* 0x0000a200ff0acb82 */ /* 0x000e220000000a00 */
[----:B------:R-:W-:-:S03]  /*0d50*/  IADD3 R5, R70, 0x180, RZ ;  /* 0x0000018046057810 */ /* 0x000fc60007ffe0ff */
[----:B------:R4:W5:Y:S01]  /*0d60*/  @!P3 LDG.E R53, desc[UR14][R22.64] ;  /* 0x0000000e1635b981 */ /* 0x000962000c1e1900 */
[----:B------:R-:W-:Y:S02]  /*0d70*/  ISETP.GE.U32.AND P3, PT, R5, UR18, PT ;  /* 0x0000001205007c0c */ /* 0x000fe4000bf66070 */
[----:B------:R-:W-:Y:S02]  /*0d80*/  SHF.R.S32.HI R29, RZ, 0x1f, R5 ;  /* 0x0000001fff1d7819 */ /* 0x000fe40000011405 */
[----:B-1----:R-:W-:Y:S01]  /*0d90*/  @!P2 IADD3 R24, P6, R31, R8, RZ ;  /* 0x000000081f18a210 */ /* 0x002fe20007fde0ff */
[----:B---3--:R-:W-:Y:S01]  /*0da0*/  @!P0 IMAD R28, R17, R14, RZ ;  /* 0x0000000e111c8224 */ /* 0x008fe200078e02ff */
[----:B------:R-:W-:Y:S01]  /*0db0*/  ISETP.GE.AND.EX P3, PT, R29, UR19, PT, P3 ;  /* 0x000000131d007c0c */ /* 0x000fe2000bf66330 */
[----:B------:R-:W1:Y:S01]  /*0dc0*/  @!P0 LDC.64 R6, c[0x0][0x228] ;  /* 0x00008a00ff068b82 */ /* 0x000e620000000a00 */
[----:B------:R-:W-:Y:S02]  /*0dd0*/  @!P2 IADD3.X R25, R26, R9, RZ, P6, !PT ;  /* 0x000000091a19a210 */ /* 0x000fe400037fe4ff */
[----:B----4-:R-:W-:-:S02]  /*0de0*/  @!P0 MOV R22, R86 ;  /* 0x0000005600168202 */ /* 0x010fc40000000f00 */
[----:B------:R-:W-:Y:S01]  /*0df0*/  @!P0 MOV R23, R89 ;  /* 0x0000005900178202 */ /* 0x000fe20000000f00 */
[----:B------:R-:W-:Y:S01]  /*0e00*/  @!P0 IMAD R17, R35, R15, R28 ;  /* 0x0000000f23118224 */ /* 0x000fe200078e021c */
[----:B------:R-:W-:Y:S01]  /*0e10*/  ISETP.GT.U32.OR P3, PT, R71, 0x27f, P3 ;  /* 0x0000027f4700780c */ /* 0x000fe20001f64470 */
[----:B------:R-:W3:Y:S01]  /*0e20*/  @!P0 LDC.64 R8, c[0x0][0x230] ;  /* 0x00008c00ff088b82 */ /* 0x000ee20000000a00 */
[----:B--2---:R-:W-:Y:S01]  /*0e30*/  @!P2 IADD3 R20, P5, R31, R12, RZ ;  /* 0x0000000c1f14a210 */ /* 0x004fe20007fbe0ff */
[----:B------:R-:W-:Y:S01]  /*0e40*/  @!P0 IMAD.WIDE.U32 R14, R35, R14, R22 ;  /* 0x0000000e230e8225 */ /* 0x000fe200078e0016 */
[----:B------:R2:W5:Y:S02]  /*0e50*/  @!P2 LDG.E R51, desc[UR14][R24.64] ;  /* 0x0000000e1833a981 */ /* 0x000564000c1e1900 */
[----:B------:R-:W-:Y:S02]  /*0e60*/  @!P2 IADD3.X R21, R26, R13, RZ, P5, !PT ;  /* 0x0000000d1a15a210 */ /* 0x000fe40002ffe4ff */
[----:B------:R-:W-:Y:S01]  /*0e70*/  @!P0 IADD3 R15, R15, R17, RZ ;  /* 0x000000110f0f8210 */ /* 0x000fe20007ffe0ff */
[----:B------:R-:W4:Y:S01]  /*0e80*/  @!P4 LDC.64 R12, c[0x0][0x230] ;  /* 0x00008c00ff0ccb82 */ /* 0x000f220000000a00 */
[----:B------:R-:W-:Y:S01]  /*0e90*/  @!P4 MOV R22, R86 ;  /* 0x000000560016c202 */ /* 0x000fe20000000f00 */
[----:B0-----:R-:W-:Y:S01]  /*0ea0*/  @!P4 IMAD R27, R27, R10, RZ ;  /* 0x0000000a1b1bc224 */ /* 0x001fe200078e02ff */
[----:B------:R-:W-:Y:S01]  /*0eb0*/  @!P4 MOV R23, R89 ;  /* 0x000000590017c202 */ /* 0x000fe20000000f00 */
[----:B------:R1:W5:Y:S01]  /*0ec0*/  @!P2 LDG.E R50, desc[UR14][R20.64] ;  /* 0x0000000e1432a981 */ /* 0x000362000c1e1900 */
[----:B--2---:R-:W-:-:S02]  /*0ed0*/  @!P0 SHF.L.U32 R25, R14, 0x1, RZ ;  /* 0x000000010e198819 */ /* 0x004fc400000006ff */
[----:B------:R-:W-:Y:S02]  /*0ee0*/  @!P0 SHF.L.U64.HI R28, R14, 0x1, R15 ;  /* 0x000000010e1c8819 */ /* 0x000fe4000001020f */
[----:B------:R-:W-:Y:S01]  /*0ef0*/  IADD3 R17, R70, 0x1a0, RZ ;  /* 0x000001a046117810 */ /* 0x000fe20007ffe0ff */
[----:B------:R-:W0:Y:S01]  /*0f00*/  @!P3 LDC.64 R14, c[0x0][0x288] ;  /* 0x0000a200ff0ebb82 */ /* 0x000e220000000a00 */
[C---:B------:R-:W-:Y:S02]  /*0f10*/  @!P4 IMAD R31, R16.reuse, R11, R27 ;  /* 0x0000000b101fc224 */ /* 0x040fe400078e021b */
[----:B------:R-:W-:Y:S01]  /*0f20*/  @!P4 IMAD.WIDE.U32 R22, R16, R10, R22 ;  /* 0x0000000a1016c225 */ /* 0x000fe200078e0016 */
[----:B------:R-:W-:Y:S02]  /*0f30*/  ISETP.GE.U32.AND P2, PT, R17, UR18, PT ;  /* 0x0000001211007c0c */ /* 0x000fe4000bf46070 */
[----:B------:R-:W-:Y:S02]  /*0f40*/  SHF.R.S32.HI R27, RZ, 0x1f, R17 ;  /* 0x0000001fff1b7819 */ /* 0x000fe40000011411 */
[----:B------:R-:W2:Y:S02]  /*0f50*/  @!P4 LDC.64 R10, c[0x0][0x228] ;  /* 0x00008a00ff0acb82 */ /* 0x000ea40000000a00 */
[----:B------:R-:W-:-:S02]  /*0f60*/  ISETP.GE.AND.EX P2, PT, R27, UR19, PT, P2 ;  /* 0x000000131b007c0c */ /* 0x000fc4000bf46320 */
[----:B---3--:R-:W-:Y:S02]  /*0f70*/  @!P0 IADD3 R24, P6, R25, R8, RZ ;  /* 0x0000000819188210 */ /* 0x008fe40007fde0ff */
[----:B------:R-:W-:Y:S02]  /*0f80*/  ISETP.GT.U32.OR P2, PT, R71, 0x27f, P2 ;  /* 0x0000027f4700780c */ /* 0x000fe40001744470 */
[----:B-1----:R-:W-:Y:S02]  /*0f90*/  @!P0 IADD3 R20, P5, R25, R6, RZ ;  /* 0x0000000619148210 */ /* 0x002fe40007fbe0ff */
[----:B------:R-:W-:Y:S02]  /*0fa0*/  @!P0 IADD3.X R25, R28, R9, RZ, P6, !PT ;  /* 0x000000091c198210 */ /* 0x000fe400037fe4ff */
[----:B------:R-:W-:Y:S02]  /*0fb0*/  @!P4 IADD3 R9, R23, R31, RZ ;  /* 0x0000001f1709c210 */ /* 0x000fe40007ffe0ff */
[C---:B------:R-:W-:Y:S01]  /*0fc0*/  @!P4 SHF.L.U32 R31, R22.reuse, 0x1, RZ ;  /* 0x00000001161fc819 */ /* 0x040fe200000006ff */
[----:B------:R1:W5:Y:S01]  /*0fd0*/  @!P0 LDG.E R52, desc[UR14][R24.64] ;  /* 0x0000000e18348981 */ /* 0x000362000c1e1900 */
[----:B------:R-:W-:-:S02]  /*0fe0*/  @!P4 SHF.L.U64.HI R26, R22, 0x1, R9 ;  /* 0x00000001161ac819 */ /* 0x000fc40000010209 */
[----:B----4-:R-:W-:Y:S01]  /*0ff0*/  @!P4 IADD3 R22, P6, R31, R12, RZ ;  /* 0x0000000c1f16c210 */ /* 0x010fe20007fde0ff */
[----:B------:R-:W3:Y:S01]  /*1000*/  @!P3 LDC.64 R8, c[0x0][0x230] ;  /* 0x00008c00ff08bb82 */ /* 0x000ee20000000a00 */
[----:B------:R-:W-:Y:S01]  /*1010*/  @!P0 IADD3.X R21, R28, R7, RZ, P5, !PT ;  /* 0x000000071c158210 */ /* 0x000fe20002ffe4ff */
[----:B0-----:R-:W-:Y:S01]  /*1020*/  @!P3 IMAD R30, R29, R14, RZ ;  /* 0x0000000e1d1eb224 */ /* 0x001fe200078e02ff */
[----:B------:R-:W-:Y:S02]  /*1030*/  @!P4 IADD3.X R23, R26, R13, RZ, P6, !PT ;  /* 0x0000000d1a17c210 */ /* 0x000fe400037fe4ff */
[----:B-1----:R-:W-:Y:S01]  /*1040*/  @!P3 MOV R24, R86 ;  /* 0x000000560018b202 */ /* 0x002fe20000000f00 */
[----:B------:R-:W-:Y:S01]  /*1050*/  HFMA2.MMA R16, -RZ, RZ, 0, 0 ;  /* 0x00000000ff107435 */ /* 0x000fe200000001ff */
[----:B------:R-:W-:Y:S01]  /*1060*/  @!P3 MOV R25, R89 ;  /* 0x000000590019b202 */ /* 0x000fe20000000f00 */
[----:B------:R-:W0:Y:S01]  /*1070*/  @!P3 LDC.64 R6, c[0x0][0x228] ;  /* 0x00008a00ff06bb82 */ /* 0x000e220000000a00 */
[----:B------:R-:W5:Y:S01]  /*1080*/  @!P0 LDG.E R49, desc[UR14][R20.64] ;  /* 0x0000000e14318981 */ /* 0x000f62000c1e1900 */
[----:B--2---:R-:W-:Y:S01]  /*1090*/  @!P4 IADD3 R28, P0, R31, R10, RZ ;  /* 0x0000000a1f1cc210 */ /* 0x004fe20007f1e0ff */
[----:B------:R-:W-:Y:S01]  /*10a0*/  @!P3 IMAD.WIDE.U32 R24, R5, R14, R24 ;  /* 0x0000000e0518b225 */ /* 0x000fe200078e0018 */
[----:B------:R-:W-:-:S04]  /*10b0*/  HFMA2.MMA R14, -RZ, RZ, 0, 0 ;  /* 0x00000000ff0e7435 */ /* 0x000fc800000001ff */
[----:B------:R-:W1:Y:S01]  /*10c0*/  @!P2 LDC.64 R12, c[0x0][0x288] ;  /* 0x0000a200ff0cab82 */ /* 0x000e620000000a00 */
[----:B------:R-:W-:Y:S01]  /*10d0*/  @!P3 IMAD R31, R5, R15, R30 ;  /* 0x0000000f051fb224 */ /* 0x000fe200078e021e */
[----:B------:R-:W-:Y:S01]  /*10e0*/  IADD3 R15, R70, 0x1c0, RZ ;  /* 0x000001c0460f7810 */ /* 0x000fe20007ffe0ff */
[----:B------:R2:W5:Y:S01]  /*10f0*/  @!P4 LDG.E R16, desc[UR14][R22.64] ;  /* 0x0000000e1610c981 */ /* 0x000562000c1e1900 */
[----:B------:R-:W-:Y:S02]  /*1100*/  @!P4 IADD3.X R29, R26, R11, RZ, P0, !PT ;  /* 0x0000000b1a1dc210 */ /* 0x000fe400007fe4ff */
[----:B------:R-:W-:Y:S02]  /*1110*/  ISETP.GE.U32.AND P0, PT, R15, UR18, PT ;  /* 0x000000120f007c0c */ /* 0x000fe4000bf06070 */
[----:B------:R-:W-:Y:S01]  /*1120*/  SHF.R.S32.HI R41, RZ, 0x1f, R15 ;  /* 0x0000001fff297819 */ /* 0x000fe2000001140f */
[----:B------:R4:W5:Y:S03]  /*1130*/  @!P4 LDG.E R14, desc[UR14][R28.64] ;  /* 0x0000000e1c0ec981 */ /* 0x000966000c1e1900 */
[----:B------:R-:W-:Y:S01]  /*1140*/  ISETP.GE.AND.EX P4, PT, R41, UR19, PT, P0 ;  /* 0x0000001329007c0c */ /* 0x000fe2000bf86300 */
[----:B--2---:R-:W2:Y:S01]  /*1150*/  @!P2 LDC.64 R22, c[0x0][0x228] ;  /* 0x00008a00ff16ab82 */ /* 0x004ea20000000a00 */
[----:B------:R-:W-:-:S02]  /*1160*/  @!P3 IADD3 R11, R25, R31, RZ ;  /* 0x0000001f190bb210 */ /* 0x000fc40007ffe0ff */
[----:B------:R-:W-:Y:S02]  /*1170*/  ISETP.GT.U32.OR P4, PT, R71, 0x27f, P4 ;  /* 0x0000027f4700780c */ /* 0x000fe40002784470 */
[C---:B------:R-:W-:Y:S02]  /*1180*/  @!P3 SHF.L.U32 R5, R24.reuse, 0x1, RZ ;  /* 0x000000011805b819 */ /* 0x040fe400000006ff */
[----:B------:R-:W-:Y:S02]  /*1190*/  @!P3 SHF.L.U64.HI R20, R24, 0x1, R11 ;  /* 0x000000011814b819 */ /* 0x000fe4000001020b */
[----:B------:R-:W2:Y:S01]  /*11a0*/  @!P2 LDC.64 R10, c[0x0][0x230] ;  /* 0x00008c00ff0aab82 */ /* 0x000ea20000000a00 */
[C---:B---3--:R-:W-:Y:S02]  /*11b0*/  @!P3 IADD3 R24, P5, R5.reuse, R8, RZ ;  /* 0x000000080518b210 */ /* 0x048fe40007fbe0ff */
[----:B0-----:R-:W-:Y:S01]  /*11c0*/  @!P3 IADD3 R26, P0, R5, R6, RZ ;  /* 0x00000006051ab210 */ /* 0x001fe20007f1e0ff */
[----:B-1----:R-:W-:Y:S01]  /*11d0*/  @!P2 IMAD R6, R27, R12, RZ ;  /* 0x0000000c1b06a224 */ /* 0x002fe200078e02ff */
[----:B------:R-:W-:-:S02]  /*11e0*/  SHF.R.S32.HI R5, RZ, 0x1f, R69 ;  /* 0x0000001fff057819 */ /* 0x000fc40000011445 */
[----:B------:R-:W-:Y:S01]  /*11f0*/  ISETP.GE.U32.AND P6, PT, R69, UR18, PT ;  /* 0x0000001245007c0c */ /* 0x000fe2000bfc6070 */
[----:B------:R-:W0:Y:S01]  /*1200*/  @!P4 LDC.64 R34, c[0x0][0x228] ;  /* 0x00008a00ff22cb82 */ /* 0x000e220000000a00 */
[C---:B------:R-:W-:Y:S01]  /*1210*/  @!P3 IADD3.X R25, R20.reuse, R9, RZ, P5, !PT ;  /* 0x000000091419b210 */ /* 0x040fe20002ffe4ff */
[----:B------:R-:W-:Y:S01]  /*1220*/  @!P2 IMAD R9, R17, R13, R6 ;  /* 0x0000000d1109a224 */ /* 0x000fe200078e0206 */
[----:B------:R-:W-:Y:S02]  /*1230*/  @!P3 IADD3.X R27, R20, R7, RZ, P0, !PT ;  /* 0x00000007141bb210 */ /* 0x000fe400007fe4ff */
[----:B------:R-:W-:Y:S02]  /*1240*/  ISETP.GE.AND.EX P5, PT, R5, UR19, PT, P6 ;  /* 0x0000001305007c0c */ /* 0x000fe4000bfa6360 */
[----:B------:R-:W-:Y:S01]  /*1250*/  @!P2 MOV R6, R86 ;  /* 0x000000560006a202 */ /* 0x000fe20000000f00 */
[----:B------:R-:W1:Y:S01]  /*1260*/  @!P4 LDC.64 R20, c[0x0][0x288] ;  /* 0x0000a200ff14cb82 */ /* 0x000e620000000a00 */
[----:B------:R-:W-:-:S02]  /*1270*/  @!P2 MOV R7, R89 ;  /* 0x000000590007a202 */ /* 0x000fc40000000f00 */
[----:B------:R-:W-:Y:S01]  /*1280*/  ISETP.GT.U32.OR P5, PT, R71, 0x27f, P5 ;  /* 0x0000027f4700780c */ /* 0x000fe20002fa4470 */
[----:B------:R-:W-:Y:S01]  /*1290*/  @!P2 IMAD.WIDE.U32 R12, R17, R12, R6 ;  /* 0x0000000c110ca225 */ /* 0x000fe200078e0006 */
[----:B------:R-:W-:-:S04]  /*12a0*/  CS2R R6, SRZ ;  /* 0x0000000000067805 */ /* 0x000fc8000001ff00 */
[----:B------:R-:W-:Y:S02]  /*12b0*/  @!P2 IADD3 R9, R13, R9, RZ ;  /* 0x000000090d09a210 */ /* 0x000fe40007ffe0ff */
[C---:B------:R-:W-:Y:S01]  /*12c0*/  @!P2 SHF.L.U32 R37, R12.reuse, 0x1, RZ ;  /* 0x000000010c25a819 */ /* 0x040fe200000006ff */
[----:B------:R1:W5:Y:S01]  /*12d0*/  @!P3 LDG.E R6, desc[UR14][R24.64] ;  /* 0x0000000e1806b981 */ /* 0x000362000c1e1900 */
[----:B------:R-:W-:-:S03]  /*12e0*/  @!P2 SHF.L.U64.HI R8, R12, 0x1, R9 ;  /* 0x000000010c08a819 */ /* 0x000fc60000010209 */
[----:B----4-:R-:W3:Y:S01]  /*12f0*/  @!P5 LDC.64 R28, c[0x0][0x228] ;  /* 0x00008a00ff1cdb82 */ /* 0x010ee20000000a00 */
[C---:B--2---:R-:W-:Y:S01]  /*1300*/  @!P2 IADD3 R36, P6, R37.reuse, R22, RZ ;  /* 0x000000162524a210 */ /* 0x044fe20007fde0ff */
[----:B------:R2:W5:Y:S01]  /*1310*/  @!P3 LDG.E R7, desc[UR14][R26.64] ;  /* 0x0000000e1a07b981 */ /* 0x000562000c1e1900 */
[----:B------:R-:W-:Y:S02]  /*1320*/  @!P2 IADD3 R30, P3, R37, R10, RZ ;  /* 0x0000000a251ea210 */ /* 0x000fe40007f7e0ff */
[----:B------:R-:W-:-:S03]  /*1330*/  @!P2 IADD3.X R37, R8, R23, RZ, P6, !PT ;  /* 0x000000170825a210 */ /* 0x000fc600037fe4ff */
[----:B------:R-:W4:Y:S01]  /*1340*/  @!P5 LDC.64 R12, c[0x0][0x288] ;  /* 0x0000a200ff0cdb82 */ /* 0x000f220000000a00 */
[----:B------:R-:W-:Y:S02]  /*1350*/  SHF.R.S32.HI R9, RZ, 0x1f, R68 ;  /* 0x0000001fff097819 */ /* 0x000fe40000011444 */
[----:B------:R-:W-:-:S05]  /*1360*/  ISETP.GE.U32.AND P0, PT, R68, UR18, PT ;  /* 0x0000001244007c0c */ /* 0x000fca000bf06070 */
[----:B------:R-:W0:Y:S01]  /*1370*/  @!P4 LDC.64 R22, c[0x0][0x230] ;  /* 0x00008c00ff16cb82 */ /* 0x000e220000000a00 */
[----:B------:R-:W-:Y:S01]  /*1380*/  ISETP.GE.AND.EX P0, PT, R9, UR19, PT, P0 ;  /* 0x0000001309007c0c */ /* 0x000fe2000bf06300 */
[----:B-1----:R-:W-:Y:S01]  /*1390*/  @!P4 IMAD R24, R41, R20, RZ ;  /* 0x000000142918c224 */ /* 0x002fe200078e02ff */
[----:B------:R-:W-:Y:S02]  /*13a0*/  @!P4 MOV R18, R86 ;  /* 0x000000560012c202 */ /* 0x000fe40000000f00 */
[----:B------:R-:W-:Y:S02]  /*13b0*/  @!P4 MOV R19, R89 ;  /* 0x000000590013c202 */ /* 0x000fe40000000f00 */
[----:B------:R-:W-:Y:S01]  /*13c0*/  ISETP.GT.U32.OR P0, PT, R71, 0x27f, P0 ;  /* 0x0000027f4700780c */ /* 0x000fe20000704470 */
[C---:B------:R-:W-:Y:S02]  /*13d0*/  @!P4 IMAD R17, R15.reuse, R21, R24 ;  /* 0x000000150f11c224 */ /* 0x040fe400078e0218 */
[----:B------:R-:W-:Y:S01]  /*13e0*/  @!P4 IMAD.WIDE.U32 R18, R15, R20, R18 ;  /* 0x000000140f12c225 */ /* 0x000fe200078e0012 */
[----:B------:R-:W-:Y:S01]  /*13f0*/  @!P2 IADD3.X R31, R8, R11, RZ, P3, !PT ;  /* 0x0000000b081fa210 */ /* 0x000fe20001ffe4ff */
[----:B------:R-:W-:Y:S01]  /*1400*/  HFMA2.MMA R8, -RZ, RZ, 0, 0 ;  /* 0x00000000ff087435 */ /* 0x000fe200000001ff */
[----:B------:R-:W1:Y:S02]  /*1410*/  @!P5 LDC.64 R20, c[0x0][0x230] ;  /* 0x00008c00ff14db82 */ /* 0x000e640000000a00 */
[----:B------:R-:W-:-:S02]  /*1420*/  @!P4 IADD3 R17, R19, R17, RZ ;  /* 0x000000111311c210 */ /* 0x000fc40007ffe0ff */
[----:B------:R-:W-:Y:S02]  /*1430*/  MOV R10, RZ ;  /* 0x000000ff000a7202 */ /* 0x000fe40000000f00 */
[C---:B------:R-:W-:Y:S02]  /*1440*/  @!P4 SHF.L.U32 R15, R18.reuse, 0x1, RZ ;  /* 0x00000001120fc819 */ /* 0x040fe400000006ff */
[----:B------:R-:W-:Y:S01]  /*1450*/  @!P4 SHF.L.U64.HI R24, R18, 0x1, R17 ;  /* 0x000000011218c819 */ /* 0x000fe20000010211 */
[----:B----4-:R-:W-:Y:S01]  /*1460*/  @!P5 IMAD R40, R5, R12, RZ ;  /* 0x0000000c0528d224 */ /* 0x010fe200078e02ff */
[----:B------:R-:W-:Y:S01]  /*1470*/  @!P5 MOV R18, R86 ;  /* 0x000000560012d202 */ /* 0x000fe20000000f00 */
[----:B--2---:R-:W2:Y:S01]  /*1480*/  @!P0 LDC.64 R26, c[0x0][0x288] ;  /* 0x0000a200ff1a8b82 */ /* 0x004ea20000000a00 */
[----:B------:R-:W-:Y:S01]  /*1490*/  @!P5 MOV R19, R89 ;  /* 0x000000590013d202 */ /* 0x000fe20000000f00 */
[----:B------:R-:W5:Y:S01]  /*14a0*/  @!P2 LDG.E R8, desc[UR14][R30.64] ;  /* 0x0000000e1e08a981 */ /* 0x000f62000c1e1900 */
[----:B------:R-:W-:Y:S01]  /*14b0*/  SHF.R.S32.HI R11, RZ, 0x1f, R67 ;  /* 0x0000001fff0b7819 */ /* 0x000fe20000011443 */
[----:B------:R-:W-:-:S02]  /*14c0*/  @!P5 IMAD R13, R69, R13, R40 ;  /* 0x0000000d450dd224 */ /* 0x000fc400078e0228 */
[----:B------:R0:W5:Y:S01]  /*14d0*/  @!P2 LDG.E R10, desc[UR14][R36.64] ;  /* 0x0000000e240aa981 */ /* 0x000162000c1e1900 */
[----:B------:R-:W-:Y:S01]  /*14e0*/  ISETP.GE.U32.AND P2, PT, R67, UR18, PT ;  /* 0x0000001243007c0c */ /* 0x000fe2000bf46070 */
[----:B------:R-:W-:-:S03]  /*14f0*/  @!P5 IMAD.WIDE.U32 R18, R69, R12, R18 ;  /* 0x0000000c4512d225 */ /* 0x000fc600078e0012 */
[----:B------:R-:W-:Y:S02]  /*1500*/  ISETP.GE.AND.EX P2, PT, R11, UR19, PT, P2 ;  /* 0x000000130b007c0c */ /* 0x000fe4000bf46320 */
[----:B0-----:R-:W-:-:S04]  /*1510*/  @!P4 IADD3 R36, P3, R15, R22, RZ ;  /* 0x000000160f24c210 */ /* 0x001fc80007f7e0ff */
[----:B------:R-:W-:Y:S02]  /*1520*/  @!P4 IADD3.X R37, R24, R23, RZ, P3, !PT ;  /* 0x000000171825c210 */ /* 0x000fe40001ffe4ff */
[----:B------:R-:W-:Y:S01]  /*1530*/  @!P4 IADD3 R34, P3, R15, R34, RZ ;  /* 0x000000220f22c210 */ /* 0x000fe20007f7e0ff */
        /* <DEDUP_REMOVED lines=9> */
[----:B------:R-:W4:Y:S01]  /*15d0*/  @!P0 LDC.64 R18, c[0x0][0x230] ;  /* 0x00008c00ff128b82 */ /* 0x000f220000000a00 */
[C---:B-1----:R-:W-:Y:S02]  /*15e0*/  @!P5 IADD3 R30, P3, R13.reuse, R20, RZ ;  /* 0x000000140d1ed210 */ /* 0x042fe40007f7e0ff */
[----:B---3--:R-:W-:Y:S02]  /*15f0*/  @!P5 IADD3 R20, P6, R13, R28, RZ ;  /* 0x0000001c0d14d210 */ /* 0x008fe40007fde0ff */
[C---:B------:R-:W-:Y:S02]  /*1600*/  @!P5 IADD3.X R31, R40.reuse, R21, RZ, P3, !PT ;  /* 0x00000015281fd210 */ /* 0x040fe40001ffe4ff */
[----:B------:R-:W-:Y:S01]  /*1610*/  @!P5 IADD3.X R21, R40, R29, RZ, P6, !PT ;  /* 0x0000001d2815d210 */ /* 0x000fe200037fe4ff */
[----:B------:R-:W1:Y:S01]  /*1620*/  @!P2 LDC.64 R24, c[0x0][0x288] ;  /* 0x0000a200ff18ab82 */ /* 0x000e620000000a00 */
        /* <DEDUP_REMOVED lines=19> */
[----:B---3--:R-:W-:-:S02]  /*1760*/  @!P0 SHF.L.U32 R35, R28, 0x1, RZ ;  /* 0x000000011c238819 */ /* 0x008fc400000006ff */
[----:B------:R-:W-:Y:S01]  /*1770*/  MOV R28, UR12 ;  /* 0x0000000c001c7c02 */ /* 0x000fe20008000f00 */
[----:B0-----:R-:W0:Y:S01]  /*1780*/  @!P2 LDC.64 R20, c[0x0][0x230] ;  /* 0x00008c00ff14ab82 */ /* 0x001e220000000a00 */
[----:B----4-:R-:W-:Y:S02]  /*1790*/  @!P0 IADD3 R36, P4, R35, R18, RZ ;  /* 0x0000001223248210 */ /* 0x010fe40007f9e0ff */
[----:B------:R-:W-:Y:S02]  /*17a0*/  MOV R29, UR13 ;  /* 0x0000000d001d7c02 */ /* 0x000fe40008000f00 */
[----:B------:R-:W-:Y:S02]  /*17b0*/  ISETP.GE.AND.EX P3, PT, R15, UR19, PT, P3 ;  /* 0x000000130f007c0c */ /* 0x000fe4000bf66330 */
[----:B------:R-:W-:Y:S02]  /*17c0*/  @!P0 IADD3.X R37, R40, R19, RZ, P4, !PT ;  /* 0x0000001328258210 */ /* 0x000fe400027fe4ff */
[----:B------:R3:W4:Y:S01]  /*17d0*/  LDG.E.64 R18, desc[UR14][R28.64] ;  /* 0x0000000e1c127981 */ /* 0x000722000c1e1b00 */
[----:B------:R-:W-:Y:S01]  /*17e0*/  ISETP.GT.U32.OR P3, PT, R71, 0x27f, P3 ;  /* 0x0000027f4700780c */ /* 0x000fe20001f64470 */
[----:B-1----:R-:W-:Y:S01]  /*17f0*/  @!P2 IMAD R26, R11, R24, RZ ;  /* 0x000000180b1aa224 */ /* 0x002fe200078e02ff */
[----:B------:R-:W-:Y:S01]  /*1800*/  SHF.R.S32.HI R17, RZ, 0x1f, R65 ;  /* 0x0000001fff117819 */ /* 0x000fe20000011441 */
[----:B------:R1:W5:Y:S01]  /*1810*/  @!P0 LDG.E R58, desc[UR14][R36.64] ;  /* 0x0000000e243a8981 */ /* 0x000362000c1e1900 */
[----:B------:R-:W-:Y:S01]  /*1820*/  @!P2 MOV R27, R89 ;  /* 0x00000059001ba202 */ /* 0x000fe20000000f00 */
[----:B------:R-:W-:Y:S01]  /*1830*/  @!P2 IMAD R43, R67, R25, R26 ;  /* 0x00000019432ba224 */ /* 0x000fe200078e021a */
[----:B------:R-:W-:-:S02]  /*1840*/  @!P2 MOV R26, R86 ;  /* 0x00000056001aa202 */ /* 0x000fc40000000f00 */
[----:B------:R-:W-:-:S03]  /*1850*/  ISETP.GE.AND.EX P6, PT, R17, UR19, PT, P6 ;  /* 0x0000001311007c0c */ /* 0x000fc6000bfc6360 */
[----:B------:R-:W-:Y:S01]  /*1860*/  @!P2 IMAD.WIDE.U32 R24, R67, R24, R26 ;  /* 0x000000184318a225 */ /* 0x000fe200078e001a */
[----:B------:R-:W-:Y:S01]  /*1870*/  @!P0 IADD3 R34, P5, R35, R22, RZ ;  /* 0x0000001623228210 */ /* 0x000fe20007fbe0ff */
[----:B------:R-:W2:Y:S01]  /*1880*/  @!P3 LDC.64 R26, c[0x0][0x288] ;  /* 0x0000a200ff1abb82 */ /* 0x000ea20000000a00 */
[----:B------:R-:W-:Y:S02]  /*1890*/  ISETP.GT.U32.OR P4, PT, R71, 0x27f, P6 ;  /* 0x0000027f4700780c */ /* 0x000fe40003784470 */
[----:B------:R-:W-:Y:S02]  /*18a0*/  ISETP.GE.U32.AND P6, PT, R41, UR18, PT ;  /* 0x0000001229007c0c */ /* 0x000fe4000bfc6070 */
[----:B------:R-:W-:Y:S02]  /*18b0*/  SHF.R.S32.HI R45, RZ, 0x1f, R41 ;  /* 0x0000001fff2d7819 */ /* 0x000fe40000011429 */
[----:B------:R-:W-:Y:S02]  /*18c0*/  @!P0 IADD3.X R35, R40, R23, RZ, P5, !PT ;  /* 0x0000001728238210 */ /* 0x000fe40002ffe4ff */
[----:B------:R-:W-:-:S02]  /*18d0*/  @!P2 IADD3 R23, R25, R43, RZ ;  /* 0x0000002b1917a210 */ /* 0x000fc40007ffe0ff */
[C---:B------:R-:W-:Y:S01]  /*18e0*/  @!P2 SHF.L.U32 R47, R24.reuse, 0x1, RZ ;  /* 0x00000001182fa819 */ /* 0x040fe200000006ff */
[----:B------:R2:W5:Y:S01]  /*18f0*/  @!P0 LDG.E R57, desc[UR14][R34.64] ;  /* 0x0000000e22398981 */ /* 0x000562000c1e1900 */
[----:B------:R-:W-:Y:S01]  /*1900*/  ISETP.GE.AND.EX P5, PT, R45, UR19, PT, P6 ;  /* 0x000000132d007c0c */ /* 0x000fe2000bfa6360 */
[----:B---3--:R-:W3:Y:S01]  /*1910*/  @!P4 LDC.64 R28, c[0x0][0x288] ;  /* 0x0000a200ff1ccb82 */ /* 0x008ee20000000a00 */
[----:B------:R-:W-:Y:S02]  /*1920*/  @!P2 SHF.L.U64.HI R40, R24, 0x1, R23 ;  /* 0x000000011828a819 */ /* 0x000fe40000010217 */
[----:B0-----:R-:W-:Y:S02]  /*1930*/  @!P2 IADD3 R42, P6, R47, R20, RZ ;  /* 0x000000142f2aa210 */ /* 0x001fe40007fde0ff */
[----:B------:R-:W-:Y:S02]  /*1940*/  ISETP.GT.U32.OR P5, PT, R71, 0x27f, P5 ;  /* 0x0000027f4700780c */ /* 0x000fe40002fa4470 */
[----:B------:R-:W-:Y:S01]  /*1950*/  @!P2 IADD3.X R43, R40, R21, RZ, P6, !PT ;  /* 0x00000015282ba210 */ /* 0x000fe200037fe4ff */
[----:B------:R-:W0:Y:S01]  /*1960*/  @!P3 LDC.64 R22, c[0x0][0x228] ;  /* 0x00008a00ff16bb82 */ /* 0x000e220000000a00 */
[----:B-1----:R-:W-:Y:S01]  /*1970*/  @!P3 MOV R36, R86 ;  /* 0x000000560024b202 */ /* 0x002fe20000000f00 */
[----:B--2---:R-:W-:Y:S01]  /*1980*/  @!P3 IMAD R39, R15, R26, RZ ;  /* 0x0000001a0f27b224 */ /* 0x004fe200078e02ff */
[----:B------:R-:W-:-:S02]  /*1990*/  @!P3 MOV R37, R89 ;  /* 0x000000590025b202 */ /* 0x000fc40000000f00 */
[----:B------:R-:W-:Y:S02]  /*19a0*/  CS2R R72, SRZ ;  /* 0x0000000000487805 */ /* 0x000fe4000001ff00 */
[----:B------:R-:W-:Y:S01]  /*19b0*/  @!P2 IADD3 R38, P0, R47, R30, RZ ;  /* 0x0000001e2f26a210 */ /* 0x000fe20007f1e0ff */
[----:B------:R-:W1:Y:S01]  /*19c0*/  @!P3 LDC.64 R20, c[0x0][0x230] ;  /* 0x00008c00ff14bb82 */ /* 0x000e620000000a00 */
[C---:B------:R-:W-:Y:S01]  /*19d0*/  @!P3 IMAD R47, R66.reuse, R27, R39 ;  /* 0x0000001b422fb224 */ /* 0x040fe200078e0227 */
[----:B------:R2:W5:Y:S01]  /*19e0*/  @!P2 LDG.E R59, desc[UR14][R42.64] ;  /* 0x0000000e2a3ba981 */ /* 0x000562000c1e1900 */
[----:B------:R-:W-:-:S05]  /*19f0*/  @!P3 IMAD.WIDE.U32 R36, R66, R26, R36 ;  /* 0x0000001a4224b225 */ /* 0x000fca00078e0024 */
[----:B------:R-:W0:Y:S01]  /*1a00*/  @!P5 LDC.64 R24, c[0x0][0x288] ;  /* 0x0000a200ff18db82 */ /* 0x000e220000000a00 */
[----:B------:R-:W-:Y:S02]  /*1a10*/  @!P3 IADD3 R35, R37, R47, RZ ;  /* 0x0000002f2523b210 */ /* 0x000fe40007ffe0ff */
[----:B------:R-:W-:Y:S02]  /*1a20*/  @!P2 IADD3.X R39, R40, R31, RZ, P0, !PT ;  /* 0x0000001f2827a210 */ /* 0x000fe400007fe4ff */
[C---:B------:R-:W-:Y:S01]  /*1a30*/  @!P3 SHF.L.U32 R31, R36.reuse, 0x1, RZ ;  /* 0x00000001241fb819 */ /* 0x040fe200000006ff */
[----:B---3--:R-:W-:Y:S01]  /*1a40*/  @!P4 IMAD R30, R17, R28, RZ ;  /* 0x0000001c111ec224 */ /* 0x008fe200078e02ff */
[----:B------:R-:W-:Y:S01]  /*1a50*/  @!P3 SHF.L.U64.HI R40, R36, 0x1, R35 ;  /* 0x000000012428b819 */ /* 0x000fe20000010223 */
[----:B------:R-:W3:Y:S01]  /*1a60*/  @!P4 LDC.64 R26, c[0x0][0x230] ;  /* 0x00008c00ff1acb82 */ /* 0x000ee20000000a00 */
[----:B------:R-:W-:Y:S01]  /*1a70*/  @!P4 MOV R36, R86 ;  /* 0x000000560024c202 */ /* 0x000fe20000000f00 */
[----:B------:R0:W5:Y:S01]  /*1a80*/  @!P2 LDG.E R72, desc[UR14][R38.64] ;  /* 0x0000000e2648a981 */ /* 0x000162000c1e1900 */
[----:B------:R-:W-:Y:S01]  /*1a90*/  @!P4 MOV R37, R89 ;  /* 0x000000590025c202 */ /* 0x000fe20000000f00 */
[----:B--2---:R-:W-:Y:S01]  /*1aa0*/  @!P4 IMAD R43, R65, R29, R30 ;  /* 0x0000001d412bc224 */ /* 0x004fe200078e021e */
[----:B-1----:R-:W-:Y:S01]  /*1ab0*/  @!P3 IADD3 R34, P0, R31, R20, RZ ;  /* 0x000000141f22b210 */ /* 0x002fe20007f1e0ff */
[----:B------:R-:W-:Y:S01]  /*1ac0*/  @!P4 IMAD.WIDE.U32 R36, R65, R28, R36 ;  /* 0x0000001c4124c225 */ /* 0x000fe200078e0024 */
[----:B0-----:R-:W-:Y:S01]  /*1ad0*/  @!P3 IADD3 R22, P2, R31, R22, RZ ;  /* 0x000000161f16b210 */ /* 0x001fe20007f5e0ff */
[----:B------:R-:W0:Y:S01]  /*1ae0*/  @!P4 LDC.64 R28, c[0x0][0x228] ;  /* 0x00008a00ff1ccb82 */ /* 0x000e220000000a00 */
[----:B------:R-:W-:-:S02]  /*1af0*/  @!P3 IADD3.X R35, R40, R21, RZ, P0, !PT ;  /* 0x000000152823b210 */ /* 0x000fc400007fe4ff */
[----:B------:R-:W-:-:S05]  /*1b00*/  @!P4 IADD3 R37, R37, R43, RZ ;  /* 0x0000002b2525c210 */ /* 0x000fca0007ffe0ff */
[----:B------:R-:W1:Y:S08]  /*1b10*/  @!P5 LDC.64 R30, c[0x0][0x230] ;  /* 0x00008c00ff1edb82 */ /* 0x000e700000000a00 */
[----:B------:R-:W2:Y:S01]  /*1b20*/  @!P5 LDC.64 R20, c[0x0][0x228] ;  /* 0x00008a00ff14db82 */ /* 0x000ea20000000a00 */
[C---:B------:R-:W-:Y:S01]  /*1b30*/  @!P4 SHF.L.U32 R39, R36.reuse, 0x1, RZ ;  /* 0x000000012427c819 */ /* 0x040fe200000006ff */
[----:B------:R-:W-:Y:S01]  /*1b40*/  @!P5 IMAD R42, R45, R24, RZ ;  /* 0x000000182d2ad224 */ /* 0x000fe200078e02ff */
[----:B------:R-:W-:-:S02]  /*1b50*/  @!P4 SHF.L.U64.HI R38, R36, 0x1, R37 ;  /* 0x000000012426c819 */ /* 0x000fc40000010225 */
[----:B------:R-:W-:Y:S02]  /*1b60*/  CS2R R74, SRZ ;  /* 0x00000000004a7805 */ /* 0x000fe4000001ff00 */
[----:B------:R-:W-:Y:S01]  /*1b70*/  @!P5 MOV R36, R86 ;  /* 0x000000560024d202 */ /* 0x000fe20000000f00 */
[----:B------:R0:W5:Y:S01]  /*1b80*/  @!P3 LDG.E R73, desc[UR14][R34.64] ;  /* 0x0000000e2249b981 */ /* 0x000162000c1e1900 */
[----:B------:R-:W-:Y:S01]  /*1b90*/  @!P5 MOV R37, R89 ;  /* 0x000000590025d202 */ /* 0x000fe20000000f00 */
[C---:B------:R-:W-:Y:S02]  /*1ba0*/  @!P5 IMAD R43, R41.reuse, R25, R42 ;  /* 0x00000019292bd224 */ /* 0x040fe400078e022a */
[----:B------:R-:W-:Y:S01]  /*1bb0*/  @!P5 IMAD.WIDE.U32 R24, R41, R24, R36 ;  /* 0x000000182918d225 */ /* 0x000fe200078e0024 */
[----:B------:R-:W-:Y:S02]  /*1bc0*/  @!P3 IADD3.X R23, R40, R23, RZ, P2, !PT ;  /* 0x000000172817b210 */ /* 0x000fe400017fe4ff */
[----:B---3--:R-:W-:-:S02]  /*1bd0*/  @!P4 IADD3 R26, P0, R39, R26, RZ ;  /* 0x0000001a271ac210 */ /* 0x008fc40007f1e0ff */
[----:B------:R-:W-:Y:S01]  /*1be0*/  @!P5 IADD3 R37, R25, R43, RZ ;  /* 0x0000002b1925d210 */ /* 0x000fe20007ffe0ff */
[----:B------:R3:W5:Y:S01]  /*1bf0*/  @!P3 LDG.E R74, desc[UR14][R22.64] ;  /* 0x0000000e164ab981 */ /* 0x000762000c1e1900 */
[----:B------:R-:W-:Y:S02]  /*1c00*/  @!P5 SHF.L.U32 R25, R24, 0x1, RZ ;  /* 0x000000011819d819 */ /* 0x000fe400000006ff */
[----:B------:R-:W-:Y:S02]  /*1c10*/  @!P4 IADD3.X R27, R38, R27, RZ, P0, !PT ;  /* 0x0000001b261bc210 */ /* 0x000fe400007fe4ff */
[----:B0-----:R-:W-:Y:S02]  /*1c20*/  @!P4 IADD3 R28, P0, R39, R28, RZ ;  /* 0x0000001c271cc210 */ /* 0x001fe40007f1e0ff */
[----:B------:R-:W-:Y:S02]  /*1c30*/  @!P5 SHF.L.U64.HI R24, R24, 0x1, R37 ;  /* 0x000000011818d819 */ /* 0x000fe40000010225 */
[----:B------:R-:W-:-:S02]  /*1c40*/  CS2R R76, SRZ ;  /* 0x00000000004c7805 */ /* 0x000fc4000001ff00 */
[C---:B-1----:R-:W-:Y:S02]  /*1c50*/  @!P5 IADD3 R30, P2, R25.reuse, R30, RZ ;  /* 0x0000001e191ed210 */ /* 0x042fe40007f5e0ff */
[----:B------:R-:W-:Y:S02]  /*1c60*/  CS2R R78, SRZ ;  /* 0x00000000004e7805 */ /* 0x000fe4000001ff00 */
[----:B--2---:R-:W-:Y:S01]  /*1c70*/  @!P5 IADD3 R20, P3, R25, R20, RZ ;  /* 0x000000141914d210 */ /* 0x004fe20007f7e0ff */
[----:B------:R3:W5:Y:S01]  /*1c80*/  @!P4 LDG.E R75, desc[UR14][R26.64] ;  /* 0x0000000e1a4bc981 */ /* 0x000762000c1e1900 */
        /* <DEDUP_REMOVED lines=10> */
[----:B----4-:R-:W-:-:S13]  /*1d30*/  R2UR UR13, R18 ;  /* 0x00000000120d72ca */ /* 0x010fda00000e0000 */
        /* <DEDUP_REMOVED lines=11> */
[----:B---3--:R-:W-:Y:S05]  /*1df0*/  @P0 BRA `(.L_x_361) ;  /* 0x0000000000400947 */ /* 0x008fea0003800000 */
        /* <DEDUP_REMOVED lines=16> */
.L_x_361:
[----:B------:R-:W-:Y:S05]  /*1f00*/  BSYNC B0 ;  /* 0x0000000000007941 */ /* 0x000fea0003800000 */
.L_x_360:
        /* <DEDUP_REMOVED lines=14> */
[----:B------:R-:W-:Y:S01]  /*1ff0*/  SHF.L.U32 R22, R61, 0x10, RZ ;  /* 0x000000103d167819 */ /* 0x000fe200000006ff */
        /* <DEDUP_REMOVED lines=23> */
.L_x_362:
[----:B------:R-:W-:Y:S01]  /*2170*/  FMUL.FTZ R19, R22, R81 ;  /* 0x0000005116137220 */ /* 0x000fe20000410000 */
[----:B------:R-:W-:Y:S01]  /*2180*/  FADD.FTZ R24, R35, -UR13 ;  /* 0x8000000d23187e21 */ /* 0x000fe20008010000 */
[----:B------:R-:W-:Y:S01]  /*2190*/  FFMA.FTZ R38, R21, R22, RZ ;  /* 0x0000001615267223 */ /* 0x000fe200000100ff */
        /* <DEDUP_REMOVED lines=23> */
.L_x_363:
[----:B------:R-:W-:Y:S01]  /*2310*/  FFMA.FTZ R28, R18, R26, R21 ;  /* 0x0000001a121c7223 */ /* 0x000fe20000010015 */
[----:B------:R-:W-:Y:S01]  /*2320*/  FADD.FTZ R21, RZ, R22 ;  /* 0x00000016ff157221 */ /* 0x000fe20000010000 */
[----:B------:R-:W-:Y:S01]  /*2330*/  FADD.FTZ R29, R26, R19 ;  /* 0x000000131a1d7221 */ /* 0x000fe20000010000 */
[----:B------:R-:W-:Y:S01]  /*2340*/  FFMA.FTZ R19, R27, R20, R38 ;  /* 0x000000141b137223 */ /* 0x000fe20000010026 */
[----:B------:R-:W-:Y:S01]  /*2350*/  FMUL.FTZ R26, R20, R81 ;  /* 0x00000051141a7220 */ /* 0x000fe20000410000 */
[----:B------:R-:W-:Y:S01]  /*2360*/  FADD.FTZ R20, R21, R20 ;  /* 0x0000001415147221 */ /* 0x000fe20000010000 */
[----:B------:R-:W-:Y:S01]  /*2370*/  FFMA.FTZ R21, R18, R23, RZ ;  /* 0x0000001712157223 */ /* 0x000fe200000100ff */
[--C-:B------:R-:W-:Y:S01]  /*2380*/  FADD.FTZ R22, RZ, R23.reuse ;  /* 0x00000017ff167221 */ /* 0x100fe20000010000 */
        /* <DEDUP_REMOVED lines=35> */
.L_x_364:
[----:B------:R-:W-:Y:S01]  /*25c0*/  FMUL.FTZ R27, R28, R81 ;  /* 0x000000511c1b7220 */ /* 0x000fe20000410000 */
[----:B------:R-:W-:Y:S01]  /*25d0*/  FADD.FTZ R30, R25, R26 ;  /* 0x0000001a191e7221 */ /* 0x000fe20000010000 */
        /* <DEDUP_REMOVED lines=37> */
.L_x_365:
[----:B------:R-:W-:Y:S01]  /*2830*/  FMUL.FTZ R24, R26, R81 ;  /* 0x000000511a187220 */ /* 0x000fe20000410000 */
[----:B------:R-:W-:Y:S01]  /*2840*/  PRMT R25, R73, 0x7632, R25 ;  /* 0x0000763249197816 */ /* 0x000fe20000000019 */
[----:B------:R-:W-:Y:S01]  /*2850*/  FADD.FTZ R29, R22, R27 ;  /* 0x0000001b161d7221 */ /* 0x000fe20000010000 */
[----:B------:R-:W-:Y:S01]  /*2860*/  FADD.FTZ R20, R20, R26 ;  /* 0x0000001a14147221 */ /* 0x000fe20000010000 */
[C---:B------:R-:W-:Y:S01]  /*2870*/  FFMA.FTZ R19, R36.reuse, R26, R19 ;  /* 0x0000001a24137223 */ /* 0x040fe20000010013 */
[----:B------:R-:W-:Y:S01]  /*2880*/  FFMA.FTZ R26, R36, R24, R37 ;  /* 0x00000018241a7223 */ /* 0x000fe20000010025 */
[----:B------:R-:W-:Y:S01]  /*2890*/  FADD.FTZ R21, R21, R28 ;  /* 0x0000001c15157221 */ /* 0x000fe20000010000 */
[----:B------:R-:W-:Y:S01]  /*28a0*/  FFMA.FTZ R18, R23, R28, R18 ;  /* 0x0000001c17127223 */ /* 0x000fe20000010012 */
[----:B------:R-:W-:Y:S01]  /*28b0*/  FMUL.FTZ R22, R28, R82 ;  /* 0x000000521c167220 */ /* 0x000fe20000410000 */
[----:B------:R-:W-:Y:S02]  /*28c0*/  SHF.L.U32 R27, R73, 0x10, RZ ;  /* 0x00000010491b7819 */ /* 0x000fe400000006ff */
        /* <DEDUP_REMOVED lines=29> */
.L_x_366:
[----:B------:R-:W-:Y:S01]  /*2aa0*/  FMUL.FTZ R27, R24, R81 ;  /* 0x00000051181b7220 */ /* 0x000fe20000410000 */
[--C-:B------:R-:W-:Y:S01]  /*2ab0*/  FADD.FTZ R28, R22, R25.reuse ;  /* 0x00000019161c7221 */ /* 0x100fe20000010000 */
[----:B------:R-:W-:Y:S01]  /*2ac0*/  PRMT R25, R75, 0x7632, R25 ;  /* 0x000076324b197816 */ /* 0x000fe20000000019 */
[----:B------:R-:W-:Y:S01]  /*2ad0*/  FADD.FTZ R20, R20, R24 ;  /* 0x0000001814147221 */ /* 0x000fe20000010000 */
[C---:B------:R-:W-:Y:S01]  /*2ae0*/  FFMA.FTZ R19, R37.reuse, R24, R19 ;  /* 0x0000001825137223 */ /* 0x040fe20000010013 */
        /* <DEDUP_REMOVED lines=34> */
.L_x_367:
[----:B------:R-:W-:Y:S01]  /*2d10*/  FMUL.FTZ R25, R24, R81 ;  /* 0x0000005118197220 */ /* 0x000fe20000410000 */
[----:B------:R-:W-:Y:S01]  /*2d20*/  PRMT R26, R55, 0x7632, R26 ;  /* 0x00007632371a7816 */ /* 0x000fe2000000001a */
[----:B------:R-:W-:Y:S01]  /*2d30*/  FADD.FTZ R30, R22, R27 ;  /* 0x0000001b161e7221 */ /* 0x000fe20000010000 */
[----:B------:R-:W-:Y:S01]  /*2d40*/  FADD.FTZ R20, R20, R24 ;  /* 0x0000001814147221 */ /* 0x000fe20000010000 */
[C---:B------:R-:W-:Y:S01]  /*2d50*/  FFMA.FTZ R19, R37.reuse, R24, R19 ;  /* 0x0000001825137223 */ /* 0x040fe20000010013 */
[----:B------:R-:W-:Y:S01]  /*2d60*/  FFMA.FTZ R24, R37, R25, R36 ;  /* 0x0000001925187223 */ /* 0x000fe20000010024 */
[----:B------:R-:W-:Y:S01]  /*2d70*/  FMUL.FTZ R22, R28, R82 ;  /* 0x000000521c167220 */ /* 0x000fe20000410000 */
[----:B------:R-:W-:Y:S01]  /*2d80*/  SHF.L.U32 R27, R55, 0x10, RZ ;  /* 0x00000010371b7819 */ /* 0x000fe200000006ff */
[C---:B------:R-:W-:Y:S01]  /*2d90*/  FFMA.FTZ R18, R23.reuse, R28, R18 ;  /* 0x0000001c17127223 */ /* 0x040fe20000010012 */
        /* <DEDUP_REMOVED lines=30> */
.L_x_368:
        /* <DEDUP_REMOVED lines=39> */
.L_x_369:
        /* <DEDUP_REMOVED lines=39> */
.L_x_370:
[----:B------:R-:W-:Y:S01]  /*3460*/  FMUL.FTZ R25, R28, R81 ;  /* 0x000000511c197220 */ /* 0x000fe20000410000 */
[----:B------:R-:W-:Y:S01]  /*3470*/  PRMT R26, R52, 0x7632, R26 ;  /* 0x00007632341a7816 */ /* 0x000fe2000000001a */
[----:B------:R-:W-:Y:S01]  /*3480*/  FADD.FTZ R24, R20, R28 ;  /* 0x0000001c14187221 */ /* 0x000fe20000010000 */
[----:B------:R-:W-:Y:S01]  /*3490*/  FADD.FTZ R20, R21, R29 ;  /* 0x0000001d15147221 */ /* 0x000fe20000010000 */
[----:B------:R-:W-:Y:S01]  /*34a0*/  FADD.FTZ R30, R22, R27 ;  /* 0x0000001b161e7221 */ /* 0x000fe20000010000 */
[----:B------:R-:W-:Y:S01]  /*34b0*/  FFMA.FTZ R19, R37, R28, R19 ;  /* 0x0000001c25137223 */ /* 0x000fe20000010013 */
[----:B------:R-:W-:Y:S01]  /*34c0*/  FFMA.FTZ R21, R23, R29, R18 ;  /* 0x0000001d17157223 */ /* 0x000fe20000010012 */
        /* <DEDUP_REMOVED lines=33> */
.L_x_371:
        /* <DEDUP_REMOVED lines=36> */
.L_x_372:
[----:B------:R-:W-:Y:S01]  /*3920*/  FFMA.FTZ R34, R22, R31, R19 ;  /* 0x0000001f16227223 */ /* 0x000fe20000010013 */
[----:B------:R-:W-:Y:S01]  /*3930*/  FMUL.FTZ R32, R28, R81 ;  /* 0x000000511c207220 */ /* 0x000fe20000410000 */
[----:B------:R-:W-:Y:S01]  /*3940*/  FADD.FTZ R33, R31, R18 ;  /* 0x000000121f217221 */ /* 0x000fe20000010000 */
[----:B------:R-:W-:Y:S02]  /*3950*/  SHF.L.U32 R31, R48, 0x10, RZ ;  /* 0x00000010301f7819 */ /* 0x000fe400000006ff */
[----:B------:R-:W-:Y:S01]  /*3960*/  SHF.L.U32 R29, R29, 0x10, RZ ;  /* 0x000000101d1d7819 */ /* 0x000fe200000006ff */
[----:B------:R-:W-:Y:S01]  /*3970*/  FADD.FTZ R18, R33, R32 ;  /* 0x0000002021127221 */ /* 0x000fe20000010000 */
[----:B------:R-:W-:Y:S01]  /*3980*/  FFMA.FTZ R19, R25, R32, R34 ;  /* 0x0000002019137223 */ /* 0x000fe20000010022 */
[C---:B------:R-:W-:Y:S01]  /*3990*/  PRMT R33, R4.reuse, 0x7632, R33 ;  /* 0x0000763204217816 */ /* 0x040fe20000000021 */
[----:B------:R-:W-:Y:S01]  /*39a0*/  FADD.FTZ R31, R31, -UR13 ;  /* 0x8000000d1f1f7e21 */ /* 0x000fe20008010000 */
[----:B------:R-:W-:Y:S01]  /*39b0*/  FADD.FTZ R34, R29, -UR13 ;  /* 0x8000000d1d227e21 */ /* 0x000fe20008010000 */
[----:B------:R-:W-:-:S02]  /*39c0*/  SHF.L.U32 R32, R4, 0x10, RZ ;  /* 0x0000001004207819 */ /* 0x000fc400000006ff */
[----:B------:R-:W-:Y:S01]  /*39d0*/  SHF.L.U32 R29, R33, 0x10, RZ ;  /* 0x00000010211d7819 */ /* 0x000fe200000006ff */
[----:B------:R-:W-:Y:S01]  /*39e0*/  FMUL.FTZ R31, R31, UR18 ;  /* 0x000000121f1f7c20 */ /* 0x000fe20008410000 */
        /* <DEDUP_REMOVED lines=21> */
.L_x_373:
[----:B------:R-:W-:Y:S01]  /*3b40*/  FFMA.FTZ R38, R26, R33, R19 ;  /* 0x000000211a267223 */ /* 0x000fe20000010013 */
[----:B------:R-:W-:Y:S01]  /*3b50*/  FADD.FTZ R37, R33, R18 ;  /* 0x0000001221257221 */ /* 0x000fe20000010000 */
[----:B------:R-:W-:Y:S01]  /*3b60*/  PRMT R33, R6, 0x7632, R33 ;  /* 0x0000763206217816 */ /* 0x000fe20000000021 */
[----:B------:R-:W-:Y:S01]  /*3b70*/  FMUL.FTZ R36, R32, R81 ;  /* 0x0000005120247220 */ /* 0x000fe20000410000 */
[----:B------:R-:W-:Y:S01]  /*3b80*/  SHF.L.U32 R35, R6, 0x10, RZ ;  /* 0x0000001006237819 */ /* 0x000fe200000006ff */
[----:B------:R-:W-:Y:S01]  /*3b90*/  FMUL.FTZ R39, R29, R82 ;  /* 0x000000521d277220 */ /* 0x000fe20000410000 */
        /* <DEDUP_REMOVED lines=9> */
[----:B------:R-:W-:Y:S01]  /*3c30*/  PRMT R37, R8, 0x7632, R37 ;  /* 0x0000763208257816 */ /* 0x000fe20000000025 */
        /* <DEDUP_REMOVED lines=20> */
.L_x_374:
[----:B------:R-:W-:Y:S01]  /*3d80*/  FFMA.FTZ R42, R34, R39, R19 ;  /* 0x00000027222a7223 */ /* 0x000fe20000010013 */
[----:B------:R-:W-:Y:S01]  /*3d90*/  FMUL.FTZ R40, R38, R81 ;  /* 0x0000005126287220 */ /* 0x000fe20000410000 */
[----:B------:R-:W-:Y:S01]  /*3da0*/  FADD.FTZ R41, R39, R18 ;  /* 0x0000001227297221 */ /* 0x000fe20000010000 */
        /* <DEDUP_REMOVED lines=26> */
[----:B-1----:R-:W-:Y:S01]  /*3f50*/  FMUL.FTZ R37, R37, R90 ;  /* 0x0000005a25257220 */ /* 0x002fe20000410000 */
[----:B------:R-:W-:Y:S02]  /*3f60*/  FADD.FTZ R90, -R90, 1 ;  /* 0x3f8000005a5a7421 */ /* 0x000fe40000010100 */
[----:B------:R-:W-:Y:S02]  /*3f70*/  FMUL.FTZ R42, R42, R47 ;  /* 0x0000002f2a2a7220 */ /* 0x000fe40000410000 */
[----:B------:R-:W-:-:S04]  /*3f80*/  FFMA.FTZ R90, R43, R90, 1 ;  /* 0x3f8000002b5a7423 */ /* 0x000fc8000001005a */
[----:B------:R-:W-:-:S07]  /*3f90*/  FMUL.FTZ R37, R37, R90 ;  /* 0x0000005a25257220 */ /* 0x000fce0000410000 */
.L_x_375:
[----:B------:R-:W-:Y:S01]  /*3fa0*/  FFMA.FTZ R46, R36, R41, R19 ;  /* 0x00000029242e7223 */ /* 0x000fe20000010013 */
[----:B------:R-:W-:Y:S01]  /*3fb0*/  FMUL.FTZ R44, R42, R81 ;  /* 0x000000512a2c7220 */ /* 0x000fe20000410000 */
[--C-:B------:R-:W-:Y:S01]  /*3fc0*/  FADD.FTZ R43, R41, R18.reuse ;  /* 0x00000012292b7221 */ /* 0x100fe20000010000 */
[C---:B------:R-:W-:Y:S01]  /*3fd0*/  PRMT R18, R12.reuse, 0x7632, R18 ;  /* 0x000076320c127816 */ /* 0x040fe20000000012 */
[----:B------:R-:W-:Y:S01]  /*3fe0*/  FMUL.FTZ R41, R37, R82 ;  /* 0x0000005225297220 */ /* 0x000fe20000410000 */
[----:B------:R-:W-:Y:S01]  /*3ff0*/  FFMA.FTZ R19, R39, R44, R46 ;  /* 0x0000002c27137223 */ /* 0x000fe2000001002e */
[----:B------:R-:W-:Y:S01]  /*4000*/  FADD.FTZ R44, R43, R44 ;  /* 0x0000002c2b2c7221 */ /* 0x000fe20000010000 */
[----:B------:R-:W-:Y:S02]  /*4010*/  SHF.L.U32 R43, R12, 0x10, RZ ;  /* 0x000000100c2b7819 */ /* 0x000fe400000006ff */
        /* <DEDUP_REMOVED lines=29> */
.L_x_376:
[----:B------:R-:W-:Y:S01]  /*41f0*/  FMUL.FTZ R46, R90, R81 ;  /* 0x000000515a2e7220 */ /* 0x000fe20000410000 */
[----:B------:R-:W-:-:S03]  /*4200*/  PRMT R47, R77, 0x7632, R47 ;  /* 0x000076324d2f7816 */ /* 0x000fc6000000002f */
[----:B------:R-:W-:Y:S01]  /*4210*/  FFMA.FTZ R45, R43, R46, R18 ;  /* 0x0000002e2b2d7223 */ /* 0x000fe20000010012 */
[----:B------:R-:W-:Y:S01]  /*4220*/  FADD.FTZ R46, R19, R46 ;  /* 0x0000002e132e7221 */ /* 0x000fe20000010000 */
[----:B------:R-:W-:Y:S01]  /*4230*/  FMUL.FTZ R19, R41, R82 ;  /* 0x0000005229137220 */ /* 0x000fe20000410000 */
[----:B------:R-:W-:-:S03]  /*4240*/  SHF.L.U32 R47, R47, 0x10, RZ ;  /* 0x000000102f2f7819 */ /* 0x000fc600000006ff */
[--C-:B------:R-:W-:Y:S01]  /*4250*/  FFMA.FTZ R18, R44, R19, R45.reuse ;  /* 0x000000132c127223 */ /* 0x100fe2000001002d */
[C---:B------:R-:W-:Y:S01]  /*4260*/  PRMT R45, R78.reuse, 0x7632, R45 ;  /* 0x000076324e2d7816 */ /* 0x040fe2000000002d */
[----:B------:R-:W-:Y:S01]  /*4270*/  FADD.FTZ R19, R19, R46 ;  /* 0x0000002e13137221 */ /* 0x000fe20000010000 */
[----:B------:R-:W-:Y:S02]  /*4280*/  SHF.L.U32 R46, R78, 0x10, RZ ;  /* 0x000000104e2e7819 */ /* 0x000fe400000006ff */
[----:B------:R-:W-:-:S03]  /*4290*/  SHF.L.U32 R45, R45, 0x10, RZ ;  /* 0x000000102d2d7819 */ /* 0x000fc600000006ff */
[----:B------:R-:W-:Y:S02]  /*42a0*/  FADD.FTZ R46, R46, -UR13 ;  /* 0x8000000d2e2e7e21 */ /* 0x000fe40008010000 */
[----:B------:R-:W-:Y:S02]  /*42b0*/  FADD.FTZ R92, R45, -UR13 ;  /* 0x8000000d2d5c7e21 */ /* 0x000fe40008010000 */
        /* <DEDUP_REMOVED lines=22> */
.L_x_377:
[----:B------:R-:W-:Y:S01]  /*4420*/  FMUL.FTZ R83, R46, R81 ;  /* 0x000000512e537220 */ /* 0x000fe20000410000 */
[----:B------:R-:W-:Y:S01]  /*4430*/  ISETP.GT.AND P0, PT, R0, 0x1e, PT ;  /* 0x0000001e0000780c */ /* 0x000fe20003f04270 */
[----:B------:R-:W0:Y:S01]  /*4440*/  S2UR UR19, SR_CgaCtaId ;  /* 0x00000000001379c3 */ /* 0x000e220000008800 */
[----:B------:R-:W-:Y:S01]  /*4450*/  FFMA.FTZ R21, R22, R23, R21 ;  /* 0x0000001716157223 */ /* 0x000fe20000010015 */
[----:B------:R-:W-:Y:S01]  /*4460*/  FFMA.FTZ R85, R45, R83, R18 ;  /* 0x000000532d557223 */ /* 0x000fe20000010012 */
[----:B------:R-:W-:Y:S01]  /*4470*/  FADD.FTZ R83, R19, R83 ;  /* 0x0000005313537221 */ /* 0x000fe20000010000 */
[----:B------:R-:W-:Y:S01]  /*4480*/  FMUL.FTZ R19, R47, R82 ;  /* 0x000000522f137220 */ /* 0x000fe20000410000 */
[----:B------:R-:W-:Y:S01]  /*4490*/  FADD.FTZ R20, R20, R23 ;  /* 0x0000001714147221 */ /* 0x000fe20000010000 */
[----:B------:R-:W-:Y:S01]  /*44a0*/  FFMA.FTZ R30, R25, R28, R30 ;  /* 0x0000001c191e7223 */ /* 0x000fe2000001001e */
[----:B------:R-:W-:Y:S01]  /*44b0*/  FADD.FTZ R23, R24, R28 ;  /* 0x0000001c18177221 */ /* 0x000fe20000010000 */
[----:B------:R-:W-:Y:S01]  /*44c0*/  FFMA.FTZ R18, R92, R19, R85 ;  /* 0x000000135c127223 */ /* 0x000fe20000010055 */
[----:B------:R-:W-:Y:S01]  /*44d0*/  FADD.FTZ R19, R19, R83 ;  /* 0x0000005313137221 */ /* 0x000fe20000010000 */
[----:B------:R-:W-:Y:S01]  /*44e0*/  FFMA.FTZ R25, R26, R27, R21 ;  /* 0x0000001b1a197223 */ /* 0x000fe20000010015 */
[----:B------:R-:W-:Y:S01]  /*44f0*/  FFMA.FTZ R30, R31, R32, R30 ;  /* 0x000000201f1e7223 */ /* 0x000fe2000001001e */
[----:B------:R-:W-:Y:S01]  /*4500*/  FADD.FTZ R23, R23, R32 ;  /* 0x0000002017177221 */ /* 0x000fe20000010000 */
[----:B------:R-:W1:Y:S01]  /*4510*/  SHFL.DOWN PT, R83, R18, 0x1, 0x1f ;  /* 0x08201f0012537f89 */ /* 0x000e6200000e0000 */
[----:B------:R-:W-:Y:S01]  /*4520*/  FADD.FTZ R20, R20, R27 ;  /* 0x0000001b14147221 */ /* 0x000fe20000010000 */
        /* <DEDUP_REMOVED lines=9> */
[----:B------:R-:W-:Y:S01]  /*45c0*/  UMOV UR12, 0x400 ;  /* 0x00000400000c7882 */ /* 0x000fe20000000000 */
[----:B------:R-:W-:Y:S01]  /*45d0*/  FFMA.FTZ R30, R43, R90, R30 ;  /* 0x0000005a2b1e7223 */ /* 0x000fe2000001001e */
[----:B------:R-:W-:Y:S01]  /*45e0*/  FADD.FTZ R23, R23, R90 ;  /* 0x0000005a17177221 */ /* 0x000fe20000010000 */
[----:B------:R-:W-:Y:S01]  /*45f0*/  UIADD3 UR11, UR12, 0xd0, URZ ;  /* 0x000000d00c0b7890 */ /* 0x000fe2000fffe03f */
[----:B------:R-:W3:Y:S01]  /*4600*/  LDC.64 R90, c[0x0][0x268] ;  /* 0x00009a00ff5a7b82 */ /* 0x000ee20000000a00 */
[----:B------:R-:W-:Y:S01]  /*4610*/  FFMA.FTZ R25, R40, R37, R25 ;  /* 0x0000002528197223 */ /* 0x000fe20000010019 */
[----:B------:R-:W-:Y:S01]  /*4620*/  FADD.FTZ R20, R20, R37 ;  /* 0x0000002514147221 */ /* 0x000fe20000010000 */
[----:B------:R-:W-:Y:S01]  /*4630*/  ISETP.NE.AND P3, PT, R0, RZ, PT ;  /* 0x000000ff0000720c */ /* 0x000fe20003f65270 */
[----:B0-----:R-:W-:Y:S01]  /*4640*/  ULEA UR11, UR19, UR11, 0x18 ;  /* 0x0000000b130b7291 */ /* 0x001fe2000f8ec03f */
[----:B------:R-:W-:Y:S01]  /*4650*/  FFMA.FTZ R25, R44, R41, R25 ;  /* 0x000000292c197223 */ /* 0x000fe20000010019 */
[----:B------:R-:W-:Y:S01]  /*4660*/  ISETP.NE.AND P2, PT, R71, RZ, PT ;  /* 0x000000ff4700720c */ /* 0x000fe20003f45270 */
        /* <DEDUP_REMOVED lines=44> */
[----:B----4-:R-:W-:-:S03]  /*4930*/  FADD.FTZ R18, R19, R21 ;  /* 0x0000001513127221 */ /* 0x010fc60000010000 */
        /* <DEDUP_REMOVED lines=19> */
[----:B------:R-:W-:Y:S02]  /*4a70*/  FADD.FTZ R36, R18, R37 ;  /* 0x0000002512247221 */ /* 0x000fe40000010000 */
[----:B------:R-:W4:Y:S01]  /*4a80*/  LDS.64 R18, [UR11+0xb0] ;  /* 0x0000b00bff127984 */ /* 0x000f220008000a00 */
        /* <DEDUP_REMOVED lines=20> */
.L_x_379:
[----:B------:R-:W-:Y:S05]  /*4bd0*/  BSYNC B0 ;  /* 0x0000000000007941 */ /* 0x000fea0003800000 */
.L_x_378:
        /* <DEDUP_REMOVED lines=158> */
.L_x_381:
[----:B------:R-:W-:Y:S05]  /*55c0*/  BSYNC B0 ;  /* 0x0000000000007941 */ /* 0x000fea0003800000 */
.L_x_380:
        /* <DEDUP_REMOVED lines=17> */
.L_x_383:
[----:B------:R-:W-:Y:S05]  /*56e0*/  BSYNC B0 ;  /* 0x0000000000007941 */ /* 0x000fea0003800000 */
.L_x_382:
        /* <DEDUP_REMOVED lines=45> */
.L_x_386:
[----:B------:R-:W2:Y:S04]  /*59c0*/  LDG.E.STRONG.GPU R22, desc[UR14][R20.64] ;  /* 0x0000000e14167981 */ /* 0x000ea8000c1ef900 */
[----:B--2---:R-:W-:Y:S01]  /*59d0*/  CCTL.IVALL ;  /* 0x00000000ff00798f */ /* 0x004fe20002000000 */
[----:B------:R-:W-:Y:S05]  /*59e0*/  YIELD ;  /* 0x0000000000007946 */ /* 0x000fea0003800000 */
[----:B------:R-:W-:-:S13]  /*59f0*/  ISETP.NE.AND P0, PT, R22, R25, PT ;  /* 0x000000191600720c */ /* 0x000fda0003f05270 */
[----:B------:R-:W-:Y:S05]  /*5a00*/  @P0 BRA `(.L_x_386) ;  /* 0xfffffffc00ec0947 */ /* 0x000fea000383ffff */
.L_x_385:
        /* <DEDUP_REMOVED lines=17> */
.L_x_390:
        /* <DEDUP_REMOVED lines=115> */
.L_x_389:
        /* <DEDUP_REMOVED lines=61> */
.L_x_391:
[----:B------:R-:W-:-:S13]  /*6620*/  ISETP.NE.OR P0, PT, R42, RZ, P0 ;  /* 0x000000ff2a00720c */ /* 0x000fda0000705670 */
[----:B------:R-:W-:Y:S05]  /*6630*/  @!P0 BRA `(.L_x_387) ;  /* 0x00000000007c8947 */ /* 0x000fea0003800000 */
.L_x_388:
        /* <DEDUP_REMOVED lines=31> */
.L_x_387:
        /* <DEDUP_REMOVED lines=11> */
.L_x_393:
[----:B------:R-:W-:Y:S05]  /*68e0*/  BSYNC B0 ;  /* 0x0000000000007941 */ /* 0x000fea0003800000 */
.L_x_392:
        /* <DEDUP_REMOVED lines=16> */
.L_x_384:
        /* <DEDUP_REMOVED lines=15> */
[----:B------:R0:W-:Y:S01]  /*6ae0*/  @!P2 STS.64 [UR11+0xc0], R18 ;  /* 0x0000c012ff00a988 */ /* 0x0001e20008000a0b */
[----:B------:R-:W-:Y:S01]  /*6af0*/  BAR.SYNC.DEFER_BLOCKING 0x0 ;  /* 0x0000000000007b1d */ /* 0x000fe20000010000 */
[----:B0-----:R-:W-:-:S05]  /*6b00*/  SHF.L.U32 R18, R61, 0x10, RZ ;  /* 0x000000103d127819 */ /* 0x001fca00000006ff */
[----:B------:R-:W0:Y:S02]  /*6b10*/  LDS.64 R20, [UR11+0xc0] ;  /* 0x0000c00bff147984 */ /* 0x000e240008000a00 */
[----:B0-----:R-:W-:Y:S01]  /*6b20*/  FMUL.FTZ R20, R20, UR12 ;  /* 0x0000000c14147c20 */ /* 0x001fe20008410000 */
[----:B-1----:R-:W-:-:S04]  /*6b30*/  FMUL.FTZ R22, R21, UR12 ;  /* 0x0000000c15167c20 */ /* 0x002fc80008410000 */
[----:B------:R-:W-:Y:S01]  /*6b40*/  R2UR UR11, R20 ;  /* 0x00000000140b72ca */ /* 0x000fe200000e0000 */
[----:B------:R-:W-:-:S14]  /*6b50*/  @!P5 BRA `(.L_x_394) ;  /* 0x000000000048d947 */ /* 0x000fdc0003800000 */
        /* <DEDUP_REMOVED lines=18> */
.L_x_394:
        /* <DEDUP_REMOVED lines=20> */
.L_x_396:
[----:B------:R-:W-:Y:S05]  /*6dc0*/  BSYNC B0 ;  /* 0x0000000000007941 */ /* 0x000fea0003800000 */
.L_x_395:
        /* <DEDUP_REMOVED lines=29> */
.L_x_397:
[----:B------:R-:W-:Y:S04]  /*6fa0*/  BSSY B0, `(.L_x_398) ;  /* 0x0000014000007945 */ /* 0x000fe80003800000 */
[----:B------:R-:W-:Y:S05]  /*6fb0*/  @P0 BRA `(.L_x_399) ;  /* 0x0000000000480947 */ /* 0x000fea0003800000 */
[--C-:B------:R-:W-:Y:S01]  /*6fc0*/  FFMA.FTZ R19, R63, UR11, R22.reuse ;  /* 0x0000000b3f137c23 */ /* 0x100fe20008010016 */
[----:B------:R-:W-:Y:S01]  /*6fd0*/  FFMA.FTZ R18, R27, UR11, R22 ;  /* 0x0000000b1b127c23 */ /* 0x000fe20008010016 */
[----:B------:R-:W-:Y:S02]  /*6fe0*/  ULDC.64 UR22, c[0x0][0x288] ;  /* 0x0000a20000167ab9 */ /* 0x000fe40000000a00 */
[----:B0-----:R-:W-:Y:S02]  /*6ff0*/  IMAD R20, R5, UR22, RZ ;  /* 0x0000001605147c24 */ /* 0x001fe4000f8e02ff */
        /* <DEDUP_REMOVED lines=14> */
.L_x_399:
[----:B------:R-:W-:Y:S05]  /*70e0*/  BSYNC B0 ;  /* 0x0000000000007941 */ /* 0x000fea0003800000 */
.L_x_398:
[----:B------:R-:W-:Y:S01]  /*70f0*/  ISETP.GE.U32.AND P4, PT, R68, UR20, PT ;  /* 0x0000001444007c0c */ /* 0x000fe2000bf86070 */
[----:B------:R-:W-:Y:S01]  /*7100*/  FADD.FTZ R58, R58, -UR13 ;  /* 0x8000000d3a3a7e21 */ /* 0x000fe20008010000 */
[----:B------:R-:W-:Y:S01]  /*7110*/  ISETP.GE.U32.AND P2, PT, R67, UR20, PT ;  /* 0x0000001443007c0c */ /* 0x000fe2000bf46070 */
[----:B------:R-:W-:Y:S01]  /*7120*/  FADD.FTZ R36, R36, -UR13 ;  /* 0x8000000d24247e21 */ /* 0x000fe20008010000 */
[----:B------:R-:W-:Y:S01]  /*7130*/  ISETP.GE.U32.AND P3, PT, R66, UR20, PT ;  /* 0x0000001442007c0c */ /* 0x000fe2000bf66070 */
[----:B------:R-:W-:Y:S01]  /*7140*/  FMUL.FTZ R27, R58, UR18 ;  /* 0x000000123a1b7c20 */ /* 0x000fe20008410000 */
[----:B------:R-:W-:Y:S01]  /*7150*/  ISETP.GE.AND.EX P4, PT, R9, UR21, PT, P4 ;  /* 0x0000001509007c0c */ /* 0x000fe2000bf86340 */
[----:B------:R-:W-:Y:S01]  /*7160*/  FMUL.FTZ R25, R36, UR18 ;  /* 0x0000001224197c20 */ /* 0x000fe20008410000 */
[----:B------:R-:W-:Y:S02]  /*7170*/  ISETP.GE.AND.EX P2, PT, R11, UR21, PT, P2 ;  /* 0x000000150b007c0c */ /* 0x000fe4000bf46320 */
[----:B------:R-:W-:-:S02]  /*7180*/  SHF.L.U32 R18, R57, 0x10, RZ ;  /* 0x0000001039127819 */ /* 0x000fc400000006ff */
[----:B------:R-:W-:Y:S02]  /*7190*/  ISETP.GE.U32.AND P0, PT, R65, UR20, PT ;  /* 0x0000001441007c0c */ /* 0x000fe4000bf06070 */
[----:B------:R-:W-:Y:S02]  /*71a0*/  ISETP.GE.AND.EX P3, PT, R15, UR21, PT, P3 ;  /* 0x000000150f007c0c */ /* 0x000fe4000bf66330 */
[C---:B------:R-:W-:Y:S02]  /*71b0*/  ISETP.GT.U32.OR P4, PT, R71.reuse, 0x27f, P4 ;  /* 0x0000027f4700780c */ /* 0x040fe40002784470 */
[----:B------:R-:W-:Y:S02]  /*71c0*/  ISETP.GT.U32.OR P2, PT, R71, 0x27f, P2 ;  /* 0x0000027f4700780c */ /* 0x000fe40001744470 */
[----:B------:R-:W-:Y:S02]  /*71d0*/  SHF.L.U32 R35, R35, 0x10, RZ ;  /* 0x0000001023237819 */ /* 0x000fe400000006ff */
[----:B------:R-:W-:-:S02]  /*71e0*/  SHF.L.U32 R59, R59, 0x10, RZ ;  /* 0x000000103b3b7819 */ /* 0x000fc400000006ff */
[----:B------:R-:W-:Y:S01]  /*71f0*/  SHF.L.U32 R34, R34, 0x10, RZ ;  /* 0x0000001022227819 */ /* 0x000fe200000006ff */
[----:B------:R-:W-:Y:S06]  /*7200*/  @!P5 BRA `(.L_x_400) ;  /* 0x000000000048d947 */ /* 0x000fec0003800000 */
[----:B-1----:R-:W-:Y:S01]  /*7210*/  FFMA.FTZ R5, R27, R81, R80 ;  /* 0x000000511b057223 */ /* 0x002fe20000010050 */
        /* <DEDUP_REMOVED lines=17> */
.L_x_400:
        /* <DEDUP_REMOVED lines=20> */
.L_x_402:
[----:B------:R-:W-:Y:S05]  /*7470*/  BSYNC B0 ;  /* 0x0000000000007941 */ /* 0x000fea0003800000 */
.L_x_401:
[----:B------:R-:W-:Y:S01]  /*7480*/  FADD.FTZ R59, R59, -UR13 ;  /* 0x8000000d3b3b7e21 */ /* 0x000fe20008010000 */
[----:B------:R-:W-:Y:S01]  /*7490*/  FADD.FTZ R34, R34, -UR13 ;  /* 0x8000000d22227e21 */ /* 0x000fe20008010000 */
[----:B------:R-:W-:Y:S02]  /*74a0*/  SHF.L.U32 R72, R72, 0x10, RZ ;  /* 0x0000001048487819 */ /* 0x000fe400000006ff */
[----:B------:R-:W-:Y:S01]  /*74b0*/  SHF.L.U32 R33, R33, 0x10, RZ ;  /* 0x0000001021217819 */ /* 0x000fe200000006ff */
[----:B------:R-:W-:Y:S01]  /*74c0*/  FMUL.FTZ R59, R59, UR18 ;  /* 0x000000123b3b7c20 */ /* 0x000fe20008410000 */
[----:B0-----:R-:W-:Y:S01]  /*74d0*/  FMUL.FTZ R23, R34, UR18 ;  /* 0x0000001222177c20 */ /* 0x001fe20008410000 */
[----:B------:R-:W-:Y:S06]  /*74e0*/  @!P5 BRA `(.L_x_403) ;  /* 0x000000000048d947 */ /* 0x000fec0003800000 */
[----:B-12---:R-:W-:Y:S01]  /*74f0*/  FFMA.FTZ R5, R59, R81, R80 ;  /* 0x000000513b057223 */ /* 0x006fe20000010050 */
        /* <DEDUP_REMOVED lines=17> */
.L_x_403:
[----:B------:R-:W-:Y:S04]  /*7610*/  BSSY B0, `(.L_x_404) ;  /* 0x0000014000007945 */ /* 0x000fe80003800000 */
[----:B------:R-:W-:Y:S05]  /*7620*/  @P2 BRA `(.L_x_405) ;  /* 0x0000000000482947 */ /* 0x000fea0003800000 */
[--C-:B------:R-:W-:Y:S01]  /*7630*/  FFMA.FTZ R18, R23, UR11, R22.reuse ;  /* 0x0000000b17127c23 */ /* 0x100fe20008010016 */
[----:B------:R-:W-:Y:S01]  /*7640*/  ULDC.64 UR22, c[0x0][0x288] ;  /* 0x0000a20000167ab9 */ /* 0x000fe20000000a00 */
[----:B-12---:R-:W-:Y:S01]  /*7650*/  FFMA.FTZ R5, R59, UR11, R22 ;  /* 0x0000000b3b057c23 */ /* 0x006fe20008010016 */
[----:B------:R-:W-:Y:S01]  /*7660*/  MOV R19, R89 ;  /* 0x0000005900137202 */ /* 0x000fe20000000f00 */
[----:B------:R-:W-:Y:S01]  /*7670*/  FFMA.FTZ R33, R33, R82, -R18 ;  /* 0x0000005221217223 */ /* 0x000fe20000010812 */
[----:B------:R-:W-:Y:S01]  /*7680*/  MOV R18, R86 ;  /* 0x0000005600127202 */ /* 0x000fe20000000f00 */
[----:B------:R-:W-:Y:S02]  /*7690*/  IMAD R20, R11, UR22, RZ ;  /* 0x000000160b147c24 */ /* 0x000fe4000f8e02ff */
[----:B------:R-:W-:Y:S02]  /*76a0*/  FFMA.FTZ R5, R72, R81, -R5 ;  /* 0x0000005148057223 */ /* 0x000fe40000010805 */
        /* <DEDUP_REMOVED lines=10> */
.L_x_405:
[----:B------:R-:W-:Y:S05]  /*7750*/  BSYNC B0 ;  /* 0x0000000000007941 */ /* 0x000fea0003800000 */
.L_x_404:
[----:B------:R-:W-:Y:S02]  /*7760*/  SHF.L.U32 R73, R73, 0x10, RZ ;  /* 0x0000001049497819 */ /* 0x000fe400000006ff */
[----:B------:R-:W-:Y:S02]  /*7770*/  SHF.L.U32 R32, R32, 0x10, RZ ;  /* 0x0000001020207819 */ /* 0x000fe400000006ff */
[----:B------:R-:W-:Y:S01]  /*7780*/  ISETP.GE.AND.EX P0, PT, R17, UR21, PT, P0 ;  /* 0x0000001511007c0c */ /* 0x000fe2000bf06300 */
[----:B------:R-:W-:Y:S01]  /*7790*/  FADD.FTZ R73, R73, -UR13 ;  /* 0x8000000d49497e21 */ /* 0x000fe20008010000 */
        /* <DEDUP_REMOVED lines=8> */
[----:B012---:R-:W-:Y:S01]  /*7820*/  FFMA.FTZ R5, R73, R81, R80 ;  /* 0x0000005149057223 */ /* 0x007fe20000010050 */
        /* <DEDUP_REMOVED lines=17> */
.L_x_406:
[----:B------:R-:W-:Y:S04]  /*7940*/  BSSY B0, `(.L_x_407) ;  /* 0x0000014000007945 */ /* 0x000fe80003800000 */
[----:B------:R-:W-:Y:S05]  /*7950*/  @P3 BRA `(.L_x_408) ;  /* 0x0000000000483947 */ /* 0x000fea0003800000 */
[--C-:B------:R-:W-:Y:S01]  /*7960*/  FFMA.FTZ R18, R23, UR11, R22.reuse ;  /* 0x0000000b17127c23 */ /* 0x100fe20008010016 */
[----:B------:R-:W-:Y:S01]  /*7970*/  ULDC.64 UR22, c[0x0][0x288] ;  /* 0x0000a20000167ab9 */ /* 0x000fe20000000a00 */
[----:B012---:R-:W-:Y:S01]  /*7980*/  FFMA.FTZ R5, R73, UR11, R22 ;  /* 0x0000000b49057c23 */ /* 0x007fe20008010016 */
        /* <DEDUP_REMOVED lines=15> */
.L_x_408:
[----:B------:R-:W-:Y:S05]  /*7a80*/  BSYNC B0 ;  /* 0x0000000000007941 */ /* 0x000fea0003800000 */
.L_x_407:
        /* <DEDUP_REMOVED lines=9> */
[----:B0123--:R-:W-:Y:S01]  /*7b20*/  SHF.R.S32.HI R5, RZ, 0x1f, R64 ;  /* 0x0000001fff057819 */ /* 0x00ffe20000011440 */
        /* <DEDUP_REMOVED lines=19> */
.L_x_409:
[----:B------:R-:W-:Y:S04]  /*7c60*/  BSSY B0, `(.L_x_410) ;  /* 0x0000014000007945 */ /* 0x000fe80003800000 */
[----:B------:R-:W-:Y:S05]  /*7c70*/  @P0 BRA `(.L_x_411) ;  /* 0x0000000000480947 */ /* 0x000fea0003800000 */
[--C-:B------:R-:W-:Y:S01]  /*7c80*/  FFMA.FTZ R18, R23, UR11, R22.reuse ;  /* 0x0000000b17127c23 */ /* 0x100fe20008010016 */
[----:B------:R-:W-:Y:S01]  /*7c90*/  ULDC.64 UR22, c[0x0][0x288] ;  /* 0x0000a20000167ab9 */ /* 0x000fe20000000a00 */
[----:B------:R-:W-:Y:S01]  /*7ca0*/  FFMA.FTZ R9, R75, UR11, R22 ;  /* 0x0000000b4b097c23 */ /* 0x000fe20008010016 */
        /* <DEDUP_REMOVED lines=15> */
.L_x_411:
[----:B------:R-:W-:Y:S05]  /*7da0*/  BSYNC B0 ;  /* 0x0000000000007941 */ /* 0x000fea0003800000 */
.L_x_410:
[C---:B------:R-:W-:Y:S02]  /*7db0*/  PRMT R11, R55.reuse, 0x7632, R11 ;  /* 0x00007632370b7816 */ /* 0x040fe4000000000b */
[----:B------:R-:W-:Y:S02]  /*7dc0*/  SHF.L.U32 R55, R55, 0x10, RZ ;  /* 0x0000001037377819 */ /* 0x000fe400000006ff */
[----:B------:R-:W-:Y:S02]  /*7dd0*/  SHF.L.U32 R11, R11, 0x10, RZ ;  /* 0x000000100b0b7819 */ /* 0x000fe400000006ff */
[----:B0-----:R-:W-:Y:S01]  /*7de0*/  IADD3 R9, R70, 0xe0, RZ ;  /* 0x000000e046097810 */ /* 0x001fe20007ffe0ff */
        /* <DEDUP_REMOVED lines=30> */
.L_x_412:
[----:B------:R-:W-:Y:S04]  /*7fd0*/  BSSY B0, `(.L_x_413) ;  /* 0x0000014000007945 */ /* 0x000fe80003800000 */
[----:B------:R-:W-:Y:S05]  /*7fe0*/  @P2 BRA `(.L_x_414) ;  /* 0x0000000000482947 */ /* 0x000fea0003800000 */
[----:B------:R-:W-:Y:S01]  /*7ff0*/  FFMA.FTZ R18, R27, UR11, R22 ;  /* 0x0000000b1b127c23 */ /* 0x000fe20008010016 */
[----:B------:R-:W-:Y:S01]  /*8000*/  ULDC.64 UR22, c[0x0][0x288] ;  /* 0x0000a20000167ab9 */ /* 0x000fe20000000a00 */
[----:B------:R-:W-:Y:S01]  /*8010*/  MOV R19, R89 ;  /* 0x0000005900137202 */ /* 0x000fe20000000f00 */
[----:B------:R-:W-:Y:S02]  /*8020*/  IMAD R21, R5, UR22, RZ ;  /* 0x0000001605157c24 */ /* 0x000fe4000f8e02ff */
[----:B------:R-:W-:Y:S01]  /*8030*/  FFMA.FTZ R5, R17, R82, -R18 ;  /* 0x0000005211057223 */ /* 0x000fe20000010812 */
[----:B------:R-:W-:Y:S01]  /*8040*/  MOV R18, R86 ;  /* 0x0000005600127202 */ /* 0x000fe20000000f00 */
[----:B------:R-:W-:Y:S01]  /*8050*/  FFMA.FTZ R15, R55, UR11, R22 ;  /* 0x0000000b370f7c23 */ /* 0x000fe20008010016 */
[----:B------:R-:W-:Y:S02]  /*8060*/  IMAD R21, R64, UR23, R21 ;  /* 0x0000001740157c24 */ /* 0x000fe4000f8e0215 */
[----:B------:R-:W-:Y:S01]  /*8070*/  FMUL.FTZ R5, R5, UR18 ;  /* 0x0000001205057c20 */ /* 0x000fe20008410000 */
[----:B------:R-:W-:Y:S01]  /*8080*/  FFMA.FTZ R15, R54, R81, -R15 ;  /* 0x00000051360f7223 */ /* 0x000fe2000001080f */
        /* <DEDUP_REMOVED lines=8> */
.L_x_414:
[----:B------:R-:W-:Y:S05]  /*8110*/  BSYNC B0 ;  /* 0x0000000000007941 */ /* 0x000fea0003800000 */
.L_x_413:
        /* <DEDUP_REMOVED lines=34> */
.L_x_415:
[----:B------:R-:W-:Y:S04]  /*8340*/  BSSY B0, `(.L_x_416) ;  /* 0x0000014000007945 */ /* 0x000fe80003800000 */
[----:B------:R-:W-:Y:S05]  /*8350*/  @P0 BRA `(.L_x_417) ;  /* 0x0000000000480947 */ /* 0x000fea0003800000 */
[--C-:B------:R-:W-:Y:S01]  /*8360*/  FFMA.FTZ R17, R31, UR11, R22.reuse ;  /* 0x0000000b1f117c23 */ /* 0x100fe20008010016 */
        /* <DEDUP_REMOVED lines=17> */
.L_x_417:
[----:B------:R-:W-:Y:S05]  /*8480*/  BSYNC B0 ;  /* 0x0000000000007941 */ /* 0x000fea0003800000 */
.L_x_416:
        /* <DEDUP_REMOVED lines=34> */
.L_x_418:
[----:B------:R-:W-:Y:S04]  /*86b0*/  BSSY B0, `(.L_x_419) ;  /* 0x0000014000007945 */ /* 0x000fe80003800000 */
[----:B------:R-:W-:Y:S05]  /*86c0*/  @P2 BRA `(.L_x_420) ;  /* 0x0000000000482947 */ /* 0x000fea0003800000 */
[--C-:B------:R-:W-:Y:S01]  /*86d0*/  FFMA.FTZ R18, R27, UR11, R22.reuse ;  /* 0x0000000b1b127c23 */ /* 0x100fe20008010016 */
[----:B------:R-:W-:Y:S01]  /*86e0*/  ULDC.64 UR22, c[0x0][0x288] ;  /* 0x0000a20000167ab9 */ /* 0x000fe20000000a00 */
[----:B------:R-:W-:Y:S01]  /*86f0*/  FFMA.FTZ R17, R51, UR11, R22 ;  /* 0x0000000b33117c23 */ /* 0x000fe20008010016 */
[----:B------:R-:W-:Y:S02]  /*8700*/  IMAD R24, R15, UR22, RZ ;  /* 0x000000160f187c24 */ /* 0x000fe4000f8e02ff */
[----:B------:R-:W-:Y:S01]  /*8710*/  FFMA.FTZ R15, R19, R82, -R18 ;  /* 0x00000052130f7223 */ /* 0x000fe20000010812 */
[----:B------:R-:W-:Y:S01]  /*8720*/  MOV R18, R86 ;  /* 0x0000005600127202 */ /* 0x000fe20000000f00 */
[----:B------:R-:W-:Y:S01]  /*8730*/  FFMA.FTZ R17, R50, R81, -R17 ;  /* 0x0000005132117223 */ /* 0x000fe20000010811 */
        /* <DEDUP_REMOVED lines=11> */
.L_x_420:
[----:B------:R-:W-:Y:S05]  /*87f0*/  BSYNC B0 ;  /* 0x0000000000007941 */ /* 0x000fea0003800000 */
.L_x_419:
        /* <DEDUP_REMOVED lines=34> */
.L_x_421:
        /* <DEDUP_REMOVED lines=20> */
.L_x_423:
[----:B------:R-:W-:Y:S05]  /*8b60*/  BSYNC B0 ;  /* 0x0000000000007941 */ /* 0x000fea0003800000 */
.L_x_422:
[C---:B------:R-:W-:Y:S02]  /*8b70*/  PRMT R11, R16.reuse, 0x7632, R11 ;  /* 0x00007632100b7816 */ /* 0x040fe4000000000b */
[----:B------:R-:W-:Y:S02]  /*8b80*/  SHF.L.U32 R17, R16, 0x10, RZ ;  /* 0x0000001010117819 */ /* 0x000fe400000006ff */
[----:B------:R-:W-:Y:S02]  /*8b90*/  SHF.L.U32 R11, R11, 0x10, RZ ;  /* 0x000000100b0b7819 */ /* 0x000fe400000006ff */
[C---:B0-----:R-:W-:Y:S01]  /*8ba0*/  PRMT R19, R14.reuse, 0x7632, R19 ;  /* 0x000076320e137816 */ /* 0x041fe20000000013 */
        /* <DEDUP_REMOVED lines=30> */
.L_x_424:
        /* <DEDUP_REMOVED lines=20> */
.L_x_426:
[----:B------:R-:W-:Y:S05]  /*8ed0*/  BSYNC B0 ;  /* 0x0000000000007941 */ /* 0x000fea0003800000 */
.L_x_425:
[C---:B0-----:R-:W-:Y:S02]  /*8ee0*/  PRMT R14, R48.reuse, 0x7632, R14 ;  /* 0x00007632300e7816 */ /* 0x041fe4000000000e */
[----:B------:R-:W-:Y:S02]  /*8ef0*/  SHF.L.U32 R48, R48, 0x10, RZ ;  /* 0x0000001030307819 */ /* 0x000fe400000006ff */
[----:B------:R-:W-:Y:S02]  /*8f00*/  SHF.L.U32 R14, R14, 0x10, RZ ;  /* 0x000000100e0e7819 */ /* 0x000fe400000006ff */
[----:B------:R-:W-:Y:S01]  /*8f10*/  IADD3 R5, R70, 0x180, RZ ;  /* 0x0000018046057810 */ /* 0x000fe20007ffe0ff */
[----:B------:R-:W-:Y:S01]  /*8f20*/  FADD.FTZ R48, R48, -UR13 ;  /* 0x8000000d30307e21 */ /* 0x000fe20008010000 */
[----:B------:R-:W-:Y:S01]  /*8f30*/  ISETP.GE.AND.EX P0, PT, R11, UR21, PT, P0 ;  /* 0x000000150b007c0c */ /* 0x000fe2000bf06300 */
[----:B------:R-:W-:Y:S01]  /*8f40*/  FADD.FTZ R14, R14, -UR13 ;  /* 0x8000000d0e0e7e21 */ /* 0x000fe20008010000 */
[----:B------:R-:W-:Y:S01]  /*8f50*/  PRMT R15, R4, 0x7632, R15 ;  /* 0x00007632040f7816 */ /* 0x000fe2000000000f */
[----:B------:R-:W-:Y:S01]  /*8f60*/  FMUL.FTZ R27, R48, UR18 ;  /* 0x00000012301b7c20 */ /* 0x000fe20008410000 */
[----:B------:R-:W-:Y:S01]  /*8f70*/  SHF.L.U32 R16, R4, 0x10, RZ ;  /* 0x0000001004107819 */ /* 0x000fe200000006ff */
        /* <DEDUP_REMOVED lines=24> */
.L_x_427:
        /* <DEDUP_REMOVED lines=20> */
.L_x_429:
[----:B------:R-:W-:Y:S05]  /*9240*/  BSYNC B0 ;  /* 0x0000000000007941 */ /* 0x000fea0003800000 */
.L_x_428:
[C---:B------:R-:W-:Y:S02]  /*9250*/  PRMT R11, R6.reuse, 0x7632, R11 ;  /* 0x00007632060b7816 */ /* 0x040fe4000000000b */
[----:B0-----:R-:W-:Y:S02]  /*9260*/  SHF.L.U32 R9, R6, 0x10, RZ ;  /* 0x0000001006097819 */ /* 0x001fe400000006ff */
[----:B------:R-:W-:Y:S02]  /*9270*/  SHF.L.U32 R6, R11, 0x10, RZ ;  /* 0x000000100b067819 */ /* 0x000fe400000006ff */
[----:B------:R-:W-:Y:S01]  /*9280*/  PRMT R15, R7, 0x7632, R15 ;  /* 0x00007632070f7816 */ /* 0x000fe2000000000f */
[----:B------:R-:W-:Y:S01]  /*9290*/  FADD.FTZ R11, R9, -UR13 ;  /* 0x8000000d090b7e21 */ /* 0x000fe20008010000 */
[----:B------:R-:W-:Y:S01]  /*92a0*/  SHF.L.U32 R14, R7, 0x10, RZ ;  /* 0x00000010070e7819 */ /* 0x000fe200000006ff */
[----:B------:R-:W-:Y:S01]  /*92b0*/  FADD.FTZ R7, R6, -UR13 ;  /* 0x8000000d06077e21 */ /* 0x000fe20008010000 */
[----:B------:R-:W-:Y:S01]  /*92c0*/  ISETP.GE.AND.EX P2, PT, R4, UR21, PT, P2 ;  /* 0x0000001504007c0c */ /* 0x000fe2000bf46320 */
[----:B------:R-:W-:Y:S01]  /*92d0*/  FMUL.FTZ R23, R11, UR18 ;  /* 0x000000120b177c20 */ /* 0x000fe20008410000 */
[----:B------:R-:W-:Y:S01]  /*92e0*/  PRMT R25, R8, 0x7632, R25 ;  /* 0x0000763208197816 */ /* 0x000fe20000000019 */
[----:B------:R-:W-:Y:S01]  /*92f0*/  FMUL.FTZ R21, R7, UR18 ;  /* 0x0000001207157c20 */ /* 0x000fe20008410000 */
[----:B------:R-:W-:-:S02]  /*9300*/  ISETP.GT.U32.OR P2, PT, R71, 0x27f, P2 ;  /* 0x0000027f4700780c */ /* 0x000fc40001744470 */
[----:B------:R-:W-:Y:S02]  /*9310*/  IADD3 R6, R70, 0x1a0, RZ ;  /* 0x000001a046067810 */ /* 0x000fe40007ffe0ff */
        /* <DEDUP_REMOVED lines=20> */
.L_x_430:
[----:B------:R-:W-:Y:S04]  /*9460*/  BSSY B0, `(.L_x_431) ;  /* 0x0000014000007945 */ /* 0x000fe80003800000 */
[----:B------:R-:W-:Y:S05]  /*9470*/  @P2 BRA `(.L_x_432) ;  /* 0x0000000000482947 */ /* 0x000fea0003800000 */
[--C-:B------:R-:W-:Y:S01]  /*9480*/  FFMA.FTZ R7, R23, UR11, R22.reuse ;  /* 0x0000000b17077c23 */ /* 0x100fe20008010016 */
[----:B------:R-:W-:Y:S01]  /*9490*/  ULDC.64 UR22, c[0x0][0x288] ;  /* 0x0000a20000167ab9 */ /* 0x000fe20000000a00 */
[----:B------:R-:W-:Y:S01]  /*94a0*/  MOV R15, R89 ;  /* 0x00000059000f7202 */ /* 0x000fe20000000f00 */
[----:B------:R-:W-:Y:S01]  /*94b0*/  FFMA.FTZ R16, R21, UR11, R22 ;  /* 0x0000000b15107c23 */ /* 0x000fe20008010016 */
        /* <DEDUP_REMOVED lines=14> */
.L_x_432:
[----:B------:R-:W-:Y:S05]  /*95a0*/  BSYNC B0 ;  /* 0x0000000000007941 */ /* 0x000fea0003800000 */
.L_x_431:
[----:B0-----:R-:W-:Y:S02]  /*95b0*/  IADD3 R7, R70, 0x1c0, RZ ;  /* 0x000001c046077810 */ /* 0x001fe40007ffe0ff */
[----:B------:R-:W-:Y:S02]  /*95c0*/  SHF.L.U32 R11, R8, 0x10, RZ ;  /* 0x00000010080b7819 */ /* 0x000fe400000006ff */
[----:B------:R-:W-:Y:S02]  /*95d0*/  SHF.L.U32 R9, R25, 0x10, RZ ;  /* 0x0000001019097819 */ /* 0x000fe400000006ff */
[----:B------:R-:W-:Y:S01]  /*95e0*/  IADD3 R4, R70, 0x1e0, RZ ;  /* 0x000001e046047810 */ /* 0x000fe20007ffe0ff */
[----:B------:R-:W-:Y:S01]  /*95f0*/  FADD.FTZ R14, R11, -UR13 ;  /* 0x8000000d0b0e7e21 */ /* 0x000fe20008010000 */
        /* <DEDUP_REMOVED lines=10> */
[----:B------:R-:W-:Y:S02]  /*96a0*/  PRMT R15, R10, 0x7632, R15 ;  /* 0x000076320a0f7816 */ /* 0x000fe4000000000f */
[----:B------:R-:W-:Y:S02]  /*96b0*/  ISETP.GE.AND.EX P0, PT, R8, UR21, PT, P2 ;  /* 0x0000001508007c0c */ /* 0x000fe4000bf06320 */
[----:B------:R-:W-:-:S02]  /*96c0*/  ISETP.GE.AND.EX P2, PT, R5, UR21, PT, P4 ;  /* 0x0000001505007c0c */ /* 0x000fc4000bf46340 */
        /* <DEDUP_REMOVED lines=22> */
.L_x_433:
[----:B------:R-:W-:Y:S04]  /*9830*/  BSSY B0, `(.L_x_434) ;  /* 0x0000014000007945 */ /* 0x000fe80003800000 */
[----:B------:R-:W-:Y:S05]  /*9840*/  @P3 BRA `(.L_x_435) ;  /* 0x0000000000483947 */ /* 0x000fea0003800000 */
[--C-:B------:R-:W-:Y:S01]  /*9850*/  FFMA.FTZ R9, R25, UR11, R22.reuse ;  /* 0x0000000b19097c23 */ /* 0x100fe20008010016 */
[----:B------:R-:W-:Y:S01]  /*9860*/  FFMA.FTZ R14, R23, UR11, R22 ;  /* 0x0000000b170e7c23 */ /* 0x000fe20008010016 */
[----:B------:R-:W-:Y:S02]  /*9870*/  ULDC.64 UR20, c[0x0][0x288] ;  /* 0x0000a20000147ab9 */ /* 0x000fe40000000a00 */
[----:B------:R-:W-:Y:S01]  /*9880*/  FFMA.FTZ R9, R10, R81, -R9 ;  /* 0x000000510a097223 */ /* 0x000fe20000010809 */
[----:B------:R-:W-:Y:S01]  /*9890*/  FFMA.FTZ R16, R11, R82, -R14 ;  /* 0x000000520b107223 */ /* 0x000fe2000001080e */
[----:B------:R-:W-:Y:S01]  /*98a0*/  MOV R10, R86 ;  /* 0x00000056000a7202 */ /* 0x000fe20000000f00 */
[----:B------:R-:W-:Y:S01]  /*98b0*/  IMAD R17, R26, UR20, RZ ;  /* 0x000000141a117c24 */ /* 0x000fe2000f8e02ff */
[----:B------:R-:W-:Y:S01]  /*98c0*/  MOV R11, R89 ;  /* 0x00000059000b7202 */ /* 0x000fe20000000f00 */
[----:B------:R-:W-:Y:S02]  /*98d0*/  FMUL.FTZ R9, R9, UR18 ;  /* 0x0000001209097c20 */ /* 0x000fe40008410000 */
[----:B------:R-:W-:-:S02]  /*98e0*/  IMAD R17, R6, UR21, R17 ;  /* 0x0000001506117c24 */ /* 0x000fc4000f8e0211 */
        /* <DEDUP_REMOVED lines=8> */
.L_x_435:
[----:B------:R-:W-:Y:S05]  /*9970*/  BSYNC B0 ;  /* 0x0000000000007941 */ /* 0x000fea0003800000 */
.L_x_434:
[C---:B------:R-:W-:Y:S02]  /*9980*/  PRMT R6, R12.reuse, 0x7632, R6 ;  /* 0x000076320c067816 */ /* 0x040fe40000000006 */
[----:B------:R-:W-:Y:S02]  /*9990*/  SHF.L.U32 R12, R12, 0x10, RZ ;  /* 0x000000100c0c7819 */ /* 0x000fe400000006ff */
[----:B------:R-:W-:Y:S02]  /*99a0*/  SHF.L.U32 R6, R6, 0x10, RZ ;  /* 0x0000001006067819 */ /* 0x000fe400000006ff */
[C---:B0-----:R-:W-:Y:S01]  /*99b0*/  PRMT R9, R13.reuse, 0x7632, R9 ;  /* 0x000076320d097816 */ /* 0x041fe20000000009 */
        /* <DEDUP_REMOVED lines=29> */
.L_x_436:
[----:B------:R-:W-:Y:S04]  /*9b90*/  BSSY B0, `(.L_x_437) ;  /* 0x0000014000007945 */ /* 0x000fe80003800000 */
[----:B------:R-:W-:Y:S05]  /*9ba0*/  @P0 BRA `(.L_x_438) ;  /* 0x0000000000480947 */ /* 0x000fea0003800000 */
[--C-:B------:R-:W-:Y:S01]  /*9bb0*/  FFMA.FTZ R11, R23, UR11, R22.reuse ;  /* 0x0000000b170b7c23 */ /* 0x100fe20008010016 */
[----:B------:R-:W-:Y:S01]  /*9bc0*/  FFMA.FTZ R6, R21, UR11, R22 ;  /* 0x0000000b15067c23 */ /* 0x000fe20008010016 */
[----:B------:R-:W-:Y:S02]  /*9bd0*/  ULDC.64 UR20, c[0x0][0x288] ;  /* 0x0000a20000147ab9 */ /* 0x000fe40000000a00 */
[----:B------:R-:W-:Y:S01]  /*9be0*/  FFMA.FTZ R11, R10, R81, -R11 ;  /* 0x000000510a0b7223 */ /* 0x000fe2000001080b */
[----:B------:R-:W-:Y:S02]  /*9bf0*/  IMAD R10, R8, UR20, RZ ;  /* 0x00000014080a7c24 */ /* 0x000fe4000f8e02ff */
[----:B------:R-:W-:Y:S01]  /*9c00*/  FFMA.FTZ R6, R9, R82, -R6 ;  /* 0x0000005209067223 */ /* 0x000fe20000010806 */
[----:B------:R-:W-:Y:S01]  /*9c10*/  MOV R8, R86 ;  /* 0x0000005600087202 */ /* 0x000fe20000000f00 */
[----:B------:R-:W-:Y:S01]  /*9c20*/  FMUL.FTZ R11, R11, UR18 ;  /* 0x000000120b0b7c20 */ /* 0x000fe20008410000 */
[----:B------:R-:W-:-:S03]  /*9c30*/  MOV R9, R89 ;  /* 0x0000005900097202 */ /* 0x000fc60000000f00 */
[----:B------:R-:W-:-:S04]  /*9c40*/  IMAD.WIDE.U32 R8, R7, UR20, R8 ;  /* 0x0000001407087c25 */ /* 0x000fc8000f8e0008 */
[----:B------:R-:W-:Y:S01]  /*9c50*/  IMAD R7, R7, UR21, R10 ;  /* 0x0000001507077c24 */ /* 0x000fe2000f8e020a */
[----:B------:R-:W-:Y:S01]  /*9c60*/  ULDC.64 UR20, c[0x0][0x210] ;  /* 0x0000840000147ab9 */ /* 0x000fe20000000a00 */
[----:B------:R-:W-:Y:S01]  /*9c70*/  FMUL.FTZ R10, R6, UR18 ;  /* 0x00000012060a7c20 */ /* 0x000fe20008410000 */
[----:B------:R-:W-:Y:S02]  /*9c80*/  LEA R6, P0, R8, UR20, 0x1 ;  /* 0x0000001408067c11 */ /* 0x000fe4000f8008ff */
[----:B------:R-:W-:Y:S02]  /*9c90*/  IADD3 R7, R9, R7, RZ ;  /* 0x0000000709077210 */ /* 0x000fe40007ffe0ff */
[----:B------:R-:W-:Y:S02]  /*9ca0*/  F2FP.BF16.F32.PACK_AB R9, R10, R11 ;  /* 0x0000000b0a09723e */ /* 0x000fe400000010ff */
[----:B------:R-:W-:-:S05]  /*9cb0*/  LEA.HI.X R7, R8, UR21, R7, 0x1, P0 ;  /* 0x0000001508077c11 */ /* 0x000fca00080f0c07 */
[----:B------:R0:W-:Y:S02]  /*9cc0*/  STG.E desc[UR14][R6.64], R9 ;  /* 0x0000000906007986 */ /* 0x0001e4000c10190e */
.L_x_438:
[----:B------:R-:W-:Y:S05]  /*9cd0*/  BSYNC B0 ;  /* 0x0000000000007941 */ /* 0x000fea0003800000 */
.L_x_437:
[----:B0-----:R-:W-:Y:S01]  /*9ce0*/  PRMT R7, R77, 0x7632, R7 ;  /* 0x000076324d077816 */ /* 0x001fe20000000007 */
        /* <DEDUP_REMOVED lines=26> */
.L_x_439:
[----:B------:R-:W-:Y:S04]  /*9e90*/  BSSY B0, `(.L_x_440) ;  /* 0x0000013000007945 */ /* 0x000fe80003800000 */
[----:B------:R-:W-:Y:S05]  /*9ea0*/  @P2 BRA `(.L_x_441) ;  /* 0x0000000000442947 */ /* 0x000fea0003800000 */
[----:B------:R-:W-:Y:S01]  /*9eb0*/  ULDC.64 UR12, c[0x0][0x288] ;  /* 0x0000a200000c7ab9 */ /* 0x000fe20000000a00 */
[--C-:B------:R-:W-:Y:S01]  /*9ec0*/  FFMA.FTZ R9, R15, UR11, R22.reuse ;  /* 0x0000000b0f097c23 */ /* 0x100fe20008010016 */
[----:B------:R-:W-:Y:S01]  /*9ed0*/  MOV R87, R89 ;  /* 0x0000005900577202 */ /* 0x000fe20000000f00 */
        /* <DEDUP_REMOVED lines=14> */
.L_x_441:
[----:B------:R-:W-:Y:S05]  /*9fc0*/  BSYNC B0 ;  /* 0x0000000000007941 */ /* 0x000fea0003800000 */
.L_x_440:
[----:B------:R-:W-:Y:S01]  /*9fd0*/  ULDC UR11, c[0x0][0x10] ;  /* 0x00000400000b7ab9 */ /* 0x000fe20000000800 */
[----:B------:R-:W-:Y:S02]  /*9fe0*/  UIADD3 UR4, UR4, 0x1, URZ ;  /* 0x0000000104047890 */ /* 0x000fe4000fffe03f */
[----:B------:R-:W-:-:S04]  /*9ff0*/  UIADD3 UR6, UR11, UR6, URZ ;  /* 0x000000060b067290 */ /* 0x000fc8000fffe03f */
[----:B------:R-:W-:-:S06]  /*a000*/  UISETP.GE.AND UP0, UPT, UR6, UR5, UPT ;  /* 0x000000050600728c */ /* 0x000fcc000bf06270 */
[----:B------:R-:W-:-:S13]  /*a010*/  PLOP3.LUT P0, PT, PT, PT, UP0, 0x80, 0x0 ;  /* 0x000000000000781c */ /* 0x000fda0003f0f008 */
[----:B------:R-:W-:Y:S05]  /*a020*/  @!P0 BRA `(.L_x_442) ;  /* 0xffffff6000bc8947 */ /* 0x000fea000383ffff */
.L_x_359:
        /* <DEDUP_REMOVED lines=19> */
.L_x_444:
[----:B------:R-:W-:Y:S05]  /*a160*/  BSYNC B0 ;  /* 0x0000000000007941 */ /* 0x000fea0003800000 */
.L_x_443:
        /* <DEDUP_REMOVED lines=11> */
.L_x_446:
[----:B------:R-:W2:Y:S04]  /*a220*/  LDG.E.STRONG.GPU R5, desc[UR14][R2.64] ;  /* 0x0000000e02057981 */ /* 0x000ea8000c1ef900 */
[----:B--2---:R-:W-:Y:S01]  /*a230*/  CCTL.IVALL ;  /* 0x00000000ff00798f */ /* 0x004fe20002000000 */
[----:B------:R-:W-:Y:S05]  /*a240*/  YIELD ;  /* 0x0000000000007946 */ /* 0x000fea0003800000 */
[----:B------:R-:W-:-:S13]  /*a250*/  ISETP.NE.AND P0, PT, R5, R0, PT ;  /* 0x000000000500720c */ /* 0x000fda0003f05270 */
[----:B------:R-:W-:Y:S05]  /*a260*/  @P0 BRA `(.L_x_446) ;  /* 0xfffffffc00ec0947 */ /* 0x000fea000383ffff */
.L_x_445:
        /* <DEDUP_REMOVED lines=24> */
.L_x_447:
        /* <DEDUP_REMOVED lines=25> */
.L_x_448:
        /* <DEDUP_REMOVED lines=16> */
.L_x_3231:


//--------------------- .text._Z35group_norm_nhwc_bwd_one_pass_kernelI11Bf16IOFp16WLi64ELi40ELi640EEv26Group_norm_nhwc_bwd_params --------------------------
	.section	.text._Z35group_norm_nhwc_bwd_one_pass_kernelI11Bf16IOFp16WLi64ELi40ELi640EEv26Group_norm_nhwc_bwd_params,"ax",@progbits
	.align	128
        .global         _Z35group_norm_nhwc_bwd_one_pass_kernelI11Bf16IOFp16WLi64ELi40ELi640EEv26Group_norm_nhwc_bwd_params
        .type           _Z35group_norm_nhwc_bwd_one_pass_kernelI11Bf16IOFp16WLi64ELi40ELi640EEv26Group_norm_nhwc_bwd_params,@function
        .size           _Z35group_norm_nhwc_bwd_one_pass_kernelI11Bf16IOFp16WLi64ELi40ELi640EEv26Group_norm_nhwc_bwd_params,(.L_x_3232 - _Z35group_norm_nhwc_bwd_one_pass_kernelI11Bf16IOFp16WLi64ELi40ELi640EEv26Group_norm_nhwc_bwd_params)
        .other          _Z35group_norm_nhwc_bwd_one_pass_kernelI11Bf16IOFp16WLi64ELi40ELi640EEv26Group_norm_nhwc_bwd_params,@"STO_CUDA_ENTRY STV_DEFAULT"
_Z35group_norm_nhwc_bwd_one_pass_kernelI11Bf16IOFp16WLi64ELi40ELi640EEv26Group_norm_nhwc_bwd_params:
.text._Z35group_norm_nhwc_bwd_one_pass_kernelI11Bf16IOFp16WLi64ELi40ELi640EEv26Group_norm_nhwc_bwd_params:
        /* <DEDUP_REMOVED lines=48> */
.L_x_476:
        /* <DEDUP_REMOVED lines=116> */
[----:B--2---:R-:W-:-:S02]  /*0a40*/  HADD2.F32 R24, -RZ, R24.H0_H0 ;  /* 0x20000018ff187230 */ /* 0x004fc40000004100 */
[----:B---3--:R-:W-:Y:S02]  /*0a50*/  HADD2.F32 R6, -RZ, R6.H0_H0 ;  /* 0x20000006ff067230 */ /* 0x008fe40000004100 */
[----:B----4-:R-:W-:Y:S02]  /*0a60*/  @P0 HADD2.F32 R7, -RZ, R13.H0_H0 ;  /* 0x2000000dff070230 */ /* 0x010fe40000004100 */
[----:B------:R-:W-:-:S07]  /*0a70*/  @P0 HADD2.F32 R5, -RZ, R12.H0_H0 ;  /* 0x2000000cff050230 */ /* 0x000fce0000004100 */
.L_x_451:
[----:B------:R-:W-:Y:S05]  /*0a80*/  BSYNC B0 ;  /* 0x0000000000007941 */ /* 0x000fea0003800000 */
.L_x_450:
        /* <DEDUP_REMOVED lines=37> */
.L_x_452:
        /* <DEDUP_REMOVED lines=26> */
.L_x_453:
        /* <DEDUP_REMOVED lines=105> */
.L_x_455:
[----:B------:R-:W-:Y:S05]  /*1510*/  BSYNC B0 ;  /* 0x0000000000007941 */ /* 0x000fea0003800000 */
.L_x_454:
        /* <DEDUP_REMOVED lines=158> */
.L_x_457:
[----:B------:R-:W-:Y:S05]  /*1f00*/  BSYNC B0 ;  /* 0x0000000000007941 */ /* 0x000fea0003800000 */
.L_x_456:
        /* <DEDUP_REMOVED lines=20> */
.L_x_459:
[----:B------:R-:W-:Y:S05]  /*2050*/  BSYNC B0 ;  /* 0x0000000000007941 */ /* 0x000fea0003800000 */
.L_x_458:
        /* <DEDUP_REMOVED lines=34> */
.L_x_462:
[----:B------:R-:W2:Y:S04]  /*2280*/  LDG.E.STRONG.GPU R12, desc[UR14][R10.64] ;  /* 0x0000000e0a0c7981 */ /* 0x000ea8000c1ef900 */
[----:B--2---:R-:W-:Y:S01]  /*2290*/  CCTL.IVALL ;  /* 0x00000000ff00798f */ /* 0x004fe20002000000 */
[----:B------:R-:W-:Y:S05]  /*22a0*/  YIELD ;  /* 0x0000000000007946 */ /* 0x000fea0003800000 */
[----:B------:R-:W-:-:S13]  /*22b0*/  ISETP.NE.AND P0, PT, R12, R15, PT ;  /* 0x0000000f0c00720c */ /* 0x000fda0003f05270 */
[----:B------:R-:W-:Y:S05]  /*22c0*/  @P0 BRA `(.L_x_462) ;  /* 0xfffffffc00ec0947 */ /* 0x000fea000383ffff */
.L_x_461:
        /* <DEDUP_REMOVED lines=17> */
.L_x_466:
        /* <DEDUP_REMOVED lines=115> */
.L_x_465:
        /* <DEDUP_REMOVED lines=61> */
.L_x_467:
[----:B------:R-:W-:-:S13]  /*2ee0*/  ISETP.NE.OR P0, PT, R20, RZ, P0 ;  /* 0x000000ff1400720c */ /* 0x000fda0000705670 */
[----:B------:R-:W-:Y:S05]  /*2ef0*/  @!P0 BRA `(.L_x_463) ;  /* 0x00000000007c8947 */ /* 0x000fea0003800000 */
.L_x_464:
        /* <DEDUP_REMOVED lines=31> */
.L_x_463:
        /* <DEDUP_REMOVED lines=11> */
.L_x_469:
[----:B------:R-:W-:Y:S05]  /*31a0*/  BSYNC B0 ;  /* 0x0000000000007941 */ /* 0x000fea0003800000 */
.L_x_468:
        /* <DEDUP_REMOVED lines=16> */
.L_x_460:
        /* <DEDUP_REMOVED lines=41> */
.L_x_470:
        /* <DEDUP_REMOVED lines=20> */
.L_x_472:
[----:B------:R-:W-:Y:S05]  /*3680*/  BSYNC B0 ;  /* 0x0000000000007941 */ /* 0x000fea0003800000 */
.L_x_471:
        /* <DEDUP_REMOVED lines=26> */
.L_x_473:
        /* <DEDUP_REMOVED lines=24> */
.L_x_475:
[----:B------:R-:W-:Y:S05]  /*39b0*/  BSYNC B0 ;  /* 0x0000000000007941 */ /* 0x000fea0003800000 */
.L_x_474:
[----:B------:R-:W-:Y:S01]  /*39c0*/  ULDC UR8, c[0x0][0x10] ;  /* 0x0000040000087ab9 */ /* 0x000fe20000000800 */
[----:B------:R-:W-:Y:S02]  /*39d0*/  UIADD3 UR4, UR4, 0x1, URZ ;  /* 0x0000000104047890 */ /* 0x000fe4000fffe03f */
[----:B------:R-:W-:-:S04]  /*39e0*/  UIADD3 UR7, UR8, UR7, URZ ;  /* 0x0000000708077290 */ /* 0x000fc8000fffe03f */
[----:B------:R-:W-:-:S06]  /*39f0*/  UISETP.GE.AND UP0, UPT, UR7, UR5, UPT ;  /* 0x000000050700728c */ /* 0x000fcc000bf06270 */
[----:B------:R-:W-:-:S13]  /*3a00*/  PLOP3.LUT P0, PT, PT, PT, UP0, 0x80, 0x0 ;  /* 0x000000000000781c */ /* 0x000fda0003f0f008 */
[----:B------:R-:W-:Y:S05]  /*3a10*/  @!P0 BRA `(.L_x_476) ;  /* 0xffffffc800388947 */ /* 0x000fea000383ffff */
.L_x_449:
        /* <DEDUP_REMOVED lines=19> */
.L_x_478:
[----:B------:R-:W-:Y:S05]  /*3b50*/  BSYNC B0 ;  /* 0x0000000000007941 */ /* 0x000fea0003800000 */
.L_x_477:
        /* <DEDUP_REMOVED lines=11> */
.L_x_480:
[----:B------:R-:W2:Y:S04]  /*3c10*/  LDG.E.STRONG.GPU R5, desc[UR14][R2.64] ;  /* 0x0000000e02057981 */ /* 0x000ea8000c1ef900 */
[----:B--2---:R-:W-:Y:S01]  /*3c20*/  CCTL.IVALL ;  /* 0x00000000ff00798f */ /* 0x004fe20002000000 */
[----:B------:R-:W-:Y:S05]  /*3c30*/  YIELD ;  /* 0x0000000000007946 */ /* 0x000fea0003800000 */
[----:B------:R-:W-:-:S13]  /*3c40*/  ISETP.NE.AND P0, PT, R5, R0, PT ;  /* 0x000000000500720c */ /* 0x000fda0003f05270 */
[----:B------:R-:W-:Y:S05]  /*3c50*/  @P0 BRA `(.L_x_480) ;  /* 0xfffffffc00ec0947 */ /* 0x000fea000383ffff */
.L_x_479:
        /* <DEDUP_REMOVED lines=24> */
.L_x_481:
        /* <DEDUP_REMOVED lines=17> */
[----:B--2---:R-:W-:Y:S02]  /*3ef0*/  F2FP.F16.F32.PACK_AB R3, R15, R0 ;  /* 0x000000000f03723e */ /* 0x004fe400000000ff */
[----:B------:R-:W-:Y:S02]  /*3f00*/  SHF.R.S32.HI R0, RZ, 0x1f, R31 ;  /* 0x0000001fff007819 */ /* 0x000fe4000001141f */
[----:B---3--:R-:W-:Y:S01]  /*3f10*/  F2FP.F16.F32.PACK_AB R21, R19, R16 ;  /* 0x000000101315723e */ /* 0x008fe200000000ff */
[----:B------:R2:W-:Y:S04]  /*3f20*/  STG.E desc[UR14][R8.64], R3 ;  /* 0x0000000308007986 */ /* 0x0005e8000c10190e */
[----:B------:R2:W-:Y:S01]  /*3f30*/  STG.E desc[UR14][R10.64], R21 ;  /* 0x000000150a007986 */ /* 0x0005e2000c10190e */
[----:B------:R-:W-:-:S13]  /*3f40*/  ISETP.GT.AND.EX P0, PT, R25, R0, PT, P0 ;  /* 0x000000001900720c */ /* 0x000fda0003f04300 */
[----:B--2---:R-:W-:Y:S05]  /*3f50*/  @P0 BRA `(.L_x_481) ;  /* 0xfffffffc00a00947 */ /* 0x004fea000383ffff */
[----:B------:R-:W-:Y:S05]  /*3f60*/  EXIT ;  /* 0x000000000000794d */ /* 0x000fea0003800000 */
.L_x_482:
        /* <DEDUP_REMOVED lines=9> */
.L_x_3232:


//--------------------- .text._Z35group_norm_nhwc_bwd_one_pass_kernelI11Bf16IOFp16WLi128ELi40ELi640EEv26Group_norm_nhwc_bwd_params --------------------------
	.section	.text._Z35group_norm_nhwc_bwd_one_pass_kernelI11Bf16IOFp16WLi128ELi40ELi640EEv26Group_norm_nhwc_bwd_params,"ax",@progbits
	.align	128
        .global         _Z35group_norm_nhwc_bwd_one_pass_kernelI11Bf16IOFp16WLi128ELi40ELi640EEv26Group_norm_nhwc_bwd_params
        .type           _Z35group_norm_nhwc_bwd_one_pass_kernelI11Bf16IOFp16WLi128ELi40ELi640EEv26Group_norm_nhwc_bwd_params,@function
        .size           _Z35group_norm_nhwc_bwd_one_pass_kernelI11Bf16IOFp16WLi128ELi40ELi640EEv26Group_norm_nhwc_bwd_params,(.L_x_3233 - _Z35group_norm_nhwc_bwd_one_pass_kernelI11Bf16IOFp16WLi128ELi40ELi640EEv26Group_norm_nhwc_bwd_params)
        .other          _Z35group_norm_nhwc_bwd_one_pass_kernelI11Bf16IOFp16WLi128ELi40ELi640EEv26Group_norm_nhwc_bwd_params,@"STO_CUDA_ENTRY STV_DEFAULT"
_Z35group_norm_nhwc_bwd_one_pass_kernelI11Bf16IOFp16WLi128ELi40ELi640EEv26Group_norm_nhwc_bwd_params:
.text._Z35group_norm_nhwc_bwd_one_pass_kernelI11Bf16IOFp16WLi128ELi40ELi640EEv26Group_norm_nhwc_bwd_params:
        /* <DEDUP_REMOVED lines=44> */
.L_x_518:
        /* <DEDUP_REMOVED lines=170> */
[----:B--2---:R-:W-:Y:S02]  /*0d60*/  HADD2.F32 R30, -RZ, R30.H0_H0 ;  /* 0x2000001eff1e7230 */ /* 0x004fe40000004100 */
[----:B---3--:R-:W-:Y:S02]  /*0d70*/  HADD2.F32 R5, -RZ, R5.H0_H0 ;  /* 0x20000005ff057230 */ /* 0x008fe40000004100 */
[----:B----4-:R-:W-:Y:S02]  /*0d80*/  @P0 HADD2.F32 R29, -RZ, R7.H0_H0 ;  /* 0x20000007ff1d0230 */ /* 0x010fe40000004100 */
[----:B------:R-:W-:-:S07]  /*0d90*/  @P0 HADD2.F32 R28, -RZ, R6.H0_H0 ;  /* 0x20000006ff1c0230 */ /* 0x000fce0000004100 */
.L_x_485:
[----:B------:R-:W-:Y:S05]  /*0da0*/  BSYNC B0 ;  /* 0x0000000000007941 */ /* 0x000fea0003800000 */
.L_x_484:
        /* <DEDUP_REMOVED lines=38> */
.L_x_486:
        /* <DEDUP_REMOVED lines=26> */
.L_x_487:
        /* <DEDUP_REMOVED lines=34> */
.L_x_488:
        /* <DEDUP_REMOVED lines=37> */
.L_x_489:
        /* <DEDUP_REMOVED lines=111> */
.L_x_491:
[----:B------:R-:W-:Y:S05]  /*1d10*/  BSYNC B0 ;  /* 0x0000000000007941 */ /* 0x000fea0003800000 */
.L_x_490:
        /* <DEDUP_REMOVED lines=158> */
.L_x_493:
[----:B------:R-:W-:Y:S05]  /*2700*/  BSYNC B0 ;  /* 0x0000000000007941 */ /* 0x000fea0003800000 */
.L_x_492:
        /* <DEDUP_REMOVED lines=20> */
.L_x_495:
[----:B------:R-:W-:Y:S05]  /*2850*/  BSYNC B0 ;  /* 0x0000000000007941 */ /* 0x000fea0003800000 */
.L_x_494:
        /* <DEDUP_REMOVED lines=36> */
.L_x_498:
[----:B------:R-:W2:Y:S04]  /*2aa0*/  LDG.E.STRONG.GPU R10, desc[UR12][R8.64] ;  /* 0x0000000c080a7981 */ /* 0x000ea8000c1ef900 */
[----:B--2---:R-:W-:Y:S01]  /*2ab0*/  CCTL.IVALL ;  /* 0x00000000ff00798f */ /* 0x004fe20002000000 */
[----:B------:R-:W-:Y:S05]  /*2ac0*/  YIELD ;  /* 0x0000000000007946 */ /* 0x000fea0003800000 */
[----:B------:R-:W-:-:S13]  /*2ad0*/  ISETP.NE.AND P0, PT, R10, R13, PT ;  /* 0x0000000d0a00720c */ /* 0x000fda0003f05270 */
[----:B------:R-:W-:Y:S05]  /*2ae0*/  @P0 BRA `(.L_x_498) ;  /* 0xfffffffc00ec0947 */ /* 0x000fea000383ffff */
.L_x_497:
        /* <DEDUP_REMOVED lines=17> */
.L_x_502:
        /* <DEDUP_REMOVED lines=115> */
.L_x_501:
        /* <DEDUP_REMOVED lines=61> */
.L_x_503:
[----:B------:R-:W-:-:S13]  /*3700*/  ISETP.NE.OR P0, PT, R20, RZ, P0 ;  /* 0x000000ff1400720c */ /* 0x000fda0000705670 */
[----:B------:R-:W-:Y:S05]  /*3710*/  @!P0 BRA `(.L_x_499) ;  /* 0x00000000007c8947 */ /* 0x000fea0003800000 */
.L_x_500:
        /* <DEDUP_REMOVED lines=31> */
.L_x_499:
        /* <DEDUP_REMOVED lines=11> */
.L_x_505:
[----:B------:R-:W-:Y:S05]  /*39c0*/  BSYNC B0 ;  /* 0x0000000000007941 */ /* 0x000fea0003800000 */
.L_x_504:
        /* <DEDUP_REMOVED lines=16> */
.L_x_496:
        /* <DEDUP_REMOVED lines=39> */
.L_x_506:
        /* <DEDUP_REMOVED lines=20> */
.L_x_508:
[----:B------:R-:W-:Y:S05]  /*3e80*/  BSYNC B0 ;  /* 0x0000000000007941 */ /* 0x000fea0003800000 */
.L_x_507:
        /* <DEDUP_REMOVED lines=28> */
.L_x_509:
        /* <DEDUP_REMOVED lines=33> */
.L_x_511:
[----:B------:R-:W-:Y:S05]  /*4260*/  BSYNC B0 ;  /* 0x0000000000007941 */ /* 0x000fea0003800000 */
.L_x_510:
        /* <DEDUP_REMOVED lines=33> */
.L_x_512:
        /* <DEDUP_REMOVED lines=20> */
.L_x_514:
[----:B------:R-:W-:Y:S05]  /*45c0*/  BSYNC B0 ;  /* 0x0000000000007941 */ /* 0x000fea0003800000 */
.L_x_513:
        /* <DEDUP_REMOVED lines=27> */
.L_x_515:
        /* <DEDUP_REMOVED lines=19> */
.L_x_517:
[----:B------:R-:W-:Y:S05]  /*48b0*/  BSYNC B0 ;  /* 0x0000000000007941 */ /* 0x000fea0003800000 */
.L_x_516:
        /* <DEDUP_REMOVED lines=9> */
.L_x_483:
        /* <DEDUP_REMOVED lines=19> */
.L_x_520:
[----:B------:R-:W-:Y:S05]  /*4a80*/  BSYNC B0 ;  /* 0x0000000000007941 */ /* 0x000fea0003800000 */
.L_x_519:
        /* <DEDUP_REMOVED lines=11> */
.L_x_522:
[----:B------:R-:W2:Y:S04]  /*4b40*/  LDG.E.STRONG.GPU R5, desc[UR12][R2.64] ;  /* 0x0000000c02057981 */ /* 0x000ea8000c1ef900 */
[----:B--2---:R-:W-:Y:S01]  /*4b50*/  CCTL.IVALL ;  /* 0x00000000ff00798f */ /* 0x004fe20002000000 */
[----:B------:R-:W-:Y:S05]  /*4b60*/  YIELD ;  /* 0x0000000000007946 */ /* 0x000fea0003800000 */
[----:B------:R-:W-:-:S13]  /*4b70*/  ISETP.NE.AND P0, PT, R5, R0, PT ;  /* 0x000000000500720c */ /* 0x000fda0003f05270 */
[----:B------:R-:W-:Y:S05]  /*4b80*/  @P0 BRA `(.L_x_522) ;  /* 0xfffffffc00ec0947 */ /* 0x000fea000383ffff */
.L_x_521:
        /* <DEDUP_REMOVED lines=24> */
.L_x_523:
        /* <DEDUP_REMOVED lines=25> */
.L_x_524:
        /* <DEDUP_REMOVED lines=14> */
.L_x_3233:


//--------------------- .text._Z35group_norm_nhwc_bwd_one_pass_kernelI11Bf16IOFp16WLi256ELi40ELi640EEv26Group_norm_nhwc_bwd_params --------------------------
	.section	.text._Z35group_norm_nhwc_bwd_one_pass_kernelI11Bf16IOFp16WLi256ELi40ELi640EEv26Group_norm_nhwc_bwd_params,"ax",@progbits
	.align	128
        .global         _Z35group_norm_nhwc_bwd_one_pass_kernelI11Bf16IOFp16WLi256ELi40ELi640EEv26Group_norm_nhwc_bwd_params
        .type           _Z35group_norm_nhwc_bwd_one_pass_kernelI11Bf16IOFp16WLi256ELi40ELi640EEv26Group_norm_nhwc_bwd_params,@function
        .size           _Z35group_norm_nhwc_bwd_one_pass_kernelI11Bf16IOFp16WLi256ELi40ELi640EEv26Group_norm_nhwc_bwd_params,(.L_x_3234 - _Z35group_norm_nhwc_bwd_one_pass_kernelI11Bf16IOFp16WLi256ELi40ELi640EEv26Group_norm_nhwc_bwd_params)
        .other          _Z35group_norm_nhwc_bwd_one_pass_kernelI11Bf16IOFp16WLi256ELi40ELi640EEv26Group_norm_nhwc_bwd_params,@"STO_CUDA_ENTRY STV_DEFAULT"
_Z35group_norm_nhwc_bwd_one_pass_kernelI11Bf16IOFp16WLi256ELi40ELi640EEv26Group_norm_nhwc_bwd_params:
.text._Z35group_norm_nhwc_bwd_one_pass_kernelI11Bf16IOFp16WLi256ELi40ELi640EEv26Group_norm_nhwc_bwd_params:
        /* <DEDUP_REMOVED lines=52> */
.L_x_576:
        /* <DEDUP_REMOVED lines=248> */
.L_x_527:
[----:B------:R-:W-:Y:S05]  /*12c0*/  BSYNC B0 ;  /* 0x0000000000007941 */ /* 0x000fea0003800000 */
.L_x_526:
        /* <DEDUP_REMOVED lines=39> */
.L_x_528:
        /* <DEDUP_REMOVED lines=26> */
.L_x_529:
        /* <DEDUP_REMOVED lines=34> */
.L_x_530:
        /* <DEDUP_REMOVED lines=36> */
.L_x_531:
        /* <DEDUP_REMOVED lines=34> */
.L_x_532:
        /* <DEDUP_REMOVED lines=36> */
.L_x_533:
        /* <DEDUP_REMOVED lines=34> */
.L_x_534:
        /* <DEDUP_REMOVED lines=37> */
.L_x_535:
        /* <DEDUP_REMOVED lines=130> */
.L_x_537:
[----:B------:R-:W-:Y:S05]  /*2c30*/  BSYNC B0 ;  /* 0x0000000000007941 */ /* 0x000fea0003800000 */
.L_x_536:
        /* <DEDUP_REMOVED lines=158> */
.L_x_539:
[----:B------:R-:W-:Y:S05]  /*3620*/  BSYNC B0 ;  /* 0x0000000000007941 */ /* 0x000fea0003800000 */
.L_x_538:
        /* <DEDUP_REMOVED lines=15> */
.L_x_541:
[----:B------:R-:W-:Y:S05]  /*3720*/  BSYNC B0 ;  /* 0x0000000000007941 */ /* 0x000fea0003800000 */
.L_x_540:
        /* <DEDUP_REMOVED lines=47> */
.L_x_544:
[----:B--2---:R-:W2:Y:S04]  /*3a20*/  LDG.E.STRONG.GPU R26, desc[UR8][R24.64] ;  /* 0x00000008181a7981 */ /* 0x004ea8000c1ef900 */
[----:B--2---:R-:W-:Y:S01]  /*3a30*/  CCTL.IVALL ;  /* 0x00000000ff00798f */ /* 0x004fe20002000000 */
[----:B------:R-:W-:Y:S05]  /*3a40*/  YIELD ;  /* 0x0000000000007946 */ /* 0x000fea0003800000 */
[----:B------:R-:W-:-:S13]  /*3a50*/  ISETP.NE.AND P0, PT, R26, R31, PT ;  /* 0x0000001f1a00720c */ /* 0x000fda0003f05270 */
[----:B------:R-:W-:Y:S05]  /*3a60*/  @P0 BRA `(.L_x_544) ;  /* 0xfffffffc00ec0947 */ /* 0x000fea000383ffff */
.L_x_543:
        /* <DEDUP_REMOVED lines=17> */
.L_x_548:
        /* <DEDUP_REMOVED lines=115> */
.L_x_547:
        /* <DEDUP_REMOVED lines=61> */
.L_x_549:
[----:B------:R-:W-:-:S13]  /*4680*/  ISETP.NE.OR P0, PT, R50, RZ, P0 ;  /* 0x000000ff3200720c */ /* 0x000fda0000705670 */
[----:B------:R-:W-:Y:S05]  /*4690*/  @!P0 BRA `(.L_x_545) ;  /* 0x00000000007c8947 */ /* 0x000fea0003800000 */
.L_x_546:
        /* <DEDUP_REMOVED lines=31> */
.L_x_545:
        /* <DEDUP_REMOVED lines=11> */
.L_x_551:
[----:B------:R-:W-:Y:S05]  /*4940*/  BSYNC B0 ;  /* 0x0000000000007941 */ /* 0x000fea0003800000 */
.L_x_550:
        /* <DEDUP_REMOVED lines=16> */
.L_x_542:
        /* <DEDUP_REMOVED lines=39> */
.L_x_552:
        /* <DEDUP_REMOVED lines=20> */
.L_x_554:
[----:B------:R-:W-:Y:S05]  /*4e00*/  BSYNC B0 ;  /* 0x0000000000007941 */ /* 0x000fea0003800000 */
.L_x_553:
        /* <DEDUP_REMOVED lines=35> */
.L_x_555:
        /* <DEDUP_REMOVED lines=20> */
.L_x_557:
[----:B------:R-:W-:Y:S05]  /*5180*/  BSYNC B0 ;  /* 0x0000000000007941 */ /* 0x000fea0003800000 */
.L_x_556:
        /* <DEDUP_REMOVED lines=25> */
.L_x_558:
        /* <DEDUP_REMOVED lines=20> */
.L_x_560:
[----:B------:R-:W-:Y:S05]  /*5460*/  BSYNC B0 ;  /* 0x0000000000007941 */ /* 0x000fea0003800000 */
.L_x_559:
        /* <DEDUP_REMOVED lines=56> */
.L_x_561:
        /* <DEDUP_REMOVED lines=20> */
.L_x_563:
[----:B------:R-:W-:Y:S05]  /*5930*/  BSYNC B0 ;  /* 0x0000000000007941 */ /* 0x000fea0003800000 */
.L_x_562:
        /* <DEDUP_REMOVED lines=23> */
.L_x_564:
        /* <DEDUP_REMOVED lines=20> */
.L_x_566:
[----:B------:R-:W-:Y:S05]  /*5bf0*/  BSYNC B0 ;  /* 0x0000000000007941 */ /* 0x000fea0003800000 */
.L_x_565:
        /* <DEDUP_REMOVED lines=23> */
.L_x_567:
        /* <DEDUP_REMOVED lines=20> */
.L_x_569:
[----:B------:R-:W-:Y:S05]  /*5eb0*/  BSYNC B0 ;  /* 0x0000000000007941 */ /* 0x000fea0003800000 */
.L_x_568:
        /* <DEDUP_REMOVED lines=23> */
.L_x_570:
        /* <DEDUP_REMOVED lines=20> */
.L_x_572:
[----:B------:R-:W-:Y:S05]  /*6170*/  BSYNC B0 ;  /* 0x0000000000007941 */ /* 0x000fea0003800000 */
.L_x_571:
        /* <DEDUP_REMOVED lines=23> */
.L_x_573:
        /* <DEDUP_REMOVED lines=19> */
.L_x_575:
[----:B------:R-:W-:Y:S05]  /*6420*/  BSYNC B0 ;  /* 0x0000000000007941 */ /* 0x000fea0003800000 */
.L_x_574:
[----:B0-----:R-:W0:Y:S01]  /*6430*/  LDC R7, c[0x0][0x10] ;  /* 0x00000400ff077b82 */ /* 0x001e220000000800 */
[----:B------:R-:W-:Y:S02]  /*6440*/  IADD3 R67, R67, 0x1, RZ ;  /* 0x0000000143437810 */ /* 0x000fe40007ffe0ff */
[----:B0-----:R-:W-:-:S04]  /*6450*/  IADD3 R76, R7, R76, RZ ;  /* 0x0000004c074c7210 */ /* 0x001fc80007ffe0ff */
[----:B------:R-:W-:-:S13]  /*6460*/  ISETP.GE.AND P0, PT, R76, UR4, PT ;  /* 0x000000044c007c0c */ /* 0x000fda000bf06270 */
[----:B------:R-:W-:Y:S05]  /*6470*/  @!P0 BRA `(.L_x_576) ;  /* 0xffffff9c00b08947 */ /* 0x000fea000383ffff */
.L_x_525:
        /* <DEDUP_REMOVED lines=19> */
.L_x_578:
[----:B------:R-:W-:Y:S05]  /*65b0*/  BSYNC B0 ;  /* 0x0000000000007941 */ /* 0x000fea0003800000 */
.L_x_577:
        /* <DEDUP_REMOVED lines=11> */
.L_x_580:
[----:B------:R-:W2:Y:S04]  /*6670*/  LDG.E.STRONG.GPU R5, desc[UR8][R2.64] ;  /* 0x0000000802057981 */ /* 0x000ea8000c1ef900 */
[----:B--2---:R-:W-:Y:S01]  /*6680*/  CCTL.IVALL ;  /* 0x00000000ff00798f */ /* 0x004fe20002000000 */
[----:B------:R-:W-:Y:S05]  /*6690*/  YIELD ;  /* 0x0000000000007946 */ /* 0x000fea0003800000 */
[----:B------:R-:W-:-:S13]  /*66a0*/  ISETP.NE.AND P0, PT, R5, R0, PT ;  /* 0x000000000500720c */ /* 0x000fda0003f05270 */
[----:B------:R-:W-:Y:S05]  /*66b0*/  @P0 BRA `(.L_x_580) ;  /* 0xfffffffc00ec0947 */ /* 0x000fea000383ffff */
.L_x_579:
        /* <DEDUP_REMOVED lines=24> */
.L_x_581:
        /* <DEDUP_REMOVED lines=25> */
.L_x_582:
        /* <DEDUP_REMOVED lines=11> */
.L_x_3234:


//--------------------- .text._Z35group_norm_nhwc_bwd_one_pass_kernelI11Bf16IOFp16WLi512ELi40ELi640EEv26Group_norm_nhwc_bwd_params --------------------------
	.section	.text._Z35group_norm_nhwc_bwd_one_pass_kernelI11Bf16IOFp16WLi512ELi40ELi640EEv26Group_norm_nhwc_bwd_params,"ax",@progbits
	.align	128
        .global         _Z35group_norm_nhwc_bwd_one_pass_kernelI11Bf16IOFp16WLi512ELi40ELi640EEv26Group_norm_nhwc_bwd_params
        .type           _Z35group_norm_nhwc_bwd_one_pass_kernelI11Bf16IOFp16WLi512ELi40ELi640EEv26Group_norm_nhwc_bwd_params,@function
        .size           _Z35group_norm_nhwc_bwd_one_pass_kernelI11Bf16IOFp16WLi512ELi40ELi640EEv26Group_norm_nhwc_bwd_params,(.L_x_3235 - _Z35group_norm_nhwc_bwd_one_pass_kernelI11Bf16IOFp16WLi512ELi40ELi640EEv26Group_norm_nhwc_bwd_params)
        .other          _Z35group_norm_nhwc_bwd_one_pass_kernelI11Bf16IOFp16WLi512ELi40ELi640EEv26Group_norm_nhwc_bwd_params,@"STO_CUDA_ENTRY STV_DEFAULT"
_Z35group_norm_nhwc_bwd_one_pass_kernelI11Bf16IOFp16WLi512ELi40ELi640EEv26Group_norm_nhwc_bwd_params:
.text._Z35group_norm_nhwc_bwd_one_pass_kernelI11Bf16IOFp16WLi512ELi40ELi640EEv26Group_norm_nhwc_bwd_params:
        /* <DEDUP_REMOVED lines=50> */
.L_x_666:
        /* <DEDUP_REMOVED lines=446> */
.L_x_585:
[----:B------:R-:W-:Y:S05]  /*1f00*/  BSYNC B0 ;  /* 0x0000000000007941 */ /* 0x000fea0003800000 */
.L_x_584:
        /* <DEDUP_REMOVED lines=38> */
.L_x_586:
        /* <DEDUP_REMOVED lines=26> */
.L_x_587:
        /* <DEDUP_REMOVED lines=43> */
.L_x_588:
        /* <DEDUP_REMOVED lines=39> */
.L_x_589:
        /* <DEDUP_REMOVED lines=39> */
.L_x_590:
        /* <DEDUP_REMOVED lines=39> */
.L_x_591:
        /* <DEDUP_REMOVED lines=39> */
.L_x_592:
        /* <DEDUP_REMOVED lines=39> */
.L_x_593:
        /* <DEDUP_REMOVED lines=39> */
.L_x_594:
        /* <DEDUP_REMOVED lines=40> */
.L_x_595:
        /* <DEDUP_REMOVED lines=36> */
.L_x_596:
        /* <DEDUP_REMOVED lines=34> */
.L_x_597:
        /* <DEDUP_REMOVED lines=36> */
.L_x_598:
        /* <DEDUP_REMOVED lines=34> */
.L_x_599:
        /* <DEDUP_REMOVED lines=37> */
.L_x_600:
        /* <DEDUP_REMOVED lines=35> */
.L_x_601:
        /* <DEDUP_REMOVED lines=123> */
.L_x_603:
[----:B------:R-:W-:Y:S05]  /*4bd0*/  BSYNC B0 ;  /* 0x0000000000007941 */ /* 0x000fea0003800000 */
.L_x_602:
        /* <DEDUP_REMOVED lines=158> */
.L_x_605:
[----:B------:R-:W-:Y:S05]  /*55c0*/  BSYNC B0 ;  /* 0x0000000000007941 */ /* 0x000fea0003800000 */
.L_x_604:
        /* <DEDUP_REMOVED lines=17> */
.L_x_607:
[----:B------:R-:W-:Y:S05]  /*56e0*/  BSYNC B0 ;  /* 0x0000000000007941 */ /* 0x000fea0003800000 */
.L_x_606:
        /* <DEDUP_REMOVED lines=45> */
.L_x_610:
[----:B------:R-:W2:Y:S04]  /*59c0*/  LDG.E.STRONG.GPU R22, desc[UR14][R20.64] ;  /* 0x0000000e14167981 */ /* 0x000ea8000c1ef900 */
[----:B--2---:R-:W-:Y:S01]  /*59d0*/  CCTL.IVALL ;  /* 0x00000000ff00798f */ /* 0x004fe20002000000 */
[----:B------:R-:W-:Y:S05]  /*59e0*/  YIELD ;  /* 0x0000000000007946 */ /* 0x000fea0003800000 */
[----:B------:R-:W-:-:S13]  /*59f0*/  ISETP.NE.AND P0, PT, R22, R25, PT ;  /* 0x000000191600720c */ /* 0x000fda0003f05270 */
[----:B------:R-:W-:Y:S05]  /*5a00*/  @P0 BRA `(.L_x_610) ;  /* 0xfffffffc00ec0947 */ /* 0x000fea000383ffff */
.L_x_609:
        /* <DEDUP_REMOVED lines=17> */
.L_x_614:
        /* <DEDUP_REMOVED lines=115> */
.L_x_613:
        /* <DEDUP_REMOVED lines=61> */
.L_x_615:
[----:B------:R-:W-:-:S13]  /*6620*/  ISETP.NE.OR P0, PT, R42, RZ, P0 ;  /* 0x000000ff2a00720c */ /* 0x000fda0000705670 */
[----:B------:R-:W-:Y:S05]  /*6630*/  @!P0 BRA `(.L_x_611) ;  /* 0x00000000007c8947 */ /* 0x000fea0003800000 */
.L_x_612:
        /* <DEDUP_REMOVED lines=31> */
.L_x_611:
        /* <DEDUP_REMOVED lines=11> */
.L_x_617:
[----:B------:R-:W-:Y:S05]  /*68e0*/  BSYNC B0 ;  /* 0x0000000000007941 */ /* 0x000fea0003800000 */
.L_x_616:
        /* <DEDUP_REMOVED lines=16> */
.L_x_608:
        /* <DEDUP_REMOVED lines=41> */
.L_x_618:
        /* <DEDUP_REMOVED lines=20> */
.L_x_620:
[----:B------:R-:W-:Y:S05]  /*6dc0*/  BSYNC B0 ;  /* 0x0000000000007941 */ /* 0x000fea0003800000 */
.L_x_619:
        /* <DEDUP_REMOVED lines=29> */
.L_x_621:
        /* <DEDUP_REMOVED lines=20> */
.L_x_623:
[----:B------:R-:W-:Y:S05]  /*70e0*/  BSYNC B0 ;  /* 0x0000000000007941 */ /* 0x000fea0003800000 */
.L_x_622:
        /* <DEDUP_REMOVED lines=36> */
.L_x_624:
        /* <DEDUP_REMOVED lines=20> */
.L_x_626:
[----:B------:R-:W-:Y:S05]  /*7470*/  BSYNC B0 ;  /* 0x0000000000007941 */ /* 0x000fea0003800000 */
.L_x_625:
        /* <DEDUP_REMOVED lines=25> */
.L_x_627:
        /* <DEDUP_REMOVED lines=20> */
.L_x_629:
[----:B------:R-:W-:Y:S05]  /*7750*/  BSYNC B0 ;  /* 0x0000000000007941 */ /* 0x000fea0003800000 */
.L_x_628:
        /* <DEDUP_REMOVED lines=30> */
.L_x_630:
        /* <DEDUP_REMOVED lines=20> */
.L_x_632:
[----:B------:R-:W-:Y:S05]  /*7a80*/  BSYNC B0 ;  /* 0x0000000000007941 */ /* 0x000fea0003800000 */
.L_x_631:
        /* <DEDUP_REMOVED lines=29> */
.L_x_633:
        /* <DEDUP_REMOVED lines=20> */
.L_x_635:
[----:B------:R-:W-:Y:S05]  /*7da0*/  BSYNC B0 ;  /* 0x0000000000007941 */ /* 0x000fea0003800000 */
.L_x_634:
        /* <DEDUP_REMOVED lines=34> */
.L_x_636:
        /* <DEDUP_REMOVED lines=20> */
.L_x_638:
[----:B------:R-:W-:Y:S05]  /*8110*/  BSYNC B0 ;  /* 0x0000000000007941 */ /* 0x000fea0003800000 */
.L_x_637:
        /* <DEDUP_REMOVED lines=34> */
.L_x_639:
        /* <DEDUP_REMOVED lines=20> */
.L_x_641:
[----:B------:R-:W-:Y:S05]  /*8480*/  BSYNC B0 ;  /* 0x0000000000007941 */ /* 0x000fea0003800000 */
.L_x_640:
        /* <DEDUP_REMOVED lines=34> */
.L_x_642:
        /* <DEDUP_REMOVED lines=20> */
.L_x_644:
[----:B------:R-:W-:Y:S05]  /*87f0*/  BSYNC B0 ;  /* 0x0000000000007941 */ /* 0x000fea0003800000 */
.L_x_643:
        /* <DEDUP_REMOVED lines=34> */
.L_x_645:
        /* <DEDUP_REMOVED lines=20> */
.L_x_647:
[----:B------:R-:W-:Y:S05]  /*8b60*/  BSYNC B0 ;  /* 0x0000000000007941 */ /* 0x000fea0003800000 */
.L_x_646:
        /* <DEDUP_REMOVED lines=34> */
.L_x_648:
        /* <DEDUP_REMOVED lines=20> */
.L_x_650:
[----:B------:R-:W-:Y:S05]  /*8ed0*/  BSYNC B0 ;  /* 0x0000000000007941 */ /* 0x000fea0003800000 */
.L_x_649:
        /* <DEDUP_REMOVED lines=34> */
.L_x_651:
        /* <DEDUP_REMOVED lines=20> */
.L_x_653:
[----:B------:R-:W-:Y:S05]  /*9240*/  BSYNC B0 ;  /* 0x0000000000007941 */ /* 0x000fea0003800000 */
.L_x_652:
        /* <DEDUP_REMOVED lines=33> */
.L_x_654:
        /* <DEDUP_REMOVED lines=20> */
.L_x_656:
[----:B------:R-:W-:Y:S05]  /*95a0*/  BSYNC B0 ;  /* 0x0000000000007941 */ /* 0x000fea0003800000 */
.L_x_655:
        /* <DEDUP_REMOVED lines=40> */
.L_x_657:
        /* <DEDUP_REMOVED lines=20> */
.L_x_659:
[----:B------:R-:W-:Y:S05]  /*9970*/  BSYNC B0 ;  /* 0x0000000000007941 */ /* 0x000fea0003800000 */
.L_x_658:
        /* <DEDUP_REMOVED lines=33> */
.L_x_660:
        /* <DEDUP_REMOVED lines=20> */
.L_x_662:
[----:B------:R-:W-:Y:S05]  /*9cd0*/  BSYNC B0 ;  /* 0x0000000000007941 */ /* 0x000fea0003800000 */
.L_x_661:
        /* <DEDUP_REMOVED lines=27> */
.L_x_663:
        /* <DEDUP_REMOVED lines=19> */
.L_x_665:
[----:B------:R-:W-:Y:S05]  /*9fc0*/  BSYNC B0 ;  /* 0x0000000000007941 */ /* 0x000fea0003800000 */
.L_x_664:
[----:B------:R-:W-:Y:S01]  /*9fd0*/  ULDC UR11, c[0x0][0x10] ;  /* 0x00000400000b7ab9 */ /* 0x000fe20000000800 */
[----:B------:R-:W-:Y:S02]  /*9fe0*/  UIADD3 UR4, UR4, 0x1, URZ ;  /* 0x0000000104047890 */ /* 0x000fe4000fffe03f */
[----:B------:R-:W-:-:S04]  /*9ff0*/  UIADD3 UR6, UR11, UR6, URZ ;  /* 0x000000060b067290 */ /* 0x000fc8000fffe03f */
[----:B------:R-:W-:-:S06]  /*a000*/  UISETP.GE.AND UP0, UPT, UR6, UR5, UPT ;  /* 0x000000050600728c */ /* 0x000fcc000bf06270 */
[----:B------:R-:W-:-:S13]  /*a010*/  PLOP3.LUT P0, PT, PT, PT, UP0, 0x80, 0x0 ;  /* 0x000000000000781c */ /* 0x000fda0003f0f008 */
[----:B------:R-:W-:Y:S05]  /*a020*/  @!P0 BRA `(.L_x_666) ;  /* 0xffffff6000bc8947 */ /* 0x000fea000383ffff */
.L_x_583:
        /* <DEDUP_REMOVED lines=19> */
.L_x_668:
[----:B------:R-:W-:Y:S05]  /*a160*/  BSYNC B0 ;  /* 0x0000000000007941 */ /* 0x000fea0003800000 */
.L_x_667:
        /* <DEDUP_REMOVED lines=11> */
.L_x_670:
[----:B------:R-:W2:Y:S04]  /*a220*/  LDG.E.STRONG.GPU R5, desc[UR14][R2.64] ;  /* 0x0000000e02057981 */ /* 0x000ea8000c1ef900 */
[----:B--2---:R-:W-:Y:S01]  /*a230*/  CCTL.IVALL ;  /* 0x00000000ff00798f */ /* 0x004fe20002000000 */
[----:B------:R-:W-:Y:S05]  /*a240*/  YIELD ;  /* 0x0000000000007946 */ /* 0x000fea0003800000 */
[----:B------:R-:W-:-:S13]  /*a250*/  ISETP.NE.AND P0, PT, R5, R0, PT ;  /* 0x000000000500720c */ /* 0x000fda0003f05270 */
[----:B------:R-:W-:Y:S05]  /*a260*/  @P0 BRA `(.L_x_670) ;  /* 0xfffffffc00ec0947 */ /* 0x000fea000383ffff */
.L_x_669:
        /* <DEDUP_REMOVED lines=24> */
.L_x_671:
        /* <DEDUP_REMOVED lines=25> */
.L_x_672:
        /* <DEDUP_REMOVED lines=16> */
.L_x_3235:


//--------------------- .text._Z35group_norm_nhwc_bwd_one_pass_kernelI11Fp16IOFp32WLi64ELi40ELi640EEv26Group_norm_nhwc_bwd_params --------------------------
	.section	.text._Z35group_norm_nhwc_bwd_one_pass_kernelI11Fp16IOFp32WLi64ELi40ELi640EEv26Group_norm_nhwc_bwd_params,"ax",@progbits
	.align	128
        .global         _Z35group_norm_nhwc_bwd_one_pass_kernelI11Fp16IOFp32WLi64ELi40ELi640EEv26Group_norm_nhwc_bwd_params
        .type           _Z35group_norm_nhwc_bwd_one_pass_kernelI11Fp16IOFp32WLi64ELi40ELi640EEv26Group_norm_nhwc_bwd_params,@function
        .size           _Z35group_norm_nhwc_bwd_one_pass_kernelI11Fp16IOFp32WLi64ELi40ELi640EEv26Group_norm_nhwc_bwd_params,(.L_x_3236 - _Z35group_norm_nhwc_bwd_one_pass_kernelI11Fp16IOFp32WLi64ELi40ELi640EEv26Group_norm_nhwc_bwd_params)
        .other          _Z35group_norm_nhwc_bwd_one_pass_kernelI11Fp16IOFp32WLi64ELi40ELi640EEv26Group_norm_nhwc_bwd_params,@"STO_CUDA_ENTRY STV_DEFAULT"
_Z35group_norm_nhwc_bwd_one_pass_kernelI11Fp16IOFp32WLi64ELi40ELi640EEv26Group_norm_nhwc_bwd_params:
.text._Z35group_norm_nhwc_bwd_one_pass_kernelI11Fp16IOFp32WLi64ELi40ELi640EEv26Group_norm_nhwc_bwd_params:
        /* <DEDUP_REMOVED lines=48> */
.L_x_700:
        /* <DEDUP_REMOVED lines=114> */
.L_x_675:
[----:B------:R-:W-:Y:S05]  /*0a20*/  BSYNC B0 ;  /* 0x0000000000007941 */ /* 0x000fea0003800000 */
.L_x_674:
[----:B------:R-:W-:Y:S01]  /*0a30*/  ISETP.NE.AND P2, PT, RZ, UR18, PT ;  /* 0x00000012ff007c0c */ /* 0x000fe2000bf45270 */
[--C-:B0----5:R-:W-:Y:S02]  /*0a40*/  HADD2.F32 R10, -RZ, R25.reuse.H0_H0 ;  /* 0x20000019ff0a7230 */ /* 0x121fe40000004100 */
[----:B------:R-:W-:Y:S02]  /*0a50*/  HADD2.F32 R11, -RZ, R25.H1_H1 ;  /* 0x30000019ff0b7230 */ /* 0x000fe40000004100 */
[----:B------:R-:W-:Y:S02]  /*0a60*/  HADD2.F32 R17, -RZ, R26.H0_H0 ;  /* 0x2000001aff117230 */ /* 0x000fe40000004100 */
[----:B------:R-:W-:Y:S01]  /*0a70*/  FADD.FTZ R10, R10, -UR19 ;  /* 0x800000130a0a7e21 */ /* 0x000fe20008010000 */
[--C-:B------:R-:W-:Y:S02]  /*0a80*/  HADD2.F32 R13, -RZ, R24.reuse.H0_H0 ;  /* 0x20000018ff0d7230 */ /* 0x100fe40000004100 */
[----:B------:R-:W-:Y:S01]  /*0a90*/  FADD.FTZ R18, R11, -UR19 ;  /* 0x800000130b127e21 */ /* 0x000fe20008010000 */
[----:B------:R-:W-:-:S02]  /*0aa0*/  HADD2.F32 R14, -RZ, R24.H1_H1 ;  /* 0x30000018ff0e7230 */ /* 0x000fc40000004100 */
[----:B------:R-:W-:Y:S01]  /*0ab0*/  FMUL.FTZ R11, R10, UR13 ;  /* 0x0000000d0a0b7c20 */ /* 0x000fe20008410000 */
[----:B------:R-:W-:Y:S02]  /*0ac0*/  HADD2.F32 R12, -RZ, R26.H1_H1 ;  /* 0x3000001aff0c7230 */ /* 0x000fe40000004100 */
[----:B------:R-:W-:Y:S01]  /*0ad0*/  FADD.FTZ R17, R17, -UR19 ;  /* 0x8000001311117e21 */ /* 0x000fe20008010000 */
[--C-:B------:R-:W-:Y:S02]  /*0ae0*/  HADD2.F32 R15, -RZ, R5.reuse.H0_H0 ;  /* 0x20000005ff0f7230 */ /* 0x100fe40000004100 */
[----:B------:R-:W-:Y:S01]  /*0af0*/  FMUL.FTZ R10, R18, UR13 ;  /* 0x0000000d120a7c20 */ /* 0x000fe20008410000 */
[----:B------:R-:W-:Y:S01]  /*0b00*/  HADD2.F32 R16, -RZ, R5.H1_H1 ;  /* 0x30000005ff107230 */ /* 0x000fe20000004100 */
        /* <DEDUP_REMOVED lines=19> */
.L_x_676:
        /* <DEDUP_REMOVED lines=26> */
.L_x_677:
        /* <DEDUP_REMOVED lines=105> */
.L_x_679:
[----:B------:R-:W-:Y:S05]  /*1470*/  BSYNC B0 ;  /* 0x0000000000007941 */ /* 0x000fea0003800000 */
.L_x_678:
        /* <DEDUP_REMOVED lines=158> */
.L_x_681:
[----:B------:R-:W-:Y:S05]  /*1e60*/  BSYNC B0 ;  /* 0x0000000000007941 */ /* 0x000fea0003800000 */
.L_x_680:
        /* <DEDUP_REMOVED lines=20> */
.L_x_683:
[----:B------:R-:W-:Y:S05]  /*1fb0*/  BSYNC B0 ;  /* 0x0000000000007941 */ /* 0x000fea0003800000 */
.L_x_682:
        /* <DEDUP_REMOVED lines=34> */
.L_x_686:
[----:B------:R-:W2:Y:S04]  /*21e0*/  LDG.E.STRONG.GPU R14, desc[UR14][R12.64] ;  /* 0x0000000e0c0e7981 */ /* 0x000ea8000c1ef900 */
[----:B--2---:R-:W-:Y:S01]  /*21f0*/  CCTL.IVALL ;  /* 0x00000000ff00798f */ /* 0x004fe20002000000 */
[----:B------:R-:W-:Y:S05]  /*2200*/  YIELD ;  /* 0x0000000000007946 */ /* 0x000fea0003800000 */
[----:B------:R-:W-:-:S13]  /*2210*/  ISETP.NE.AND P0, PT, R14, R19, PT ;  /* 0x000000130e00720c */ /* 0x000fda0003f05270 */
[----:B------:R-:W-:Y:S05]  /*2220*/  @P0 BRA `(.L_x_686) ;  /* 0xfffffffc00ec0947 */ /* 0x000fea000383ffff */
.L_x_685:
        /* <DEDUP_REMOVED lines=17> */
.L_x_690:
        /* <DEDUP_REMOVED lines=115> */
.L_x_689:
        /* <DEDUP_REMOVED lines=61> */
.L_x_691:
[----:B------:R-:W-:-:S13]  /*2e40*/  ISETP.NE.OR P0, PT, R22, RZ, P0 ;  /* 0x000000ff1600720c */ /* 0x000fda0000705670 */
[----:B------:R-:W-:Y:S05]  /*2e50*/  @!P0 BRA `(.L_x_687) ;  /* 0x00000000007c8947 */ /* 0x000fea0003800000 */
.L_x_688:
        /* <DEDUP_REMOVED lines=31> */
.L_x_687:
        /* <DEDUP_REMOVED lines=11> */
.L_x_693:
[----:B------:R-:W-:Y:S05]  /*3100*/  BSYNC B0 ;  /* 0x0000000000007941 */ /* 0x000fea0003800000 */
.L_x_692:
        /* <DEDUP_REMOVED lines=16> */
.L_x_684:
[----:B------:R-:W1:Y:S01]  /*3210*/  S2UR UR9, SR_CgaCtaId ;  /* 0x00000000000979c3 */ /* 0x000e620000008800 */
[----:B------:R-:W-:Y:S01]  /*3220*/  UMOV UR8, 0x400 ;  /* 0x0000040000087882 */ /* 0x000fe20000000000 */
[--C-:B0-2---:R-:W-:Y:S02]  /*3230*/  HADD2.F32 R14, -RZ, R25.reuse.H0_H0 ;  /* 0x20000019ff0e7230 */ /* 0x105fe40000004100 */
[----:B------:R-:W-:Y:S02]  /*3240*/  HADD2.F32 R25, -RZ, R25.H1_H1 ;  /* 0x30000019ff197230 */ /* 0x000fe40000004100 */
[--C-:B------:R-:W-:Y:S02]  /*3250*/  HADD2.F32 R15, -RZ, R24.reuse.H0_H0 ;  /* 0x20000018ff0f7230 */ /* 0x100fe40000004100 */
[----:B------:R-:W-:Y:S01]  /*3260*/  FADD.FTZ R14, R14, -UR19 ;  /* 0x800000130e0e7e21 */ /* 0x000fe20008010000 */
[----:B------:R-:W-:Y:S02]  /*3270*/  HADD2.F32 R24, -RZ, R24.H1_H1 ;  /* 0x30000018ff187230 */ /* 0x000fe40000004100 */
[----:B------:R-:W-:Y:S01]  /*3280*/  FADD.FTZ R25, R25, -UR19 ;  /* 0x8000001319197e21 */ /* 0x000fe20008010000 */
[----:B------:R-:W-:-:S03]  /*3290*/  FMUL.FTZ R31, R14, UR13 ;  /* 0x0000000d0e1f7c20 */ /* 0x000fc60008410000 */
[----:B------:R-:W-:Y:S01]  /*32a0*/  FMUL.FTZ R22, R25, UR13 ;  /* 0x0000000d19167c20 */ /* 0x000fe20008410000 */
[----:B-1----:R-:W-:-:S09]  /*32b0*/  ULEA UR8, UR9, UR8, 0x18 ;  /* 0x0000000809087291 */ /* 0x002fd2000f8ec03f */
[----:B------:R-:W-:Y:S01]  /*32c0*/  @!P3 STS.64 [UR8+0xc0], R10 ;  /* 0x0000c00aff00b988 */ /* 0x000fe20008000a08 */
[----:B------:R-:W-:Y:S06]  /*32d0*/  BAR.SYNC.DEFER_BLOCKING 0x0 ;  /* 0x0000000000007b1d */ /* 0x000fec0000010000 */
[----:B------:R-:W0:Y:S01]  /*32e0*/  LDS.64 R12, [UR8+0xc0] ;  /* 0x0000c008ff0c7984 */ /* 0x000e220008000a00 */
[----:B------:R-:W-:Y:S02]  /*32f0*/  ULDC UR8, c[0x0][0x2bc] ;  /* 0x0000af0000087ab9 */ /* 0x000fe40000000800 */
[----:B0-----:R-:W-:Y:S01]  /*3300*/  FMUL.FTZ R4, R12, UR8 ;  /* 0x000000080c047c20 */ /* 0x001fe20008410000 */
[----:B------:R-:W-:-:S02]  /*3310*/  HADD2.F32 R12, -RZ, R26.H0_H0 ;  /* 0x2000001aff0c7230 */ /* 0x000fc40000004100 */
[----:B------:R-:W-:Y:S01]  /*3320*/  FMUL.FTZ R13, R13, UR8 ;  /* 0x000000080d0d7c20 */ /* 0x000fe20008410000 */
[----:B------:R-:W-:Y:S02]  /*3330*/  HADD2.F32 R26, -RZ, R26.H1_H1 ;  /* 0x3000001aff1a7230 */ /* 0x000fe40000004100 */
[----:B------:R-:W-:-:S03]  /*3340*/  FADD.FTZ R10, R12, -UR19 ;  /* 0x800000130c0a7e21 */ /* 0x000fc60008010000 */
[----:B------:R-:W-:Y:S01]  /*3350*/  FADD.FTZ R11, R26, -UR19 ;  /* 0x800000131a0b7e21 */ /* 0x000fe20008010000 */
        /* <DEDUP_REMOVED lines=19> */
.L_x_694:
        /* <DEDUP_REMOVED lines=13> */
[----:B------:R-:W-:Y:S01]  /*3560*/  FMUL.FTZ R19, R12, UR13 ;  /* 0x0000000d0c137c20 */ /* 0x000fe20008410000 */
[----:B------:R-:W-:Y:S01]  /*3570*/  FMUL.FTZ R12, R17, UR13 ;  /* 0x0000000d110c7c20 */ /* 0x000fe20008410000 */
[----:B------:R-:W-:Y:S02]  /*3580*/  LEA R16, P0, R14, UR8, 0x1 ;  /* 0x000000080e107c11 */ /* 0x000fe4000f8008ff */
[----:B------:R-:W-:Y:S02]  /*3590*/  IADD3 R21, R15, R21, RZ ;  /* 0x000000150f157210 */ /* 0x000fe40007ffe0ff */
[----:B------:R-:W-:Y:S02]  /*35a0*/  F2FP.F16.F32.PACK_AB R15, R12, R19 ;  /* 0x000000130c0f723e */ /* 0x000fe400000000ff */
[----:B------:R-:W-:-:S05]  /*35b0*/  LEA.HI.X R17, R14, UR9, R21, 0x1, P0 ;  /* 0x000000090e117c11 */ /* 0x000fca00080f0c15 */
[----:B------:R0:W-:Y:S02]  /*35c0*/  STG.E desc[UR14][R16.64], R15 ;  /* 0x0000000f10007986 */ /* 0x0001e4000c10190e */
.L_x_696:
[----:B------:R-:W-:Y:S05]  /*35d0*/  BSYNC B0 ;  /* 0x0000000000007941 */ /* 0x000fea0003800000 */
.L_x_695:
[--C-:B0-----:R-:W-:Y:S02]  /*35e0*/  HADD2.F32 R15, -RZ, R5.reuse.H0_H0 ;  /* 0x20000005ff0f7230 */ /* 0x101fe40000004100 */
[----:B------:R-:W-:Y:S01]  /*35f0*/  FMUL.FTZ R21, R10, UR13 ;  /* 0x0000000d0a157c20 */ /* 0x000fe20008410000 */
[----:B------:R-:W-:Y:S02]  /*3600*/  HADD2.F32 R12, -RZ, R5.H1_H1 ;  /* 0x30000005ff0c7230 */ /* 0x000fe40000004100 */
        /* <DEDUP_REMOVED lines=20> */
.L_x_697:
        /* <DEDUP_REMOVED lines=21> */
[----:B------:R-:W-:Y:S02]  /*38a0*/  F2FP.F16.F32.PACK_AB R7, R6, R7 ;  /* 0x000000070607723e */ /* 0x000fe400000000ff */
[----:B------:R-:W-:-:S05]  /*38b0*/  LEA.HI.X R5, R32, UR9, R5, 0x1, P0 ;  /* 0x0000000920057c11 */ /* 0x000fca00080f0c05 */
[----:B------:R0:W-:Y:S02]  /*38c0*/  STG.E desc[UR14][R4.64], R7 ;  /* 0x0000000704007986 */ /* 0x0001e4000c10190e */
.L_x_699:
[----:B------:R-:W-:Y:S05]  /*38d0*/  BSYNC B0 ;  /* 0x0000000000007941 */ /* 0x000fea0003800000 */
.L_x_698:
[----:B------:R-:W-:Y:S01]  /*38e0*/  ULDC UR8, c[0x0][0x10] ;  /* 0x0000040000087ab9 */ /* 0x000fe20000000800 */
[----:B------:R-:W-:Y:S02]  /*38f0*/  UIADD3 UR4, UR4, 0x1, URZ ;  /* 0x0000000104047890 */ /* 0x000fe4000fffe03f */
[----:B------:R-:W-:-:S04]  /*3900*/  UIADD3 UR7, UR8, UR7, URZ ;  /* 0x0000000708077290 */ /* 0x000fc8000fffe03f */
[----:B------:R-:W-:-:S06]  /*3910*/  UISETP.GE.AND UP0, UPT, UR7, UR5, UPT ;  /* 0x000000050700728c */ /* 0x000fcc000bf06270 */
[----:B------:R-:W-:-:S13]  /*3920*/  PLOP3.LUT P0, PT, PT, PT, UP0, 0x80, 0x0 ;  /* 0x000000000000781c */ /* 0x000fda0003f0f008 */
[----:B------:R-:W-:Y:S05]  /*3930*/  @!P0 BRA `(.L_x_700) ;  /* 0xffffffc800708947 */ /* 0x000fea000383ffff */
.L_x_673:
        /* <DEDUP_REMOVED lines=19> */
.L_x_702:
[----:B------:R-:W-:Y:S05]  /*3a70*/  BSYNC B0 ;  /* 0x0000000000007941 */ /* 0x000fea0003800000 */
.L_x_701:
        /* <DEDUP_REMOVED lines=11> */
.L_x_704:
[----:B------:R-:W2:Y:S04]  /*3b30*/  LDG.E.STRONG.GPU R5, desc[UR14][R2.64] ;  /* 0x0000000e02057981 */ /* 0x000ea8000c1ef900 */
[----:B--2---:R-:W-:Y:S01]  /*3b40*/  CCTL.IVALL ;  /* 0x00000000ff00798f */ /* 0x004fe20002000000 */
[----:B------:R-:W-:Y:S05]  /*3b50*/  YIELD ;  /* 0x0000000000007946 */ /* 0x000fea0003800000 */
[----:B------:R-:W-:-:S13]  /*3b60*/  ISETP.NE.AND P0, PT, R5, R0, PT ;  /* 0x000000000500720c */ /* 0x000fda0003f05270 */
[----:B------:R-:W-:Y:S05]  /*3b70*/  @P0 BRA `(.L_x_704) ;  /* 0xfffffffc00ec0947 */ /* 0x000fea000383ffff */
.L_x_703:
        /* <DEDUP_REMOVED lines=24> */
.L_x_705:
        /* <DEDUP_REMOVED lines=23> */
.L_x_706:
        /* <DEDUP_REMOVED lines=9> */
.L_x_3236:


//--------------------- .text._Z35group_norm_nhwc_bwd_one_pass_kernelI11Fp16IOFp32WLi128ELi40ELi640EEv26Group_norm_nhwc_bwd_params --------------------------
	.section	.text._Z35group_norm_nhwc_bwd_one_pass_kernelI11Fp16IOFp32WLi128ELi40ELi640EEv26Group_norm_nhwc_bwd_params,"ax",@progbits
	.align	128
        .global         _Z35group_norm_nhwc_bwd_one_pass_kernelI11Fp16IOFp32WLi128ELi40ELi640EEv26Group_norm_nhwc_bwd_params
        .type           _Z35group_norm_nhwc_bwd_one_pass_kernelI11Fp16IOFp32WLi128ELi40ELi640EEv26Group_norm_nhwc_bwd_params,@function
        .size           _Z35group_norm_nhwc_bwd_one_pass_kernelI11Fp16IOFp32WLi128ELi40ELi640EEv26Group_norm_nhwc_bwd_params,(.L_x_3237 - _Z35group_norm_nhwc_bwd_one_pass_kernelI11Fp16IOFp32WLi128ELi40ELi640EEv26Group_norm_nhwc_bwd_params)
        .other          _Z35group_norm_nhwc_bwd_one_pass_kernelI11Fp16IOFp32WLi128ELi40ELi640EEv26Group_norm_nhwc_bwd_params,@"STO_CUDA_ENTRY STV_DEFAULT"
_Z35group_norm_nhwc_bwd_one_pass_kernelI11Fp16IOFp32WLi128ELi40ELi640EEv26Group_norm_nhwc_bwd_params:
.text._Z35group_norm_nhwc_bwd_one_pass_kernelI11Fp16IOFp32WLi128ELi40ELi640EEv26Group_norm_nhwc_bwd_params:
        /* <DEDUP_REMOVED lines=18> */
[----:B------:R-:W-:Y:S01]  /*0120*/  ULEA.HI UR7, UP0, UR15, UR14, URZ, 0x1 ;  /* 0x0000000e0f077291 */ /* 0x000fe2000f81083f */
[----:B------:R-:W-:Y:S01]  /*0130*/  SHF.R.S32.HI R3, RZ, 0x1f, R40 ;  /* 0x0000001fff037819 */ /* 0x000fe20000011428 */
[----:B------:R-:W-:Y:S01]  /*0140*/  UIADD3 UR8, UR5, UR8, URZ ;  /* 0x0000000805087290 */ /* 0x000fe2000fffe03f */
[----:B------:R-:W-:Y:S01]  /*0150*/  UMOV UR6, 0x400 ;  /* 0x0000040000067882 */ /* 0x000fe20000000000 */
[----:B------:R-:W-:Y:S01]  /*0160*/  UIADD3.X UR11, URZ, UR15, URZ, UP0, !UPT ;  /* 0x0000000f3f0b7290 */ /* 0x000fe200087fe43f */
[----:B------:R-:W-:-:S02]  /*0170*/  LEA.HI R3, R3, R40, RZ, 0x5 ;  /* 0x0000002803037211 */ /* 0x000fc400078f28ff */
[----:B------:R-:W2:Y:S01]  /*0180*/  S2UR UR9, SR_CgaCtaId ;  /* 0x00000000000979c3 */ /* 0x000ea20000008800 */
[----:B------:R-:W-:Y:S01]  /*0190*/  ULDC.64 UR14, c[0x0][0x290] ;  /* 0x0000a400000e7ab9 */ /* 0x000fe20000000a00 */
[----:B------:R-:W-:Y:S02]  /*01a0*/  USHF.R.S64 UR5, UR7, 0x1, UR11 ;  /* 0x0000000107057899 */ /* 0x000fe4000800100b */
[----:B------:R-:W-:-:S04]  /*01b0*/  USHF.R.S32.HI UR7, URZ, 0x1, UR11 ;  /* 0x000000013f077899 */ /* 0x000fc8000801140b */
[----:B------:R-:W-:Y:S01]  /*01c0*/  USHF.L.U64.HI UR7, UR5, 0x2, UR7 ;  /* 0x0000000205077899 */ /* 0x000fe20008010207 */
[----:B0-----:R-:W-:-:S05]  /*01d0*/  IMAD R39, R39, UR16, R2 ;  /* 0x0000001027277c24 */ /* 0x001fca000f8e0202 */
[C---:B------:R-:W-:Y:S02]  /*01e0*/  ISETP.GE.U32.AND P1, PT, R39.reuse, UR14, PT ;  /* 0x0000000e27007c0c */ /* 0x040fe4000bf26070 */
[----:B------:R-:W-:Y:S01]  /*01f0*/  SHF.R.S32.HI R2, RZ, 0x1f, R39 ;  /* 0x0000001fff027819 */ /* 0x000fe20000011427 */
[----:B--2---:R-:W-:Y:S01]  /*0200*/  ULEA UR9, UR9, UR6, 0x18 ;  /* 0x0000000609097291 */ /* 0x004fe2000f8ec03f */
[----:B------:R-:W-:Y:S01]  /*0210*/  IADD3 R38, R39, 0x20, RZ ;  /* 0x0000002027267810 */ /* 0x000fe20007ffe0ff */
        /* <DEDUP_REMOVED lines=11> */
.L_x_742:
[----:B0-----:R-:W0:Y:S01]  /*02d0*/  LDC R9, c[0x0][0x2a0] ;  /* 0x0000a800ff097b82 */ /* 0x001e220000000800 */
[----:B------:R-:W-:Y:S01]  /*02e0*/  IABS R6, UR9 ;  /* 0x0000000900067c13 */ /* 0x000fe20008000000 */
[----:B-1----:R-:W1:Y:S01]  /*02f0*/  S2R R10, SR_TID.X ;  /* 0x00000000000a7919 */ /* 0x002e620000002100 */
[----:B------:R-:W-:Y:S01]  /*0300*/  ISETP.LE.AND P4, PT, RZ, UR9, PT ;  /* 0x00000009ff007c0c */ /* 0x000fe2000bf83270 */
[----:B------:R-:W-:Y:S01]  /*0310*/  ULDC.64 UR10, c[0x0][0x298] ;  /* 0x0000a600000a7ab9 */ /* 0x000fe20000000a00 */
[----:B------:R-:W-:Y:S01]  /*0320*/  ULDC.64 UR14, c[0x0][0x290] ;  /* 0x0000a400000e7ab9 */ /* 0x000fe20000000a00 */
[----:B------:R-:W-:Y:S02]  /*0330*/  SHF.R.S32.HI R17, RZ, 0x1f, R38 ;  /* 0x0000001fff117819 */ /* 0x000fe40000011426 */
[----:B------:R-:W-:Y:S01]  /*0340*/  IADD3 R24, R39, 0x40, RZ ;  /* 0x0000004027187810 */ /* 0x000fe20007ffe0ff */
[----:B------:R-:W2:Y:S03]  /*0350*/  @P1 LDC.64 R12, c[0x0][0x230] ;  /* 0x00008c00ff0c1b82 */ /* 0x000ea60000000a00 */
        /* <DEDUP_REMOVED lines=8> */
[----:B------:R-:W-:-:S04]  /*03e0*/  IMAD R7, R7, R8, RZ ;  /* 0x0000000807077224 */ /* 0x000fc800078e02ff */
[----:B------:R-:W-:Y:S01]  /*03f0*/  IMAD.HI.U32 R5, R5, R7, R4 ;  /* 0x0000000705057227 */ /* 0x000fe200078e0004 */
[----:B------:R-:W-:-:S05]  /*0400*/  MOV R7, R6 ;  /* 0x0000000600077202 */ /* 0x000fca0000000f00 */
[----:B------:R-:W-:-:S04]  /*0410*/  IMAD.HI.U32 R6, R5, R7, RZ ;  /* 0x0000000705067227 */ /* 0x000fc800078e00ff */
[----:B-1----:R-:W-:Y:S01]  /*0420*/  IMAD.WIDE.U32 R4, R10, -0x33333333, RZ ;  /* 0xcccccccd0a047825 */ /* 0x002fe200078e00ff */
[----:B------:R-:W-:-:S04]  /*0430*/  IADD3 R3, -R6, RZ, RZ ;  /* 0x000000ff06037210 */ /* 0x000fc80007ffe1ff */
[----:B------:R-:W-:Y:S01]  /*0440*/  SHF.R.U32.HI R5, RZ, 0x4, R5 ;  /* 0x00000004ff057819 */ /* 0x000fe20000011605 */
[----:B------:R-:W-:Y:S01]  /*0450*/  IMAD R3, R8, R3, R7 ;  /* 0x0000000308037224 */ /* 0x000fe200078e0207 */
[----:B------:R-:W-:-:S03]  /*0460*/  LOP3.LUT R7, R9, UR9, RZ, 0x3c, !PT ;  /* 0x0000000909077c12 */ /* 0x000fc6000f8e3cff */
[----:B------:R-:W-:Y:S01]  /*0470*/  IMAD R5, R5, -0x14, R10 ;  /* 0xffffffec05057824 */ /* 0x000fe200078e020a */
        /* <DEDUP_REMOVED lines=9> */
[----:B------:R-:W-:Y:S02]  /*0510*/  LOP3.LUT R4, RZ, R9, RZ, 0x33, !PT ;  /* 0x00000009ff047212 */ /* 0x000fe400078e33ff */
[----:B------:R-:W-:Y:S02]  /*0520*/  @!P4 IADD3 R3, -R3, RZ, RZ ;  /* 0x000000ff0303c210 */ /* 0x000fe40007ffe1ff */
[----:B------:R-:W-:Y:S02]  /*0530*/  @P2 IADD3 R6, R6, 0x1, RZ ;  /* 0x0000000106062810 */ /* 0x000fe40007ffe0ff */
[----:B------:R-:W-:Y:S02]  /*0540*/  SEL R3, R4, R3, !P0 ;  /* 0x0000000304037207 */ /* 0x000fe40004000000 */
[----:B------:R-:W-:-:S02]  /*0550*/  @!P5 IADD3 R6, -R6, RZ, RZ ;  /* 0x000000ff0606d210 */ /* 0x000fc40007ffe1ff */
[----:B------:R-:W-:Y:S01]  /*0560*/  SHF.L.U32 R8, R5, 0x1, RZ ;  /* 0x0000000105087819 */ /* 0x000fe200000006ff */
[----:B------:R-:W-:Y:S01]  /*0570*/  IMAD R9, R3, 0x28, RZ ;  /* 0x0000002803097824 */ /* 0x000fe200078e02ff */
[----:B------:R-:W-:Y:S02]  /*0580*/  SEL R7, R4, R6, !P0 ;  /* 0x0000000604077207 */ /* 0x000fe40004000000 */
[----:B------:R-:W0:Y:S01]  /*0590*/  @P1 LDC.64 R4, c[0x0][0x288] ;  /* 0x0000a200ff041b82 */ /* 0x000e220000000a00 */
[----:B------:R-:W-:Y:S02]  /*05a0*/  SHF.R.S32.HI R10, RZ, 0x1f, R8 ;  /* 0x0000001fff0a7819 */ /* 0x000fe40000011408 */
[----:B------:R-:W-:Y:S02]  /*05b0*/  IADD3 R42, P0, R8, R9, RZ ;  /* 0x00000009082a7210 */ /* 0x000fe40007f1e0ff */
[----:B------:R-:W-:Y:S02]  /*05c0*/  SHF.R.S32.HI R6, RZ, 0x1f, R7 ;  /* 0x0000001fff067819 */ /* 0x000fe40000011407 */
[----:B------:R-:W-:-:S02]  /*05d0*/  LEA.HI.X.SX32 R43, R9, R10, 0x1, P0 ;  /* 0x0000000a092b7211 */ /* 0x000fc400000f0eff */
        /* <DEDUP_REMOVED lines=8> */
[----:B------:R-:W-:Y:S01]  /*0660*/  SHF.R.S32.HI R7, RZ, 0x1f, R39 ;  /* 0x0000001fff077819 */ /* 0x000fe20000011427 */
[----:B------:R-:W-:Y:S01]  /*0670*/  UIMAD.WIDE UR10, UR9, 0x8, UR10 ;  /* 0x00000008090a78a5 */ /* 0x000fe2000f8e020a */
[----:B------:R-:W-:-:S02]  /*0680*/  ISETP.GT.U32.OR P0, PT, R40, 0x27f, P0 ;  /* 0x0000027f2800780c */ /* 0x000fc40000704470 */
[----:B------:R-:W-:Y:S01]  /*0690*/  IADD3 R45, R43, R45, RZ ;  /* 0x0000002d2b2d7210 */ /* 0x000fe20007ffe0ff */
[----:B0-----:R-:W-:Y:S02]  /*06a0*/  @P1 IMAD R10, R7, R4, RZ ;  /* 0x00000004070a1224 */ /* 0x001fe400078e02ff */
[----:B------:R-:W-:Y:S02]  /*06b0*/  MOV R6, UR10 ;  /* 0x0000000a00067c02 */ /* 0x000fe40008000f00 */
[----:B------:R-:W-:Y:S01]  /*06c0*/  MOV R7, UR11 ;  /* 0x0000000b00077c02 */ /* 0x000fe20008000f00 */
[C---:B------:R-:W-:Y:S01]  /*06d0*/  @P1 IMAD R19, R39.reuse, R5, R10 ;  /* 0x0000000527131224 */ /* 0x040fe200078e020a */
[----:B------:R-:W-:Y:S02]  /*06e0*/  @P1 MOV R44, R42 ;  /* 0x0000002a002c1202 */ /* 0x000fe40000000f00 */
[C---:B------:R-:W-:Y:S02]  /*06f0*/  IADD3 R27, R39.reuse, 0x60, RZ ;  /* 0x00000060271b7810 */ /* 0x040fe40007ffe0ff */
[----:B------:R-:W-:Y:S01]  /*0700*/  CS2R R36, SRZ ;  /* 0x0000000000247805 */ /* 0x000fe2000001ff00 */
[----:B------:R-:W3:Y:S01]  /*0710*/  LDG.E.64 R6, desc[UR12][R6.64] ;  /* 0x0000000c06067981 */ /* 0x000ee2000c1e1b00 */
[----:B------:R-:W0:Y:S01]  /*0720*/  @!P0 LDC.64 R10, c[0x0][0x288] ;  /* 0x0000a200ff0a8b82 */ /* 0x000e220000000a00 */
[----:B------:R-:W-:Y:S01]  /*0730*/  ISETP.GT.U32.OR P2, PT, R40, 0x27f, P2 ;  /* 0x0000027f2800780c */ /* 0x000fe20001744470 */
        /* <DEDUP_REMOVED lines=8> */
[----:B------:R-:W-:Y:S01]  /*07c0*/  ULDC.U8 UR11, c[0x0][0x2a4] ;  /* 0x0000a900000b7ab9 */ /* 0x000fe20000000000 */
[----:B------:R-:W-:-:S02]  /*07d0*/  @P1 SHF.L.U32 R15, R14, 0x1, RZ ;  /* 0x000000010e0f1819 */ /* 0x000fc400000006ff */
[----:B------:R-:W-:Y:S02]  /*07e0*/  ISETP.GT.U32.OR P3, PT, R40, 0x27f, P3 ;  /* 0x0000027f2800780c */ /* 0x000fe40001f64470 */
        /* <DEDUP_REMOVED lines=12> */
[----:B------:R-:W-:Y:S01]  /*08b0*/  @!P0 IMAD R31, R38, R11, R26 ;  /* 0x0000000b261f8224 */ /* 0x000fe200078e021a */
        /* <DEDUP_REMOVED lines=22> */
[----:B------:R-:W-:Y:S02]  /*0a20*/  @!P3 MOV R25, R45 ;  /* 0x0000002d0019b202 */ /* 0x000fe40000000f00 */
[----:B------:R-:W-:Y:S02]  /*0a30*/  CS2R R30, SRZ ;  /* 0x00000000001e7805 */ /* 0x000fe4000001ff00 */
[C---:B------:R-:W-:Y:S01]  /*0a40*/  @!P0 IADD3.X R21, R26.reuse, R21, RZ, P4, !PT ;  /* 0x000000151a158210 */ /* 0x040fe200027fe4ff */
[----:B------:R-:W2:Y:S01]  /*0a50*/  @!P3 LDC.64 R4, c[0x0][0x228] ;  /* 0x00008a00ff04bb82 */ /* 0x000ea20000000a00 */
[----:B------:R-:W-:Y:S01]  /*0a60*/  @!P3 IMAD.WIDE.U32 R16, R27, R16, R24 ;  /* 0x000000101b10b225 */ /* 0x000fe200078e0018 */
[----:B------:R-:W-:-:S02]  /*0a70*/  @!P0 IADD3.X R19, R26, R19, RZ, P5, !PT ;  /* 0x000000131a138210 */ /* 0x000fc40002ffe4ff */
[----:B------:R-:W5:Y:S01]  /*0a80*/  @!P0 LDG.E R37, desc[UR12][R20.64] ;  /* 0x0000000c14258981 */ /* 0x000f62000c1e1900 */
[----:B------:R-:W-:Y:S02]  /*0a90*/  @!P2 IADD3 R14, P4, R23, R14, RZ ;  /* 0x0000000e170ea210 */ /* 0x000fe40007f9e0ff */
[----:B------:R-:W-:Y:S01]  /*0aa0*/  @!P3 IADD3 R25, R17, R29, RZ ;  /* 0x0000001d1119b210 */ /* 0x000fe20007ffe0ff */
[----:B------:R-:W5:Y:S01]  /*0ab0*/  @!P0 LDG.E R34, desc[UR12][R18.64] ;  /* 0x0000000c12228981 */ /* 0x000f62000c1e1900 */
[----:B------:R-:W-:Y:S02]  /*0ac0*/  @!P3 SHF.L.U32 R17, R16, 0x1, RZ ;  /* 0x000000011011b819 */ /* 0x000fe400000006ff */
[----:B------:R-:W-:Y:S02]  /*0ad0*/  @!P2 IADD3.X R15, R22, R15, RZ, P4, !PT ;  /* 0x0000000f160fa210 */ /* 0x000fe400027fe4ff */
[----:B-1----:R-:W-:Y:S02]  /*0ae0*/  @!P2 IADD3 R10, P0, R23, R10, RZ ;  /* 0x0000000a170aa210 */ /* 0x002fe40007f1e0ff */
[----:B------:R-:W-:Y:S01]  /*0af0*/  @!P3 SHF.L.U64.HI R16, R16, 0x1, R25 ;  /* 0x000000011010b819 */ /* 0x000fe20000010219 */
[----:B------:R-:W5:Y:S01]  /*0b00*/  @!P2 LDG.E R32, desc[UR12][R14.64] ;  /* 0x0000000c0e20a981 */ /* 0x000f62000c1e1900 */
[----:B0-----:R-:W-:-:S02]  /*0b10*/  @!P3 IADD3 R12, P4, R17, R12, RZ ;  /* 0x0000000c110cb210 */ /* 0x001fc40007f9e0ff */
[----:B------:R-:W-:Y:S02]  /*0b20*/  @!P2 IADD3.X R11, R22, R11, RZ, P0, !PT ;  /* 0x0000000b160ba210 */ /* 0x000fe400007fe4ff */
[----:B------:R-:W-:-:S03]  /*0b30*/  @!P3 IADD3.X R13, R16, R13, RZ, P4, !PT ;  /* 0x0000000d100db210 */ /* 0x000fc600027fe4ff */
[----:B------:R-:W5:Y:S04]  /*0b40*/  @!P2 LDG.E R31, desc[UR12][R10.64] ;  /* 0x0000000c0a1fa981 */ /* 0x000f68000c1e1900 */
[----:B------:R-:W5:Y:S01]  /*0b50*/  @!P3 LDG.E R33, desc[UR12][R12.64] ;  /* 0x0000000c0c21b981 */ /* 0x000f62000c1e1900 */
[----:B--2---:R-:W-:Y:S01]  /*0b60*/  @!P3 IADD3 R4, P5, R17, R4, RZ ;  /* 0x000000041104b210 */ /* 0x004fe20007fbe0ff */
        /* <DEDUP_REMOVED lines=29> */
.L_x_709:
[----:B------:R-:W-:Y:S05]  /*0d40*/  BSYNC B0 ;  /* 0x0000000000007941 */ /* 0x000fea0003800000 */
.L_x_708:
[----:B------:R-:W-:Y:S01]  /*0d50*/  ISETP.NE.AND P3, PT, RZ, UR11, PT ;  /* 0x0000000bff007c0c */ /* 0x000fe2000bf65270 */
[--C-:B0----5:R-:W-:Y:S02]  /*0d60*/  HADD2.F32 R8, -RZ, R36.reuse.H0_H0 ;  /* 0x20000024ff087230 */ /* 0x121fe40000004100 */
[--C-:B------:R-:W-:Y:S02]  /*0d70*/  HADD2.F32 R9, -RZ, R36.reuse.H1_H1 ;  /* 0x30000024ff097230 */ /* 0x100fe40000004100 */
[----:B------:R-:W-:Y:S02]  /*0d80*/  HADD2.F32 R10, -RZ, R36.H0_H0 ;  /* 0x20000024ff0a7230 */ /* 0x000fe40000004100 */
[----:B------:R-:W-:Y:S01]  /*0d90*/  FADD.FTZ R8, R8, -UR17 ;  /* 0x8000001108087e21 */ /* 0x000fe20008010000 */
[--C-:B------:R-:W-:Y:S02]  /*0da0*/  HADD2.F32 R15, -RZ, R35.reuse.H0_H0 ;  /* 0x20000023ff0f7230 */ /* 0x100fe40000004100 */
[----:B------:R-:W-:Y:S01]  /*0db0*/  FADD.FTZ R9, R9, -UR17 ;  /* 0x8000001109097e21 */ /* 0x000fe20008010000 */
[----:B------:R-:W-:-:S02]  /*0dc0*/  HADD2.F32 R14, -RZ, R35.H1_H1 ;  /* 0x30000023ff0e7230 */ /* 0x000fc40000004100 */
[----:B------:R-:W-:Y:S01]  /*0dd0*/  FADD.FTZ R20, R10, -UR17 ;  /* 0x800000110a147e21 */ /* 0x000fe20008010000 */
        /* <DEDUP_REMOVED lines=21> */
.L_x_710:
[----:B------:R-:W-:Y:S01]  /*0f30*/  FMUL.FTZ R8, R20, UR14 ;  /* 0x0000000e14087c20 */ /* 0x000fe20008410000 */
[----:B------:R-:W-:Y:S01]  /*0f40*/  FMUL.FTZ R9, R15, R4 ;  /* 0x000000040f097220 */ /* 0x000fe20000410000 */
[----:B------:R-:W-:Y:S01]  /*0f50*/  FMUL.FTZ R17, R14, R5 ;  /* 0x000000050e117220 */ /* 0x000fe20000410000 */
[--C-:B------:R-:W-:Y:S02]  /*0f60*/  HADD2.F32 R13, -RZ, R37.reuse.H0_H0 ;  /* 0x20000025ff0d7230 */ /* 0x100fe40000004100 */
[----:B------:R-:W-:Y:S01]  /*0f70*/  FFMA.FTZ R11, R8, R9, RZ ;  /* 0x00000009080b7223 */ /* 0x000fe200000100ff */
[----:B------:R-:W-:Y:S01]  /*0f80*/  FADD.FTZ R12, RZ, R9 ;  /* 0x00000009ff0c7221 */ /* 0x000fe20000010000 */
[----:B------:R-:W-:Y:S02]  /*0f90*/  HADD2.F32 R9, -RZ, R37.H1_H1 ;  /* 0x30000025ff097230 */ /* 0x000fe40000004100 */
[----:B------:R-:W-:Y:S01]  /*0fa0*/  FFMA.FTZ R16, R10, R17, R11 ;  /* 0x000000110a107223 */ /* 0x000fe2000001000b */
[----:B------:R-:W-:Y:S01]  /*0fb0*/  FADD.FTZ R17, R17, R12 ;  /* 0x0000000c11117221 */ /* 0x000fe20000010000 */
[----:B------:R-:W-:Y:S01]  /*0fc0*/  FADD.FTZ R12, R13, -UR17 ;  /* 0x800000110d0c7e21 */ /* 0x000fe20008010000 */
[----:B------:R-:W-:Y:S01]  /*0fd0*/  FADD.FTZ R18, R9, -UR17 ;  /* 0x8000001109127e21 */ /* 0x000fe20008010000 */
[----:B------:R-:W-:-:S02]  /*0fe0*/  HADD2.F32 R13, -RZ, R34.H0_H0 ;  /* 0x20000022ff0d7230 */ /* 0x000fc40000004100 */
        /* <DEDUP_REMOVED lines=22> */
.L_x_711:
[----:B------:R-:W-:Y:S01]  /*1150*/  FMUL.FTZ R20, R13, R4 ;  /* 0x000000040d147220 */ /* 0x000fe20000410000 */
[--C-:B------:R-:W-:Y:S02]  /*1160*/  HADD2.F32 R18, -RZ, R32.reuse.H0_H0 ;  /* 0x20000020ff127230 */ /* 0x100fe40000004100 */
[----:B------:R-:W-:Y:S01]  /*1170*/  FMUL.FTZ R23, R11, R5 ;  /* 0x000000050b177220 */ /* 0x000fe20000410000 */
[----:B------:R-:W-:Y:S02]  /*1180*/  HADD2.F32 R22, -RZ, R32.H1_H1 ;  /* 0x30000020ff167230 */ /* 0x000fe40000004100 */
[----:B------:R-:W-:Y:S01]  /*1190*/  FFMA.FTZ R21, R9, R20, R16 ;  /* 0x0000001409157223 */ /* 0x000fe20000010010 */
[----:B------:R-:W-:Y:S01]  /*11a0*/  FADD.FTZ R20, R17, R20 ;  /* 0x0000001411147221 */ /* 0x000fe20000010000 */
[----:B------:R-:W-:Y:S01]  /*11b0*/  FADD.FTZ R17, R18, -UR17 ;  /* 0x8000001112117e21 */ /* 0x000fe20008010000 */
[--C-:B------:R-:W-:Y:S02]  /*11c0*/  HADD2.F32 R19, -RZ, R31.reuse.H0_H0 ;  /* 0x2000001fff137230 */ /* 0x100fe40000004100 */
[----:B------:R-:W-:Y:S01]  /*11d0*/  FADD.FTZ R18, R22, -UR17 ;  /* 0x8000001116127e21 */ /* 0x000fe20008010000 */
[----:B------:R-:W-:-:S02]  /*11e0*/  HADD2.F32 R16, -RZ, R31.H1_H1 ;  /* 0x3000001fff107230 */ /* 0x000fc40000004100 */
        /* <DEDUP_REMOVED lines=21> */
.L_x_712:
[----:B------:R-:W-:Y:S01]  /*1340*/  FFMA.FTZ R24, R12, R23, R21 ;  /* 0x000000170c187223 */ /* 0x000fe20000010015 */
[----:B------:R-:W-:Y:S01]  /*1350*/  FMUL.FTZ R22, R19, R4 ;  /* 0x0000000413167220 */ /* 0x000fe20000410000 */
[----:B------:R-:W-:Y:S01]  /*1360*/  FADD.FTZ R23, R23, R20 ;  /* 0x0000001417177221 */ /* 0x000fe20000010000 */
[----:B------:R-:W-:Y:S01]  /*1370*/  FMUL.FTZ R25, R16, R5 ;  /* 0x0000000510197220 */ /* 0x000fe20000410000 */
[--C-:B------:R-:W-:Y:S02]  /*1380*/  HADD2.F32 R20, -RZ, R33.reuse.H0_H0 ;  /* 0x20000021ff147230 */ /* 0x100fe40000004100 */
[----:B------:R-:W-:Y:S01]  /*1390*/  FFMA.FTZ R21, R17, R22, R24 ;  /* 0x0000001611157223 */ /* 0x000fe20000010018 */
[----:B------:R-:W-:Y:S01]  /*13a0*/  FADD.FTZ R22, R23, R22 ;  /* 0x0000001617167221 */ /* 0x000fe20000010000 */
[----:B------:R-:W-:Y:S02]  /*13b0*/  HADD2.F32 R23, -RZ, R33.H1_H1 ;  /* 0x30000021ff177230 */ /* 0x000fe40000004100 */
[----:B------:R-:W-:Y:S01]  /*13c0*/  FFMA.FTZ R24, R18, R25, R21 ;  /* 0x0000001912187223 */ /* 0x000fe20000010015 */
[----:B------:R-:W-:Y:S01]  /*13d0*/  FADD.FTZ R25, R25, R22 ;  /* 0x0000001619197221 */ /* 0x000fe20000010000 */
[----:B------:R-:W-:Y:S01]  /*13e0*/  FADD.FTZ R21, R20, -UR17 ;  /* 0x8000001114157e21 */ /* 0x000fe20008010000 */
[----:B------:R-:W-:Y:S01]  /*13f0*/  FADD.FTZ R22, R23, -UR17 ;  /* 0x8000001117167e21 */ /* 0x000fe20008010000 */
[----:B------:R-:W-:-:S02]  /*1400*/  HADD2.F32 R23, -RZ, R30.H0_H0 ;  /* 0x2000001eff177230 */ /* 0x000fc40000004100 */
[----:B------:R-:W-:Y:S02]  /*1410*/  HADD2.F32 R20, -RZ, R30.H1_H1 ;  /* 0x3000001eff147230 */ /* 0x000fe40000004100 */
        /* <DEDUP_REMOVED lines=21> */
.L_x_713:
[----:B------:R-:W-:Y:S01]  /*1570*/  FMUL.FTZ R26, R23, R4 ;  /* 0x00000004171a7220 */ /* 0x000fe20000410000 */
[----:B------:R-:W-:Y:S01]  /*1580*/  FMUL.FTZ R29, R20, R5 ;  /* 0x00000005141d7220 */ /* 0x000fe20000410000 */
[----:B------:R-:W-:Y:S01]  /*1590*/  ISETP.GT.AND P0, PT, R0, 0x1e, PT ;  /* 0x0000001e0000780c */ /* 0x000fe20003f04270 */
[----:B------:R-:W0:Y:S01]  /*15a0*/  S2UR UR15, SR_CgaCtaId ;  /* 0x00000000000f79c3 */ /* 0x000e220000008800 */
[----:B------:R-:W-:Y:S01]  /*15b0*/  FFMA.FTZ R27, R21, R26, R24 ;  /* 0x0000001a151b7223 */ /* 0x000fe20000010018 */
[----:B------:R-:W-:Y:S01]  /*15c0*/  FADD.FTZ R26, R25, R26 ;  /* 0x0000001a191a7221 */ /* 0x000fe20000010000 */
[----:B------:R-:W-:Y:S01]  /*15d0*/  FFMA.FTZ R8, R8, R15, RZ ;  /* 0x0000000f08087223 */ /* 0x000fe200000100ff */
[----:B------:R-:W-:Y:S01]  /*15e0*/  UMOV UR11, 0x400 ;  /* 0x00000400000b7882 */ /* 0x000fe20000000000 */
[----:B------:R-:W-:Y:S01]  /*15f0*/  FFMA.FTZ R28, R22, R29, R27 ;  /* 0x0000001d161c7223 */ /* 0x000fe2000001001b */
[----:B------:R-:W-:Y:S01]  /*1600*/  FADD.FTZ R29, R29, R26 ;  /* 0x0000001a1d1d7221 */ /* 0x000fe20000010000 */
[----:B------:R-:W-:Y:S01]  /*1610*/  FFMA.FTZ R8, R9, R13, R8 ;  /* 0x0000000d09087223 */ /* 0x000fe20000010008 */
        /* <DEDUP_REMOVED lines=8> */
[----:B------:R-:W-:Y:S01]  /*16a0*/  FADD.FTZ R11, R14, R11 ;  /* 0x0000000b0e0b7221 */ /* 0x000fe20000010000 */
[----:B------:R-:W-:Y:S01]  /*16b0*/  ISETP.NE.AND P2, PT, R40, RZ, PT ;  /* 0x000000ff2800720c */ /* 0x000fe20003f45270 */
        /* <DEDUP_REMOVED lines=88> */
.L_x_715:
[----:B------:R-:W-:Y:S05]  /*1c40*/  BSYNC B0 ;  /* 0x0000000000007941 */ /* 0x000fea0003800000 */
.L_x_714:
        /* <DEDUP_REMOVED lines=158> */
.L_x_717:
[----:B------:R-:W-:Y:S05]  /*2630*/  BSYNC B0 ;  /* 0x0000000000007941 */ /* 0x000fea0003800000 */
.L_x_716:
        /* <DEDUP_REMOVED lines=20> */
.L_x_719:
[----:B------:R-:W-:Y:S05]  /*2780*/  BSYNC B0 ;  /* 0x0000000000007941 */ /* 0x000fea0003800000 */
.L_x_718:
[----:B------:R-:W-:Y:S05]  /*2790*/  @!P0 BRA `(.L_x_720) ;  /* 0x0000001000908947 */ /* 0x000fea0003800000 */
        /* <DEDUP_REMOVED lines=33> */
.L_x_722:
[----:B------:R-:W2:Y:S04]  /*29b0*/  LDG.E.STRONG.GPU R10, desc[UR12][R8.64] ;  /* 0x0000000c080a7981 */ /* 0x000ea8000c1ef900 */
[----:B--2---:R-:W-:Y:S01]  /*29c0*/  CCTL.IVALL ;  /* 0x00000000ff00798f */ /* 0x004fe20002000000 */
[----:B------:R-:W-:Y:S05]  /*29d0*/  YIELD ;  /* 0x0000000000007946 */ /* 0x000fea0003800000 */
[----:B------:R-:W-:-:S13]  /*29e0*/  ISETP.NE.AND P0, PT, R10, R13, PT ;  /* 0x0000000d0a00720c */ /* 0x000fda0003f05270 */
[----:B------:R-:W-:Y:S05]  /*29f0*/  @P0 BRA `(.L_x_722) ;  /* 0xfffffffc00ec0947 */ /* 0x000fea000383ffff */
.L_x_721:
        /* <DEDUP_REMOVED lines=17> */
.L_x_726:
        /* <DEDUP_REMOVED lines=115> */
.L_x_725:
        /* <DEDUP_REMOVED lines=61> */
.L_x_727:
[----:B------:R-:W-:-:S13]  /*3610*/  ISETP.NE.OR P0, PT, R17, RZ, P0 ;  /* 0x000000ff1100720c */ /* 0x000fda0000705670 */
[----:B------:R-:W-:Y:S05]  /*3620*/  @!P0 BRA `(.L_x_723) ;  /* 0x00000000007c8947 */ /* 0x000fea0003800000 */
.L_x_724:
        /* <DEDUP_REMOVED lines=31> */
.L_x_723:
        /* <DEDUP_REMOVED lines=11> */
.L_x_729:
[----:B------:R-:W-:Y:S05]  /*38d0*/  BSYNC B0 ;  /* 0x0000000000007941 */ /* 0x000fea0003800000 */
.L_x_728:
        /* <DEDUP_REMOVED lines=16> */
.L_x_720:
[----:B------:R-:W1:Y:S01]  /*39e0*/  S2UR UR11, SR_CgaCtaId ;  /* 0x00000000000b79c3 */ /* 0x000e620000008800 */
[----:B------:R-:W-:Y:S01]  /*39f0*/  UMOV UR10, 0x400 ;  /* 0x00000400000a7882 */ /* 0x000fe20000000000 */
[C---:B--2---:R-:W-:Y:S01]  /*3a00*/  IADD3 R14, R39.reuse, 0x40, RZ ;  /* 0x00000040270e7810 */ /* 0x044fe20007ffe0ff */
[----:B------:R-:W-:Y:S01]  /*3a10*/  HADD2.F32 R18, -RZ, R37.H0_H0 ;  /* 0x20000025ff127230 */ /* 0x000fe20000004100 */
[----:B------:R-:W-:Y:S01]  /*3a20*/  IADD3 R13, R39, 0x60, RZ ;  /* 0x00000060270d7810 */ /* 0x000fe20007ffe0ff */
[--C-:B------:R-:W-:Y:S01]  /*3a30*/  HADD2.F32 R11, -RZ, R35.reuse.H0_H0 ;  /* 0x20000023ff0b7230 */ /* 0x100fe20000004100 */
[----:B------:R-:W-:Y:S01]  /*3a40*/  SHF.R.S32.HI R17, RZ, 0x1f, R38 ;  /* 0x0000001fff117819 */ /* 0x000fe20000011426 */
[----:B------:R-:W-:Y:S01]  /*3a50*/  HADD2.F32 R20, -RZ, R35.H1_H1 ;  /* 0x30000023ff147230 */ /* 0x000fe20000004100 */
[----:B------:R-:W-:Y:S01]  /*3a60*/  SHF.R.S32.HI R12, RZ, 0x1f, R14 ;  /* 0x0000001fff0c7819 */ /* 0x000fe2000001140e */
[----:B------:R-:W-:Y:S01]  /*3a70*/  HADD2.F32 R37, -RZ, R37.H1_H1 ;  /* 0x30000025ff257230 */ /* 0x000fe20000004100 */
[----:B------:R-:W-:Y:S01]  /*3a80*/  SHF.R.S32.HI R3, RZ, 0x1f, R13 ;  /* 0x0000001fff037819 */ /* 0x000fe2000001140d */
[----:B-1----:R-:W-:-:S09]  /*3a90*/  ULEA UR10, UR11, UR10, 0x18 ;  /* 0x0000000a0b0a7291 */ /* 0x002fd2000f8ec03f */
[----:B------:R-:W-:Y:S01]  /*3aa0*/  @!P2 STS.64 [UR10+0xc0], R28 ;  /* 0x0000c01cff00a988 */ /* 0x000fe20008000a0a */
[----:B------:R-:W-:Y:S06]  /*3ab0*/  BAR.SYNC.DEFER_BLOCKING 0x0 ;  /* 0x0000000000007b1d */ /* 0x000fec0000010000 */
[----:B------:R-:W1:Y:S01]  /*3ac0*/  LDS.64 R8, [UR10+0xc0] ;  /* 0x0000c00aff087984 */ /* 0x000e620008000a00 */
[----:B------:R-:W-:Y:S02]  /*3ad0*/  ULDC.64 UR10, c[0x0][0x290] ;  /* 0x0000a400000a7ab9 */ /* 0x000fe40000000a00 */
[----:B------:R-:W-:-:S02]  /*3ae0*/  ISETP.GE.U32.AND P0, PT, R38, UR10, PT ;  /* 0x0000000a26007c0c */ /* 0x000fc4000bf06070 */
[----:B------:R-:W-:Y:S02]  /*3af0*/  ISETP.GE.U32.AND P2, PT, R14, UR10, PT ;  /* 0x0000000a0e007c0c */ /* 0x000fe4000bf46070 */
[----:B------:R-:W-:Y:S01]  /*3b00*/  ISETP.GE.U32.AND P5, PT, R13, UR10, PT ;  /* 0x0000000a0d007c0c */ /* 0x000fe2000bfa6070 */
[----:B------:R-:W-:Y:S01]  /*3b10*/  ULDC UR10, c[0x0][0x2bc] ;  /* 0x0000af00000a7ab9 */ /* 0x000fe20000000800 */
[----:B------:R-:W-:Y:S02]  /*3b20*/  ISETP.GE.AND.EX P4, PT, R17, UR11, PT, P0 ;  /* 0x0000000b11007c0c */ /* 0x000fe4000bf86300 */
[----:B------:R-:W-:Y:S02]  /*3b30*/  ISETP.GE.AND.EX P0, PT, R12, UR11, PT, P2 ;  /* 0x0000000b0c007c0c */ /* 0x000fe4000bf06320 */
[----:B------:R-:W-:Y:S02]  /*3b40*/  ISETP.GE.AND.EX P2, PT, R3, UR11, PT, P5 ;  /* 0x0000000b03007c0c */ /* 0x000fe4000bf46350 */
[----:B------:R-:W-:Y:S01]  /*3b50*/  ISETP.GT.U32.OR P4, PT, R40, 0x27f, P4 ;  /* 0x0000027f2800780c */ /* 0x000fe20002784470 */
[----:B-1----:R-:W-:Y:S01]  /*3b60*/  FMUL.FTZ R15, R8, UR10 ;  /* 0x0000000a080f7c20 */ /* 0x002fe20008410000 */
[----:B------:R-:W-:-:S02]  /*3b70*/  HADD2.F32 R8, -RZ, R36.H0_H0 ;  /* 0x20000024ff087230 */ /* 0x000fc40000004100 */
[----:B------:R-:W-:Y:S01]  /*3b80*/  FMUL.FTZ R16, R9, UR10 ;  /* 0x0000000a09107c20 */ /* 0x000fe20008410000 */
[----:B------:R-:W-:Y:S02]  /*3b90*/  HADD2.F32 R36, -RZ, R36.H1_H1 ;  /* 0x30000024ff247230 */ /* 0x000fe40000004100 */
[----:B------:R-:W-:-:S03]  /*3ba0*/  FADD.FTZ R8, R8, -UR17 ;  /* 0x8000001108087e21 */ /* 0x000fc60008010000 */
[----:B------:R-:W-:Y:S01]  /*3bb0*/  FADD.FTZ R36, R36, -UR17 ;  /* 0x8000001124247e21 */ /* 0x000fe20008010000 */
[----:B------:R-:W-:-:S03]  /*3bc0*/  FMUL.FTZ R9, R8, UR14 ;  /* 0x0000000e08097c20 */ /* 0x000fc60008410000 */
[----:B------:R-:W-:Y:S01]  /*3bd0*/  FMUL.FTZ R8, R36, UR14 ;  /* 0x0000000e24087c20 */ /* 0x000fe20008410000 */
        /* <DEDUP_REMOVED lines=19> */
.L_x_730:
[----:B------:R-:W-:Y:S04]  /*3d10*/  BSSY B0, `(.L_x_731) ;  /* 0x0000015000007945 */ /* 0x000fe80003800000 */
[----:B------:R-:W-:Y:S05]  /*3d20*/  @!P1 BRA `(.L_x_732) ;  /* 0x00000000004c9947 */ /* 0x000fea0003800000 */
[C-C-:B------:R-:W-:Y:S01]  /*3d30*/  FFMA.FTZ R10, R15.reuse, R9, R16.reuse ;  /* 0x000000090f0a7223 */ /* 0x140fe20000010010 */
[----:B------:R-:W-:Y:S01]  /*3d40*/  FFMA.FTZ R9, R15, R8, R16 ;  /* 0x000000080f097223 */ /* 0x000fe20000010010 */
[----:B------:R-:W-:Y:S01]  /*3d50*/  SHF.R.S32.HI R22, RZ, 0x1f, R39 ;  /* 0x0000001fff167819 */ /* 0x000fe20000011427 */
[----:B------:R-:W-:Y:S01]  /*3d60*/  ULDC.64 UR10, c[0x0][0x288] ;  /* 0x0000a200000a7ab9 */ /* 0x000fe20000000a00 */
[----:B------:R-:W-:Y:S01]  /*3d70*/  MOV R8, R42 ;  /* 0x0000002a00087202 */ /* 0x000fe20000000f00 */
        /* <DEDUP_REMOVED lines=9> */
[----:B------:R-:W-:Y:S02]  /*3e10*/  F2FP.F16.F32.PACK_AB R19, R19, R20 ;  /* 0x000000141313723e */ /* 0x000fe400000000ff */
[----:B------:R-:W-:Y:S02]  /*3e20*/  LEA R10, P5, R8, UR10, 0x1 ;  /* 0x0000000a080a7c11 */ /* 0x000fe4000f8a08ff */
[----:B------:R-:W-:-:S04]  /*3e30*/  IADD3 R11, R9, R11, RZ ;  /* 0x0000000b090b7210 */ /* 0x000fc80007ffe0ff */
[----:B------:R-:W-:-:S05]  /*3e40*/  LEA.HI.X R11, R8, UR11, R11, 0x1, P5 ;  /* 0x0000000b080b7c11 */ /* 0x000fca000a8f0c0b */
[----:B------:R1:W-:Y:S02]  /*3e50*/  STG.E desc[UR12][R10.64], R19 ;  /* 0x000000130a007986 */ /* 0x0003e4000c10190c */
.L_x_732:
[----:B------:R-:W-:Y:S05]  /*3e60*/  BSYNC B0 ;  /* 0x0000000000007941 */ /* 0x000fea0003800000 */
.L_x_731:
[----:B------:R-:W-:Y:S01]  /*3e70*/  FADD.FTZ R18, R18, -UR17 ;  /* 0x8000001112127e21 */ /* 0x000fe20008010000 */
[----:B------:R-:W-:Y:S01]  /*3e80*/  FADD.FTZ R37, R37, -UR17 ;  /* 0x8000001125257e21 */ /* 0x000fe20008010000 */
[--C-:B------:R-:W-:Y:S02]  /*3e90*/  HADD2.F32 R9, -RZ, R34.reuse.H0_H0 ;  /* 0x20000022ff097230 */ /* 0x100fe40000004100 */
[----:B------:R-:W-:Y:S02]  /*3ea0*/  HADD2.F32 R34, -RZ, R34.H1_H1 ;  /* 0x30000022ff227230 */ /* 0x000fe40000004100 */
[----:B------:R-:W-:Y:S01]  /*3eb0*/  FMUL.FTZ R27, R18, UR14 ;  /* 0x0000000e121b7c20 */ /* 0x000fe20008410000 */
[----:B------:R-:W-:Y:S01]  /*3ec0*/  FMUL.FTZ R22, R37, UR14 ;  /* 0x0000000e25167c20 */ /* 0x000fe20008410000 */
[----:B------:R-:W-:Y:S06]  /*3ed0*/  @!P3 BRA `(.L_x_733) ;  /* 0x000000000048b947 */ /* 0x000fec0003800000 */
[----:B------:R-:W-:Y:S01]  /*3ee0*/  FFMA.FTZ R8, R27, R4, R6 ;  /* 0x000000041b087223 */ /* 0x000fe20000010006 */
[----:B-1----:R-:W-:-:S03]  /*3ef0*/  FFMA.FTZ R10, R22, R5, R7 ;  /* 0x00000005160a7223 */ /* 0x002fc60000010007 */
        /* <DEDUP_REMOVED lines=16> */
.L_x_733:
[----:B------:R-:W-:Y:S04]  /*4000*/  BSSY B0, `(.L_x_734) ;  /* 0x0000014000007945 */ /* 0x000fe80003800000 */
[----:B------:R-:W-:Y:S05]  /*4010*/  @P4 BRA `(.L_x_735) ;  /* 0x0000000000484947 */ /* 0x000fea0003800000 */
[C-C-:B------:R-:W-:Y:S01]  /*4020*/  FFMA.FTZ R8, R15.reuse, R27, R16.reuse ;  /* 0x0000001b0f087223 */ /* 0x140fe20000010010 */
[----:B------:R-:W-:Y:S01]  /*4030*/  ULDC.64 UR10, c[0x0][0x288] ;  /* 0x0000a200000a7ab9 */ /* 0x000fe20000000a00 */
[----:B-1----:R-:W-:Y:S01]  /*4040*/  FFMA.FTZ R11, R15, R22, R16 ;  /* 0x000000160f0b7223 */ /* 0x002fe20000010010 */
        /* <DEDUP_REMOVED lines=10> */
[----:B------:R-:W-:Y:S02]  /*40f0*/  F2FP.F16.F32.PACK_AB R17, R17, R18 ;  /* 0x000000121111723e */ /* 0x000fe400000000ff */
[----:B------:R-:W-:Y:S02]  /*4100*/  LEA R10, P4, R8, UR10, 0x1 ;  /* 0x0000000a080a7c11 */ /* 0x000fe4000f8808ff */
[----:B------:R-:W-:-:S04]  /*4110*/  IADD3 R19, R9, R19, RZ ;  /* 0x0000001309137210 */ /* 0x000fc80007ffe0ff */
[----:B------:R-:W-:-:S05]  /*4120*/  LEA.HI.X R11, R8, UR11, R19, 0x1, P4 ;  /* 0x0000000b080b7c11 */ /* 0x000fca000a0f0c13 */
[----:B------:R2:W-:Y:S02]  /*4130*/  STG.E desc[UR12][R10.64], R17 ;  /* 0x000000110a007986 */ /* 0x0005e4000c10190c */
.L_x_735:
[----:B------:R-:W-:Y:S05]  /*4140*/  BSYNC B0 ;  /* 0x0000000000007941 */ /* 0x000fea0003800000 */
.L_x_734:
[--C-:B------:R-:W-:Y:S01]  /*4150*/  HADD2.F32 R8, -RZ, R32.reuse.H0_H0 ;  /* 0x20000020ff087230 */ /* 0x100fe20000004100 */
[C---:B------:R-:W-:Y:S01]  /*4160*/  ISETP.GT.U32.OR P0, PT, R40.reuse, 0x27f, P0 ;  /* 0x0000027f2800780c */ /* 0x040fe20000704470 */
[----:B------:R-:W-:Y:S01]  /*4170*/  HADD2.F32 R32, -RZ, R32.H1_H1 ;  /* 0x30000020ff207230 */ /* 0x000fe20000004100 */
[----:B------:R-:W-:Y:S01]  /*4180*/  ISETP.GT.U32.OR P2, PT, R40, 0x27f, P2 ;  /* 0x0000027f2800780c */ /* 0x000fe20001744470 */
[----:B------:R-:W-:Y:S02]  /*4190*/  HADD2.F32 R9, -RZ, R31.H0_H0 ;  /* 0x2000001fff097230 */ /* 0x000fe40000004100 */
[----:B-12---:R-:W-:Y:S01]  /*41a0*/  FADD.FTZ R11, R8, -UR17 ;  /* 0x80000011080b7e21 */ /* 0x006fe20008010000 */
[----:B------:R-:W-:Y:S02]  /*41b0*/  HADD2.F32 R8, -RZ, R33.H0_H0 ;  /* 0x20000021ff087230 */ /* 0x000fe40000004100 */
[----:B------:R-:W-:Y:S01]  /*41c0*/  FADD.FTZ R32, R32, -UR17 ;  /* 0x8000001120207e21 */ /* 0x000fe20008010000 */
[----:B------:R-:W-:-:S02]  /*41d0*/  HADD2.F32 R10, -RZ, R31.H1_H1 ;  /* 0x3000001fff0a7230 */ /* 0x000fc40000004100 */
        /* <DEDUP_REMOVED lines=22> */
.L_x_736:
        /* <DEDUP_REMOVED lines=15> */
[----:B------:R-:W-:Y:S02]  /*4430*/  F2FP.F16.F32.PACK_AB R9, R9, R12 ;  /* 0x0000000c0909723e */ /* 0x000fe400000000ff */
[----:B------:R-:W-:Y:S02]  /*4440*/  LEA R18, P0, R10, UR10, 0x1 ;  /* 0x0000000a0a127c11 */ /* 0x000fe4000f8008ff */
[----:B------:R-:W-:-:S04]  /*4450*/  IADD3 R17, R11, R17, RZ ;  /* 0x000000110b117210 */ /* 0x000fc80007ffe0ff */
[----:B------:R-:W-:-:S05]  /*4460*/  LEA.HI.X R19, R10, UR11, R17, 0x1, P0 ;  /* 0x0000000b0a137c11 */ /* 0x000fca00080f0c11 */
[----:B------:R1:W-:Y:S02]  /*4470*/  STG.E desc[UR12][R18.64], R9 ;  /* 0x0000000912007986 */ /* 0x0003e4000c10190c */
.L_x_738:
[----:B------:R-:W-:Y:S05]  /*4480*/  BSYNC B0 ;  /* 0x0000000000007941 */ /* 0x000fea0003800000 */
.L_x_737:
[----:B------:R-:W-:Y:S01]  /*4490*/  FADD.FTZ R8, R8, -UR17 ;  /* 0x8000001108087e21 */ /* 0x000fe20008010000 */
[----:B------:R-:W-:Y:S01]  /*44a0*/  FADD.FTZ R33, R33, -UR17 ;  /* 0x8000001121217e21 */ /* 0x000fe20008010000 */
[--C-:B-1----:R-:W-:Y:S02]  /*44b0*/  HADD2.F32 R9, -RZ, R30.reuse.H0_H0 ;  /* 0x2000001eff097230 */ /* 0x102fe40000004100 */
[----:B------:R-:W-:Y:S02]  /*44c0*/  HADD2.F32 R30, -RZ, R30.H1_H1 ;  /* 0x3000001eff1e7230 */ /* 0x000fe40000004100 */
[----:B------:R-:W-:Y:S01]  /*44d0*/  FMUL.FTZ R21, R8, UR14 ;  /* 0x0000000e08157c20 */ /* 0x000fe20008410000 */
        /* <DEDUP_REMOVED lines=20> */
.L_x_739:
[----:B------:R-:W-:Y:S04]  /*4620*/  BSSY B0, `(.L_x_740) ;  /* 0x0000013000007945 */ /* 0x000fe80003800000 */
[----:B------:R-:W-:Y:S05]  /*4630*/  @P2 BRA `(.L_x_741) ;  /* 0x0000000000442947 */ /* 0x000fea0003800000 */
[----:B------:R-:W-:Y:S01]  /*4640*/  ULDC.64 UR10, c[0x0][0x288] ;  /* 0x0000a200000a7ab9 */ /* 0x000fe20000000a00 */
[----:B------:R-:W-:Y:S01]  /*4650*/  MOV R43, R45 ;  /* 0x0000002d002b7202 */ /* 0x000fe20000000f00 */
[C-C-:B------:R-:W-:Y:S01]  /*4660*/  FFMA.FTZ R6, R15.reuse, R21, R16.reuse ;  /* 0x000000150f067223 */ /* 0x140fe20000010010 */
[----:B------:R-:W-:Y:S01]  /*4670*/  FFMA.FTZ R15, R15, R18, R16 ;  /* 0x000000120f0f7223 */ /* 0x000fe20000010010 */
[----:B------:R-:W-:Y:S02]  /*4680*/  IMAD R8, R3, UR10, RZ ;  /* 0x0000000a03087c24 */ /* 0x000fe4000f8e02ff */
[----:B------:R-:W-:Y:S01]  /*4690*/  FFMA.FTZ R6, R9, R4, -R6 ;  /* 0x0000000409067223 */ /* 0x000fe20000010806 */
[----:B------:R-:W-:-:S04]  /*46a0*/  IMAD.WIDE.U32 R42, R13, UR10, R42 ;  /* 0x0000000a0d2a7c25 */ /* 0x000fc8000f8e002a */
[----:B------:R-:W-:Y:S01]  /*46b0*/  FFMA.FTZ R15, R30, R5, -R15 ;  /* 0x000000051e0f7223 */ /* 0x000fe2000001080f */
[----:B------:R-:W-:Y:S01]  /*46c0*/  FMUL.FTZ R3, R6, UR14 ;  /* 0x0000000e06037c20 */ /* 0x000fe20008410000 */
[----:B------:R-:W-:Y:S01]  /*46d0*/  IMAD R13, R13, UR11, R8 ;  /* 0x0000000b0d0d7c24 */ /* 0x000fe2000f8e0208 */
[----:B------:R-:W-:Y:S01]  /*46e0*/  ULDC.64 UR10, c[0x0][0x210] ;  /* 0x00008400000a7ab9 */ /* 0x000fe20000000a00 */
[----:B------:R-:W-:Y:S01]  /*46f0*/  FMUL.FTZ R6, R15, UR14 ;  /* 0x0000000e0f067c20 */ /* 0x000fe20008410000 */
[----:B------:R-:W-:Y:S02]  /*4700*/  LEA R4, P0, R42, UR10, 0x1 ;  /* 0x0000000a2a047c11 */ /* 0x000fe4000f8008ff */
[----:B------:R-:W-:Y:S02]  /*4710*/  IADD3 R13, R43, R13, RZ ;  /* 0x0000000d2b0d7210 */ /* 0x000fe40007ffe0ff */
[----:B------:R-:W-:Y:S02]  /*4720*/  F2FP.F16.F32.PACK_AB R3, R6, R3 ;  /* 0x000000030603723e */ /* 0x000fe400000000ff */
[----:B------:R-:W-:-:S05]  /*4730*/  LEA.HI.X R5, R42, UR11, R13, 0x1, P0 ;  /* 0x0000000b2a057c11 */ /* 0x000fca00080f0c0d */
[----:B------:R1:W-:Y:S02]  /*4740*/  STG.E desc[UR12][R4.64], R3 ;  /* 0x0000000304007986 */ /* 0x0003e4000c10190c */
.L_x_741:
[----:B------:R-:W-:Y:S05]  /*4750*/  BSYNC B0 ;  /* 0x0000000000007941 */ /* 0x000fea0003800000 */
.L_x_740:
        /* <DEDUP_REMOVED lines=9> */
.L_x_707:
[----:B-1----:R-:W1:Y:S01]  /*47f0*/  LDC R4, c[0x0][0xc] ;  /* 0x00000300ff047b82 */ /* 0x002e620000000800 */
[----:B------:R-:W-:Y:S01]  /*4800*/  ISETP.NE.AND P1, PT, R40, RZ, PT ;  /* 0x000000ff2800720c */ /* 0x000fe20003f25270 */
[----:B------:R-:W-:Y:S06]  /*4810*/  BSSY B0, `(.L_x_743) ;  /* 0x0000011000007945 */ /* 0x000fec0003800000 */
[----:B------:R-:W2:Y:S08]  /*4820*/  LDC R7, c[0x0][0x10] ;  /* 0x00000400ff077b82 */ /* 0x000eb00000000800 */
[----:B0-----:R-:W0:Y:S01]  /*4830*/  LDC.64 R2, c[0x0][0x258] ;  /* 0x00009600ff027b82 */ /* 0x001e220000000a00 */
[----:B-1----:R-:W-:-:S02]  /*4840*/  ISETP.NE.AND P0, PT, R4, 0x1, PT ;  /* 0x000000010400780c */ /* 0x002fc40003f05270 */
[----:B--2---:R-:W-:-:S04]  /*4850*/  SHF.L.U32 R0, R7, 0x1, RZ ;  /* 0x0000000107007819 */ /* 0x004fc800000006ff */
[----:B------:R-:W-:-:S05]  /*4860*/  SEL R5, R0, RZ, P0 ;  /* 0x000000ff00057207 */ /* 0x000fca0000000000 */
[----:B0-----:R-:W-:Y:S01]  /*4870*/  IMAD.WIDE.U32 R2, R5, 0x4, R2 ;  /* 0x0000000405027825 */ /* 0x001fe200078e0002 */
        /* <DEDUP_REMOVED lines=10> */
.L_x_744:
[----:B------:R-:W-:Y:S05]  /*4920*/  BSYNC B0 ;  /* 0x0000000000007941 */ /* 0x000fea0003800000 */
.L_x_743:
        /* <DEDUP_REMOVED lines=11> */
.L_x_746:
[----:B------:R-:W2:Y:S04]  /*49e0*/  LDG.E.STRONG.GPU R5, desc[UR12][R2.64] ;  /* 0x0000000c02057981 */ /* 0x000ea8000c1ef900 */
[----:B--2---:R-:W-:Y:S01]  /*49f0*/  CCTL.IVALL ;  /* 0x00000000ff00798f */ /* 0x004fe20002000000 */
[----:B------:R-:W-:Y:S05]  /*4a00*/  YIELD ;  /* 0x0000000000007946 */ /* 0x000fea0003800000 */
[----:B------:R-:W-:-:S13]  /*4a10*/  ISETP.NE.AND P0, PT, R5, R0, PT ;  /* 0x000000000500720c */ /* 0x000fda0003f05270 */
[----:B------:R-:W-:Y:S05]  /*4a20*/  @P0 BRA `(.L_x_746) ;  /* 0xfffffffc00ec0947 */ /* 0x000fea000383ffff */
.L_x_745:
[----:B------:R-:W-:Y:S05]  /*4a30*/  WARPSYNC.ALL ;  /* 0x0000000000007948 */ /* 0x000fea0003800000 */
[----:B------:R-:W0:Y:S08]  /*4a40*/  LDC.64 R2, c[0x0][0x288] ;  /* 0x0000a200ff027b82 */ /* 0x000e300000000a00 */
[----:B------:R-:W-:Y:S01]  /*4a50*/  BAR.SYNC.DEFER_BLOCKING 0x0 ;  /* 0x0000000000007b1d */ /* 0x000fe20000010000 */
[----:B0-----:R-:W-:-:S04]  /*4a60*/  LEA.HI R0, P0, R3, R2, RZ, 0x1 ;  /* 0x0000000203007211 */ /* 0x001fc800078108ff */
[----:B------:R-:W-:-:S04]  /*4a70*/  IADD3.X R5, RZ, R3, RZ, P0, !PT ;  /* 0x00000003ff057210 */ /* 0x000fc800007fe4ff */
[--C-:B------:R-:W-:Y:S02]  /*4a80*/  SHF.R.S64 R25, R0, 0x1, R5.reuse ;  /* 0x0000000100197819 */ /* 0x100fe40000001005 */
        /* <DEDUP_REMOVED lines=18> */
.L_x_747:
        /* <DEDUP_REMOVED lines=23> */
.L_x_748:
        /* <DEDUP_REMOVED lines=14> */
.L_x_3237:


//--------------------- .text._Z35group_norm_nhwc_bwd_one_pass_kernelI11Fp16IOFp32WLi256ELi40ELi640EEv26Group_norm_nhwc_bwd_params --------------------------
	.section	.text._Z35group_norm_nhwc_bwd_one_pass_kernelI11Fp16IOFp32WLi256ELi40ELi640EEv26Group_norm_nhwc_bwd_params,"ax",@progbits
	.align	128
        .global         _Z35group_norm_nhwc_bwd_one_pass_kernelI11Fp16IOFp32WLi256ELi40ELi640EEv26Group_norm_nhwc_bwd_params
        .type           _Z35group_norm_nhwc_bwd_one_pass_kernelI11Fp16IOFp32WLi256ELi40ELi640EEv26Group_norm_nhwc_bwd_params,@function
        .size           _Z35group_norm_nhwc_bwd_one_pass_kernelI11Fp16IOFp32WLi256ELi40ELi640EEv26Group_norm_nhwc_bwd_params,(.L_x_3238 - _Z35group_norm_nhwc_bwd_one_pass_kernelI11Fp16IOFp32WLi256ELi40ELi640EEv26Group_norm_nhwc_bwd_params)
        .other          _Z35group_norm_nhwc_bwd_one_pass_kernelI11Fp16IOFp32WLi256ELi40ELi640EEv26Group_norm_nhwc_bwd_params,@"STO_CUDA_ENTRY STV_DEFAULT"
_Z35group_norm_nhwc_bwd_one_pass_kernelI11Fp16IOFp32WLi256ELi40ELi640EEv26Group_norm_nhwc_bwd_params:
.text._Z35group_norm_nhwc_bwd_one_pass_kernelI11Fp16IOFp32WLi256ELi40ELi640EEv26Group_norm_nhwc_bwd_params:
        /* <DEDUP_REMOVED lines=12> */
[----:B------:R-:W-:Y:S01]  /*00c0*/  ULDC.64 UR10, c[0x0][0x290] ;  /* 0x0000a400000a7ab9 */ /* 0x000fe20000000a00 */
[----:B------:R-:W-:Y:S01]  /*00d0*/  UMOV UR5, 0x400 ;  /* 0x0000040000057882 */ /* 0x000fe20000000000 */
[----:B------:R-:W-:Y:S01]  /*00e0*/  HFMA2.MMA R51, -RZ, RZ, 0, 0 ;  /* 0x00000000ff337435 */ /* 0x000fe200000001ff */
[----:B------:R-:W-:Y:S02]  /*00f0*/  SHF.R.U32.HI R2, RZ, 0x4, R3 ;  /* 0x00000004ff027819 */ /* 0x000fe40000011603 */
[----:B------:R-:W2:Y:S03]  /*0100*/  S2UR UR7, SR_CTAID.X ;  /* 0x00000000000779c3 */ /* 0x000ea60000002500 */
[----:B------:R-:W-:-:S05]  /*0110*/  IMAD R62, R2, -0x14, R61 ;  /* 0xffffffec023e7824 */ /* 0x000fca00078e023d */
[----:B------:R-:W2:Y:S01]  /*0120*/  LDC R59, c[0x0][0x2ac] ;  /* 0x0000ab00ff3b7b82 */ /* 0x000ea20000000800 */
[----:B------:R-:W-:-:S07]  /*0130*/  SHF.L.U32 R62, R62, 0x1, RZ ;  /* 0x000000013e3e7819 */ /* 0x000fce00000006ff */
[----:B------:R-:W3:Y:S01]  /*0140*/  S2UR UR6, SR_CgaCtaId ;  /* 0x00000000000679c3 */ /* 0x000ee20000008800 */
[----:B0-----:R-:W-:Y:S01]  /*0150*/  IMAD.WIDE.U32 R4, R8, 0x3, RZ ;  /* 0x0000000308047825 */ /* 0x001fe200078e00ff */
[----:B------:R-:W-:-:S04]  /*0160*/  LEA R7, R9, R9, 0x1 ;  /* 0x0000000909077211 */ /* 0x000fc800078e08ff */
[----:B------:R-:W-:-:S04]  /*0170*/  IADD3 R7, R5, R7, RZ ;  /* 0x0000000705077210 */ /* 0x000fc80007ffe0ff */
[----:B------:R-:W-:Y:S02]  /*0180*/  LEA.HI R5, P2, R7, R4, RZ, 0x1 ;  /* 0x0000000407057211 */ /* 0x000fe400078508ff */
[----:B------:R-:W-:Y:S02]  /*0190*/  LEA.HI R4, P0, R9, R8, RZ, 0x1 ;  /* 0x0000000809047211 */ /* 0x000fe400078108ff */
[----:B------:R-:W-:Y:S01]  /*01a0*/  IADD3.X R8, RZ, R7, RZ, P2, !PT ;  /* 0x00000007ff087210 */ /* 0x000fe200017fe4ff */
[----:B--2---:R-:W-:Y:S01]  /*01b0*/  IMAD R59, R59, UR7, R2 ;  /* 0x000000073b3b7c24 */ /* 0x004fe2000f8e0202 */
[----:B------:R-:W-:Y:S02]  /*01c0*/  SHF.R.S32.HI R2, RZ, 0x1f, R61 ;  /* 0x0000001fff027819 */ /* 0x000fe4000001143d */
[----:B------:R-:W-:Y:S02]  /*01d0*/  IADD3.X R9, RZ, R9, RZ, P0, !PT ;  /* 0x00000009ff097210 */ /* 0x000fe400007fe4ff */
[----:B------:R-:W-:Y:S01]  /*01e0*/  ISETP.GE.U32.AND P1, PT, R59, UR10, PT ;  /* 0x0000000a3b007c0c */ /* 0x000fe2000bf26070 */
[----:B------:R-:W-:Y:S01]  /*01f0*/  ULDC.U8 UR10, c[0x0][0x2a4] ;  /* 0x0000a900000a7ab9 */ /* 0x000fe20000000000 */
[----:B------:R-:W-:Y:S01]  /*0200*/  SHF.R.S32.HI R3, RZ, 0x1f, R59 ;  /* 0x0000001fff037819 */ /* 0x000fe2000001143b */
[----:B---3--:R-:W-:Y:S01]  /*0210*/  ULEA UR5, UR6, UR5, 0x18 ;  /* 0x0000000506057291 */ /* 0x008fe2000f8ec03f */
[----:B------:R-:W-:-:S02]  /*0220*/  LEA.HI R2, R2, R61, RZ, 0x5 ;  /* 0x0000003d02027211 */ /* 0x000fc400078f28ff */
[--C-:B------:R-:W-:Y:S02]  /*0230*/  SHF.R.S64 R4, R4, 0x1, R9.reuse ;  /* 0x0000000104047819 */ /* 0x100fe40000001009 */
[----:B------:R-:W-:Y:S02]  /*0240*/  SHF.R.S64 R5, R5, 0x1, R8 ;  /* 0x0000000105057819 */ /* 0x000fe40000001008 */
[----:B------:R-:W-:Y:S02]  /*0250*/  ISETP.GE.AND.EX P1, PT, R3, UR11, PT, P1 ;  /* 0x0000000b03007c0c */ /* 0x000fe4000bf26310 */
[----:B------:R-:W-:Y:S02]  /*0260*/  SHF.R.S32.HI R2, RZ, 0x5, R2 ;  /* 0x00000005ff027819 */ /* 0x000fe40000011402 */
[----:B------:R-:W-:Y:S02]  /*0270*/  SHF.R.S32.HI R9, RZ, 0x1, R9 ;  /* 0x00000001ff097819 */ /* 0x000fe40000011409 */
[----:B------:R-:W-:-:S02]  /*0280*/  SHF.R.S32.HI R8, RZ, 0x1, R8 ;  /* 0x00000001ff087819 */ /* 0x000fc40000011408 */
[----:B------:R-:W-:Y:S02]  /*0290*/  LEA R2, R2, UR5, 0x3 ;  /* 0x0000000502027c11 */ /* 0x000fe4000f8e18ff */
[C---:B------:R-:W-:Y:S02]  /*02a0*/  IADD3 R58, R59.reuse, 0x20, RZ ;  /* 0x000000203b3a7810 */ /* 0x040fe40007ffe0ff */
[C---:B------:R-:W-:Y:S02]  /*02b0*/  IADD3 R57, R59.reuse, 0x40, RZ ;  /* 0x000000403b397810 */ /* 0x040fe40007ffe0ff */
[C---:B------:R-:W-:Y:S02]  /*02c0*/  IADD3 R56, R59.reuse, 0x60, RZ ;  /* 0x000000603b387810 */ /* 0x040fe40007ffe0ff */
[C---:B------:R-:W-:Y:S02]  /*02d0*/  IADD3 R55, R59.reuse, 0x80, RZ ;  /* 0x000000803b377810 */ /* 0x040fe40007ffe0ff */
[----:B------:R-:W-:-:S02]  /*02e0*/  IADD3 R54, R59, 0xa0, RZ ;  /* 0x000000a03b367810 */ /* 0x000fc40007ffe0ff */
[----:B------:R-:W-:Y:S02]  /*02f0*/  ISETP.LT.U32.AND P1, PT, R61, 0x280, !P1 ;  /* 0x000002803d00780c */ /* 0x000fe40004f21070 */
[C---:B------:R-:W-:Y:S02]  /*0300*/  IADD3 R53, R59.reuse, 0xc0, RZ ;  /* 0x000000c03b357810 */ /* 0x040fe40007ffe0ff */
[----:B------:R-:W-:Y:S02]  /*0310*/  IADD3 R52, R59, 0xe0, RZ ;  /* 0x000000e03b347810 */ /* 0x000fe40007ffe0ff */
[----:B------:R-:W-:Y:S02]  /*0320*/  SHF.L.U64.HI R6, R4, 0x2, R9 ;  /* 0x0000000204067819 */ /* 0x000fe40000010209 */
[----:B-1----:R-:W-:-:S07]  /*0330*/  SHF.L.U64.HI R7, R5, 0x2, R8 ;  /* 0x0000000205077819 */ /* 0x002fce0000010208 */
.L_x_800:
[----:B------:R-:W0:Y:S01]  /*0340*/  LDC R15, c[0x0][0x2a0] ;  /* 0x0000a800ff0f7b82 */ /* 0x000e220000000800 */
[----:B------:R-:W-:Y:S01]  /*0350*/  ISETP.GE.AND P4, PT, R60, RZ, PT ;  /* 0x000000ff3c00720c */ /* 0x000fe20003f86270 */
[----:B------:R-:W-:Y:S01]  /*0360*/  ULDC.64 UR14, c[0x0][0x290] ;  /* 0x0000a400000e7ab9 */ /* 0x000fe20000000a00 */
[----:B------:R-:W-:Y:S01]  /*0370*/  ULDC.64 UR12, c[0x0][0x298] ;  /* 0x0000a600000c7ab9 */ /* 0x000fe20000000a00 */
[----:B------:R-:W-:Y:S02]  /*0380*/  ISETP.GE.U32.AND P2, PT, R58, UR14, PT ;  /* 0x0000000e3a007c0c */ /* 0x000fe4000bf46070 */
[----:B------:R-:W-:Y:S02]  /*0390*/  CS2R R48, SRZ ;  /* 0x0000000000307805 */ /* 0x000fe4000001ff00 */
        /* <DEDUP_REMOVED lines=10> */
[----:B------:R-:W-:Y:S01]  /*0440*/  IMAD R11, R12, R13, RZ ;  /* 0x0000000d0c0b7224 */ /* 0x000fe200078e02ff */
[----:B------:R-:W-:-:S03]  /*0450*/  IABS R12, R60 ;  /* 0x0000003c000c7213 */ /* 0x000fc60000000000 */
[----:B------:R-:W-:Y:S01]  /*0460*/  IMAD.HI.U32 R9, R9, R11, R8 ;  /* 0x0000000b09097227 */ /* 0x000fe200078e0008 */
[----:B------:R-:W-:-:S04]  /*0470*/  LOP3.LUT R8, R60, R15, RZ, 0x3c, !PT ;  /* 0x0000000f3c087212 */ /* 0x000fc800078e3cff */
[----:B------:R-:W-:Y:S01]  /*0480*/  ISETP.GE.AND P6, PT, R8, RZ, PT ;  /* 0x000000ff0800720c */ /* 0x000fe20003fc6270 */
[----:B------:R-:W-:Y:S01]  /*0490*/  IMAD.HI.U32 R11, R9, R12, RZ ;  /* 0x0000000c090b7227 */ /* 0x000fe200078e00ff */
[----:B------:R-:W-:-:S04]  /*04a0*/  SHF.R.S32.HI R9, RZ, 0x1f, R58 ;  /* 0x0000001fff097819 */ /* 0x000fc8000001143a */
[----:B------:R-:W-:Y:S02]  /*04b0*/  IADD3 R10, -R11, RZ, RZ ;  /* 0x000000ff0b0a7210 */ /* 0x000fe40007ffe1ff */
[----:B------:R-:W-:-:S03]  /*04c0*/  ISETP.GE.AND.EX P2, PT, R9, UR15, PT, P2 ;  /* 0x0000000f09007c0c */ /* 0x000fc6000bf46320 */
[----:B------:R-:W-:Y:S01]  /*04d0*/  IMAD R10, R13, R10, R12 ;  /* 0x0000000a0d0a7224 */ /* 0x000fe200078e020c */
[----:B------:R-:W-:-:S04]  /*04e0*/  ISETP.GT.U32.OR P2, PT, R61, 0x27f, P2 ;  /* 0x0000027f3d00780c */ /* 0x000fc80001744470 */
[----:B------:R-:W-:-:S09]  /*04f0*/  ISETP.GT.U32.AND P0, PT, R13, R10, PT ;  /* 0x0000000a0d00720c */ /* 0x000fd20003f04070 */
[----:B------:R-:W3:Y:S04]  /*0500*/  @!P2 LDC.64 R24, c[0x0][0x288] ;  /* 0x0000a200ff18ab82 */ /* 0x000ee80000000a00 */
[-C--:B------:R-:W-:Y:S02]  /*0510*/  @!P0 IADD3 R10, R10, -R13.reuse, RZ ;  /* 0x8000000d0a0a8210 */ /* 0x080fe40007ffe0ff */
[----:B------:R-:W-:Y:S02]  /*0520*/  @!P0 IADD3 R11, R11, 0x1, RZ ;  /* 0x000000010b0b8810 */ /* 0x000fe40007ffe0ff */
[----:B------:R-:W-:Y:S01]  /*0530*/  ISETP.GE.U32.AND P3, PT, R10, R13, PT ;  /* 0x0000000d0a00720c */ /* 0x000fe20003f66070 */
[----:B------:R-:W4:Y:S01]  /*0540*/  @!P2 LDC.64 R20, c[0x0][0x230] ;  /* 0x00008c00ff14ab82 */ /* 0x000f220000000a00 */
[----:B------:R-:W-:-:S02]  /*0550*/  ISETP.GT.U32.AND P5, PT, R13, R10, PT ;  /* 0x0000000a0d00720c */ /* 0x000fc40003fa4070 */
[----:B------:R-:W-:Y:S02]  /*0560*/  IADD3 R13, R10, -R13, RZ ;  /* 0x8000000d0a0d7210 */ /* 0x000fe40007ffe0ff */
[----:B------:R-:W-:Y:S02]  /*0570*/  ISETP.NE.AND P0, PT, R15, RZ, PT ;  /* 0x000000ff0f00720c */ /* 0x000fe40003f05270 */
[----:B------:R-:W-:Y:S01]  /*0580*/  SEL R10, R13, R10, !P5 ;  /* 0x0000000a0d0a7207 */ /* 0x000fe20006800000 */
[----:B------:R-:W4:Y:S01]  /*0590*/  @!P2 LDC.64 R18, c[0x0][0x228] ;  /* 0x00008a00ff12ab82 */ /* 0x000f220000000a00 */
[----:B------:R-:W-:Y:S02]  /*05a0*/  LOP3.LUT R13, RZ, R15, RZ, 0x33, !PT ;  /* 0x0000000fff0d7212 */ /* 0x000fe400078e33ff */
[----:B------:R-:W-:Y:S02]  /*05b0*/  @!P4 IADD3 R10, -R10, RZ, RZ ;  /* 0x000000ff0a0ac210 */ /* 0x000fe40007ffe1ff */
[----:B------:R-:W-:-:S02]  /*05c0*/  @P3 IADD3 R11, R11, 0x1, RZ ;  /* 0x000000010b0b3810 */ /* 0x000fc40007ffe0ff */
[----:B------:R-:W-:Y:S02]  /*05d0*/  SEL R64, R13, R10, !P0 ;  /* 0x0000000a0d407207 */ /* 0x000fe40004000000 */
[----:B------:R-:W-:Y:S02]  /*05e0*/  @!P6 IADD3 R11, -R11, RZ, RZ ;  /* 0x000000ff0b0be210 */ /* 0x000fe40007ffe1ff */
[----:B------:R-:W-:Y:S01]  /*05f0*/  SHF.R.S32.HI R10, RZ, 0x1f, R62 ;  /* 0x0000001fff0a7819 */ /* 0x000fe2000001143e */
[----:B------:R-:W-:Y:S01]  /*0600*/  IMAD R41, R64, 0x28, RZ ;  /* 0x0000002840297824 */ /* 0x000fe200078e02ff */
[----:B------:R-:W-:Y:S02]  /*0610*/  SEL R13, R13, R11, !P0 ;  /* 0x0000000b0d0d7207 */ /* 0x000fe40004000000 */
[----:B------:R-:W-:Y:S02]  /*0620*/  SHF.R.S32.HI R11, RZ, 0x1f, R57 ;  /* 0x0000001fff0b7819 */ /* 0x000fe40000011439 */
[----:B------:R-:W-:-:S02]  /*0630*/  IADD3 R66, P0, R62, R41, RZ ;  /* 0x000000293e427210 */ /* 0x000fc40007f1e0ff */
[----:B------:R-:W-:Y:S02]  /*0640*/  SHF.R.S32.HI R8, RZ, 0x1f, R13 ;  /* 0x0000001fff087819 */ /* 0x000fe4000001140d */
[----:B------:R-:W-:Y:S02]  /*0650*/  ISETP.GE.U32.AND P3, PT, R57, UR14, PT ;  /* 0x0000000e39007c0c */ /* 0x000fe4000bf66070 */
[----:B------:R-:W-:Y:S01]  /*0660*/  LEA.HI.X.SX32 R67, R41, R10, 0x1, P0 ;  /* 0x0000000a29437211 */ /* 0x000fe200000f0eff */
[----:B------:R-:W-:Y:S01]  /*0670*/  IMAD R8, R8, UR12, RZ ;  /* 0x0000000c08087c24 */ /* 0x000fe2000f8e02ff */
[----:B------:R-:W-:Y:S02]  /*0680*/  ISETP.GE.AND.EX P3, PT, R11, UR15, PT, P3 ;  /* 0x0000000f0b007c0c */ /* 0x000fe4000bf66330 */
[----:B------:R-:W-:Y:S01]  /*0690*/  ISETP.GE.U32.AND P0, PT, R56, UR14, PT ;  /* 0x0000000e38007c0c */ /* 0x000fe2000bf06070 */
[----:B------:R-:W-:Y:S01]  /*06a0*/  IMAD R69, R13, UR13, R8 ;  /* 0x0000000d0d457c24 */ /* 0x000fe2000f8e0208 */
[----:B------:R-:W-:Y:S01]  /*06b0*/  ISETP.GT.U32.OR P3, PT, R61, 0x27f, P3 ;  /* 0x0000027f3d00780c */ /* 0x000fe20001f64470 */
[----:B------:R-:W-:Y:S01]  /*06c0*/  IMAD.WIDE.U32 R66, R13, UR12, R66 ;  /* 0x0000000c0d427c25 */ /* 0x000fe2000f8e0042 */
[----:B------:R-:W-:-:S03]  /*06d0*/  SHF.R.S32.HI R13, RZ, 0x1f, R56 ;  /* 0x0000001fff0d7819 */ /* 0x000fc60000011438 */
[----:B-1----:R-:W-:Y:S01]  /*06e0*/  @P1 IMAD R8, R3, R28, RZ ;  /* 0x0000001c03081224 */ /* 0x002fe200078e02ff */
[----:B------:R-:W-:Y:S02]  /*06f0*/  IADD3 R69, R67, R69, RZ ;  /* 0x0000004543457210 */ /* 0x000fe40007ffe0ff */
[----:B------:R-:W-:Y:S01]  /*0700*/  @P1 MOV R68, R66 ;  /* 0x0000004200441202 */ /* 0x000fe20000000f00 */
[----:B------:R-:W-:Y:S01]  /*0710*/  @P1 IMAD R29, R59, R29, R8 ;  /* 0x0000001d3b1d1224 */ /* 0x000fe200078e0208 */
[----:B------:R-:W-:Y:S01]  /*0720*/  ISETP.GE.AND.EX P0, PT, R13, UR15, PT, P0 ;  /* 0x0000000f0d007c0c */ /* 0x000fe2000bf06300 */
[----:B---3--:R-:W-:Y:S02]  /*0730*/  @!P2 IMAD R8, R9, R24, RZ ;  /* 0x000000180908a224 */ /* 0x008fe400078e02ff */
[----:B------:R-:W-:Y:S01]  /*0740*/  @P1 IMAD.WIDE.U32 R26, R59, R28, R68 ;  /* 0x0000001c3b1a1225 */ /* 0x000fe200078e0044 */
[----:B------:R-:W1:Y:S01]  /*0750*/  @!P3 LDC.64 R14, c[0x0][0x288] ;  /* 0x0000a200ff0ebb82 */ /* 0x000e620000000a00 */
[----:B------:R-:W-:-:S02]  /*0760*/  ISETP.GT.U32.OR P0, PT, R61, 0x27f, P0 ;  /* 0x0000027f3d00780c */ /* 0x000fc40000704470 */
[----:B------:R-:W-:Y:S01]  /*0770*/  @!P2 MOV R28, R66 ;  /* 0x00000042001ca202 */ /* 0x000fe20000000f00 */
[----:B------:R-:W-:Y:S01]  /*0780*/  @!P2 IMAD R31, R58, R25, R8 ;  /* 0x000000193a1fa224 */ /* 0x000fe200078e0208 */
[----:B------:R-:W-:Y:S02]  /*0790*/  @P1 IADD3 R27, R27, R29, RZ ;  /* 0x0000001d1b1b1210 */ /* 0x000fe40007ffe0ff */
[----:B------:R-:W-:Y:S01]  /*07a0*/  @!P2 MOV R29, R69 ;  /* 0x00000045001da202 */ /* 0x000fe20000000f00 */
[----:B------:R-:W3:Y:S01]  /*07b0*/  @!P3 LDC.64 R34, c[0x0][0x230] ;  /* 0x00008c00ff22bb82 */ /* 0x000ee20000000a00 */
[C---:B------:R-:W-:Y:S02]  /*07c0*/  @P1 SHF.L.U32 R25, R26.reuse, 0x1, RZ ;  /* 0x000000011a191819 */ /* 0x040fe400000006ff */
[----:B------:R-:W-:Y:S01]  /*07d0*/  @P1 SHF.L.U64.HI R26, R26, 0x1, R27 ;  /* 0x000000011a1a1819 */ /* 0x000fe2000001021b */
[----:B------:R-:W-:Y:S01]  /*07e0*/  @!P2 IMAD.WIDE.U32 R28, R58, R24, R28 ;  /* 0x000000183a1ca225 */ /* 0x000fe200078e001c */
[----:B--2---:R-:W-:-:S02]  /*07f0*/  @P1 IADD3 R24, P4, R25, R16, RZ ;  /* 0x0000001019181210 */ /* 0x004fc40007f9e0ff */
[----:B0-----:R-:W-:Y:S02]  /*0800*/  @P1 IADD3 R22, P5, R25, R22, RZ ;  /* 0x0000001619161210 */ /* 0x001fe40007fbe0ff */
[----:B------:R-:W-:Y:S02]  /*0810*/  MOV R50, RZ ;  /* 0x000000ff00327202 */ /* 0x000fe40000000f00 */
[----:B------:R-:W-:Y:S02]  /*0820*/  CS2R R46, SRZ ;  /* 0x00000000002e7805 */ /* 0x000fe4000001ff00 */
[C---:B------:R-:W-:Y:S01]  /*0830*/  @P1 IADD3.X R25, R26.reuse, R17, RZ, P4, !PT ;  /* 0x000000111a191210 */ /* 0x040fe200027fe4ff */
[----:B------:R-:W0:Y:S01]  /*0840*/  @!P0 LDC.64 R32, c[0x0][0x228] ;  /* 0x00008a00ff208b82 */ /* 0x000e220000000a00 */
[----:B------:R-:W-:Y:S02]  /*0850*/  @P1 IADD3.X R23, R26, R23, RZ, P5, !PT ;  /* 0x000000171a171210 */ /* 0x000fe40002ffe4ff */
[----:B------:R-:W-:Y:S01]  /*0860*/  @!P2 IADD3 R27, R29, R31, RZ ;  /* 0x0000001f1d1ba210 */ /* 0x000fe20007ffe0ff */
[----:B-1----:R-:W-:Y:S01]  /*0870*/  @!P3 IMAD R10, R11, R14, RZ ;  /* 0x0000000e0b0ab224 */ /* 0x002fe200078e02ff */
[C---:B------:R-:W-:Y:S01]  /*0880*/  @!P2 SHF.L.U32 R29, R28.reuse, 0x1, RZ ;  /* 0x000000011c1da819 */ /* 0x040fe200000006ff */
[----:B------:R1:W5:Y:S01]  /*0890*/  @P1 LDG.E R48, desc[UR8][R22.64] ;  /* 0x0000000816301981 */ /* 0x000362000c1e1900 */
[----:B------:R-:W-:Y:S01]  /*08a0*/  @!P2 SHF.L.U64.HI R8, R28, 0x1, R27 ;  /* 0x000000011c08a819 */ /* 0x000fe2000001021b */
[----:B------:R-:W2:Y:S01]  /*08b0*/  @!P0 LDC.64 R16, c[0x0][0x288] ;  /* 0x0000a200ff108b82 */ /* 0x000ea20000000a00 */
[----:B----4-:R-:W-:Y:S01]  /*08c0*/  @!P2 IADD3 R26, P4, R29, R20, RZ ;  /* 0x000000141d1aa210 */ /* 0x010fe20007f9e0ff */
[----:B------:R-:W-:Y:S01]  /*08d0*/  @!P3 IMAD R31, R57, R15, R10 ;  /* 0x0000000f391fb224 */ /* 0x000fe200078e020a */
[----:B------:R4:W3:Y:S01]  /*08e0*/  @P1 LDG.E R49, desc[UR8][R24.64] ;  /* 0x0000000818311981 */ /* 0x0008e2000c1e1900 */
[----:B-1----:R-:W-:-:S02]  /*08f0*/  @!P3 MOV R22, R66 ;  /* 0x000000420016b202 */ /* 0x002fc40000000f00 */
[----:B------:R-:W-:Y:S02]  /*0900*/  @!P3 MOV R23, R69 ;  /* 0x000000450017b202 */ /* 0x000fe40000000f00 */
[C---:B------:R-:W-:Y:S01]  /*0910*/  @!P2 IADD3.X R27, R8.reuse, R21, RZ, P4, !PT ;  /* 0x00000015081ba210 */ /* 0x040fe200027fe4ff */
[----:B------:R-:W-:Y:S01]  /*0920*/  @!P3 IMAD.WIDE.U32 R22, R57, R14, R22 ;  /* 0x0000000e3916b225 */ /* 0x000fe200078e0016 */
[----:B------:R-:W-:Y:S01]  /*0930*/  @!P2 IADD3 R28, P4, R29, R18, RZ ;  /* 0x000000121d1ca210 */ /* 0x000fe20007f9e0ff */
[----:B------:R-:W1:Y:S01]  /*0940*/  @!P3 LDC.64 R20, c[0x0][0x228] ;  /* 0x00008a00ff14bb82 */ /* 0x000e620000000a00 */
[----:B------:R-:W-:Y:S01]  /*0950*/  SHF.R.S32.HI R15, RZ, 0x1f, R55 ;  /* 0x0000001fff0f7819 */ /* 0x000fe20000011437 */
[----:B------:R0:W5:Y:S01]  /*0960*/  @!P2 LDG.E R50, desc[UR8][R26.64] ;  /* 0x000000081a32a981 */ /* 0x000162000c1e1900 */
[----:B------:R-:W-:Y:S02]  /*0970*/  @!P3 IADD3 R23, R23, R31, RZ ;  /* 0x0000001f1717b210 */ /* 0x000fe40007ffe0ff */
[----:B------:R-:W-:-:S02]  /*0980*/  @!P2 IADD3.X R29, R8, R19, RZ, P4, !PT ;  /* 0x00000013081da210 */ /* 0x000fc400027fe4ff */
[----:B------:R-:W-:Y:S02]  /*0990*/  ISETP.GE.U32.AND P4, PT, R55, UR14, PT ;  /* 0x0000000e37007c0c */ /* 0x000fe4000bf86070 */
[C---:B----4-:R-:W-:Y:S02]  /*09a0*/  @!P3 SHF.L.U32 R25, R22.reuse, 0x1, RZ ;  /* 0x000000011619b819 */ /* 0x050fe400000006ff */
[----:B------:R-:W-:Y:S01]  /*09b0*/  @!P3 SHF.L.U64.HI R10, R22, 0x1, R23 ;  /* 0x00000001160ab819 */ /* 0x000fe20000010217 */
[----:B--2---:R-:W-:Y:S01]  /*09c0*/  @!P0 IMAD R8, R13, R16, RZ ;  /* 0x000000100d088224 */ /* 0x004fe200078e02ff */
[----:B------:R-:W-:Y:S01]  /*09d0*/  @!P0 MOV R22, R66 ;  /* 0x0000004200168202 */ /* 0x000fe20000000f00 */
[----:B------:R-:W2:Y:S01]  /*09e0*/  @!P0 LDC.64 R18, c[0x0][0x230] ;  /* 0x00008c00ff128b82 */ /* 0x000ea20000000a00 */
[----:B------:R-:W-:Y:S01]  /*09f0*/  @!P0 MOV R23, R69 ;  /* 0x0000004500178202 */ /* 0x000fe20000000f00 */
[----:B------:R4:W5:Y:S01]  /*0a00*/  @!P2 LDG.E R47, desc[UR8][R28.64] ;  /* 0x000000081c2fa981 */ /* 0x000962000c1e1900 */
[----:B------:R-:W-:Y:S01]  /*0a10*/  ISETP.GE.AND.EX P4, PT, R15, UR15, PT, P4 ;  /* 0x0000000f0f007c0c */ /* 0x000fe2000bf86340 */
[----:B0-----:R-:W-:-:S02]  /*0a20*/  @!P0 IMAD R27, R56, R17, R8 ;  /* 0x00000011381b8224 */ /* 0x001fc400078e0208 */
[----:B------:R-:W-:Y:S01]  /*0a30*/  @!P0 IMAD.WIDE.U32 R22, R56, R16, R22 ;  /* 0x0000001038168225 */ /* 0x000fe200078e0016 */
[----:B------:R-:W-:-:S04]  /*0a40*/  ISETP.GT.U32.OR P2, PT, R61, 0x27f, P4 ;  /* 0x0000027f3d00780c */ /* 0x000fc80002744470 */
[----:B------:R-:W-:Y:S02]  /*0a50*/  @!P0 IADD3 R23, R23, R27, RZ ;  /* 0x0000001b17178210 */ /* 0x000fe40007ffe0ff */
[----:B------:R-:W-:Y:S02]  /*0a60*/  SHF.R.S32.HI R17, RZ, 0x1f, R54 ;  /* 0x0000001fff117819 */ /* 0x000fe40000011436 */
[----:B------:R-:W-:Y:S02]  /*0a70*/  ISETP.GE.U32.AND P4, PT, R54, UR14, PT ;  /* 0x0000000e36007c0c */ /* 0x000fe4000bf86070 */
[C---:B------:R-:W-:Y:S02]  /*0a80*/  @!P0 SHF.L.U32 R37, R22.reuse, 0x1, RZ ;  /* 0x0000000116258819 */ /* 0x040fe400000006ff */
[----:B------:R-:W-:Y:S01]  /*0a90*/  @!P0 SHF.L.U64.HI R8, R22, 0x1, R23 ;  /* 0x0000000116088819 */ /* 0x000fe20000010217 */
[----:B------:R-:W0:Y:S01]  /*0aa0*/  @!P2 LDC.64 R30, c[0x0][0x288] ;  /* 0x0000a200ff1eab82 */ /* 0x000e220000000a00 */
[----:B------:R-:W-:-:S02]  /*0ab0*/  ISETP.GE.AND.EX P4, PT, R17, UR15, PT, P4 ;  /* 0x0000000f11007c0c */ /* 0x000fc4000bf86340 */
[----:B---3--:R-:W-:-:S05]  /*0ac0*/  @!P3 IADD3 R34, P5, R25, R34, RZ ;  /* 0x000000221922b210 */ /* 0x008fca0007fbe0ff */
[----:B------:R-:W3:Y:S01]  /*0ad0*/  LDC.64 R22, c[0x0][0x248] ;  /* 0x00009200ff167b82 */ /* 0x000ee20000000a00 */
[----:B------:R-:W-:Y:S02]  /*0ae0*/  ISETP.GT.U32.OR P4, PT, R61, 0x27f, P4 ;  /* 0x0000027f3d00780c */ /* 0x000fe40002784470 */
[C---:B------:R-:W-:Y:S02]  /*0af0*/  @!P3 IADD3.X R35, R10.reuse, R35, RZ, P5, !PT ;  /* 0x000000230a23b210 */ /* 0x040fe40002ffe4ff */
[----:B-1----:R-:W-:Y:S02]  /*0b00*/  @!P3 IADD3 R24, P5, R25, R20, RZ ;  /* 0x000000141918b210 */ /* 0x002fe40007fbe0ff */
[----:B--2---:R-:W-:Y:S02]  /*0b10*/  @!P0 IADD3 R26, P6, R37, R18, RZ ;  /* 0x00000012251a8210 */ /* 0x004fe40007fde0ff */
[----:B------:R-:W-:Y:S02]  /*0b20*/  CS2R R44, SRZ ;  /* 0x00000000002c7805 */ /* 0x000fe4000001ff00 */
[----:B------:R-:W-:Y:S01]  /*0b30*/  @!P3 IADD3.X R25, R10, R21, RZ, P5, !PT ;  /* 0x000000150a19b210 */ /* 0x000fe20002ffe4ff */
[----:B------:R-:W1:Y:S01]  /*0b40*/  @!P2 LDC.64 R70, c[0x0][0x228] ;  /* 0x00008a00ff46ab82 */ /* 0x000e620000000a00 */
[----:B------:R-:W-:-:S02]  /*0b50*/  @!P0 IADD3.X R27, R8, R19, RZ, P6, !PT ;  /* 0x00000013081b8210 */ /* 0x000fc400037fe4ff */
[----:B------:R-:W-:Y:S01]  /*0b60*/  SHF.R.S32.HI R19, RZ, 0x1f, R53 ;  /* 0x0000001fff137819 */ /* 0x000fe20000011435 */
[----:B------:R-:W5:Y:S01]  /*0b70*/  @!P3 LDG.E R45, desc[UR8][R34.64] ;  /* 0x00000008222db981 */ /* 0x000f62000c1e1900 */
[----:B------:R-:W-:-:S03]  /*0b80*/  ISETP.GE.U32.AND P5, PT, R53, UR14, PT ;  /* 0x0000000e35007c0c */ /* 0x000fc6000bfa6070 */
[----:B----4-:R-:W2:Y:S01]  /*0b90*/  @!P4 LDC.64 R28, c[0x0][0x288] ;  /* 0x0000a200ff1ccb82 */ /* 0x010ea20000000a00 */
[----:B------:R4:W5:Y:S01]  /*0ba0*/  @!P3 LDG.E R44, desc[UR8][R24.64] ;  /* 0x00000008182cb981 */ /* 0x000962000c1e1900 */
[----:B------:R-:W-:Y:S02]  /*0bb0*/  ISETP.GE.AND.EX P3, PT, R19, UR15, PT, P5 ;  /* 0x0000000f13007c0c */ /* 0x000fe4000bf66350 */
[----:B------:R-:W-:Y:S01]  /*0bc0*/  @!P0 IADD3 R32, P5, R37, R32, RZ ;  /* 0x0000002025208210 */ /* 0x000fe20007fbe0ff */
[----:B---3--:R-:W-:Y:S01]  /*0bd0*/  IMAD.WIDE R22, R60, 0x8, R22 ;  /* 0x000000083c167825 */ /* 0x008fe200078e0216 */
[----:B------:R-:W-:Y:S02]  /*0be0*/  ISETP.GT.U32.OR P3, PT, R61, 0x27f, P3 ;  /* 0x0000027f3d00780c */ /* 0x000fe40001f64470 */
[----:B------:R-:W3:Y:S01]  /*0bf0*/  @!P2 LDC.64 R36, c[0x0][0x230] ;  /* 0x00008c00ff24ab82 */ /* 0x000ee20000000a00 */
[----:B0-----:R-:W-:Y:S01]  /*0c00*/  @!P2 IMAD R10, R15, R30, RZ ;  /* 0x0000001e0f0aa224 */ /* 0x001fe200078e02ff */
[----:B----4-:R-:W-:Y:S01]  /*0c10*/  @!P2 MOV R24, R66 ;  /* 0x000000420018a202 */ /* 0x010fe20000000f00 */
[----:B------:R-:W4:Y:S01]  /*0c20*/  LDG.E.64 R22, desc[UR8][R22.64] ;  /* 0x0000000816167981 */ /* 0x000f22000c1e1b00 */
[----:B------:R-:W-:Y:S01]  /*0c30*/  @!P2 MOV R25, R69 ;  /* 0x000000450019a202 */ /* 0x000fe20000000f00 */
[C---:B------:R-:W-:Y:S01]  /*0c40*/  @!P2 IMAD R39, R55.reuse, R31, R10 ;  /* 0x0000001f3727a224 */ /* 0x040fe200078e020a */
[----:B------:R-:W-:Y:S01]  /*0c50*/  SHF.R.S32.HI R21, RZ, 0x1f, R52 ;  /* 0x0000001fff157819 */ /* 0x000fe20000011434 */
[----:B------:R0:W5:Y:S01]  /*0c60*/  @!P0 LDG.E R46, desc[UR8][R26.64] ;  /* 0x000000081a2e8981 */ /* 0x000162000c1e1900 */
[----:B------:R-:W-:Y:S01]  /*0c70*/  ISETP.GE.U32.AND P6, PT, R52, UR14, PT ;  /* 0x0000000e34007c0c */ /* 0x000fe2000bfc6070 */
[----:B------:R-:W-:Y:S01]  /*0c80*/  @!P2 IMAD.WIDE.U32 R30, R55, R30, R24 ;  /* 0x0000001e371ea225 */ /* 0x000fe200078e0018 */
[----:B------:R-:W-:Y:S01]  /*0c90*/  @!P0 IADD3.X R33, R8, R33, RZ, P5, !PT ;  /* 0x0000002108218210 */ /* 0x000fe20002ffe4ff */
[----:B------:R-:W1:Y:S01]  /*0ca0*/  @!P3 LDC.64 R24, c[0x0][0x288] ;  /* 0x0000a200ff18bb82 */ /* 0x000e620000000a00 */
[----:B------:R-:W-:-:S02]  /*0cb0*/  ISETP.GE.AND.EX P5, PT, R21, UR15, PT, P6 ;  /* 0x0000000f15007c0c */ /* 0x000fc4000bfa6360 */
[----:B------:R-:W-:-:S05]  /*0cc0*/  @!P2 IADD3 R31, R31, R39, RZ ;  /* 0x000000271f1fa210 */ /* 0x000fca0007ffe0ff */
[----:B0-----:R-:W0:Y:S01]  /*0cd0*/  @!P4 LDC.64 R26, c[0x0][0x230] ;  /* 0x00008c00ff1acb82 */ /* 0x001e220000000a00 */
[----:B------:R-:W-:Y:S02]  /*0ce0*/  ISETP.GT.U32.OR P5, PT, R61, 0x27f, P5 ;  /* 0x0000027f3d00780c */ /* 0x000fe40002fa4470 */
[----:B------:R-:W-:Y:S02]  /*0cf0*/  CS2R R42, SRZ ;  /* 0x00000000002a7805 */ /* 0x000fe4000001ff00 */
[C---:B------:R-:W-:Y:S01]  /*0d00*/  @!P2 SHF.L.U32 R39, R30.reuse, 0x1, RZ ;  /* 0x000000011e27a819 */ /* 0x040fe200000006ff */
[----:B--2---:R-:W-:Y:S01]  /*0d10*/  @!P4 IMAD R10, R17, R28, RZ ;  /* 0x0000001c110ac224 */ /* 0x004fe200078e02ff */
[----:B------:R-:W-:Y:S01]  /*0d20*/  @!P2 SHF.L.U64.HI R8, R30, 0x1, R31 ;  /* 0x000000011e08a819 */ /* 0x000fe2000001021f */
[----:B------:R-:W2:Y:S01]  /*0d30*/  @!P4 LDC.64 R34, c[0x0][0x228] ;  /* 0x00008a00ff22cb82 */ /* 0x000ea20000000a00 */
[----:B------:R-:W-:Y:S01]  /*0d40*/  @!P4 MOV R30, R66 ;  /* 0x00000042001ec202 */ /* 0x000fe20000000f00 */
[----:B------:R1:W5:Y:S01]  /*0d50*/  @!P0 LDG.E R43, desc[UR8][R32.64] ;  /* 0x00000008202b8981 */ /* 0x000362000c1e1900 */
[----:B------:R-:W-:Y:S01]  /*0d60*/  @!P4 MOV R31, R69 ;  /* 0x00000045001fc202 */ /* 0x000fe20000000f00 */
[C---:B------:R-:W-:Y:S01]  /*0d70*/  @!P4 IMAD R63, R54.reuse, R29, R10 ;  /* 0x0000001d363fc224 */ /* 0x040fe200078e020a */
[----:B---3--:R-:W-:Y:S01]  /*0d80*/  @!P2 IADD3 R36, P0, R39, R36, RZ ;  /* 0x000000242724a210 */ /* 0x008fe20007f1e0ff */
[----:B------:R-:W-:-:S03]  /*0d90*/  @!P4 IMAD.WIDE.U32 R28, R54, R28, R30 ;  /* 0x0000001c361cc225 */ /* 0x000fc600078e001e */
[----:B------:R-:W-:Y:S01]  /*0da0*/  @!P2 IADD3.X R37, R8, R37, RZ, P0, !PT ;  /* 0x000000250825a210 */ /* 0x000fe200007fe4ff */
[----:B------:R-:W3:Y:S01]  /*0db0*/  @!P5 LDC.64 R30, c[0x0][0x288] ;  /* 0x0000a200ff1edb82 */ /* 0x000ee20000000a00 */
[----:B------:R-:W-:Y:S02]  /*0dc0*/  MOV R20, RZ ;  /* 0x000000ff00147202 */ /* 0x000fe40000000f00 */
[----:B-1----:R-:W-:Y:S02]  /*0dd0*/  @!P2 IADD3 R70, P0, R39, R70, RZ ;  /* 0x000000462746a210 */ /* 0x002fe40007f1e0ff */
[----:B------:R-:W-:Y:S02]  /*0de0*/  @!P4 IADD3 R33, R29, R63, RZ ;  /* 0x0000003f1d21c210 */ /* 0x000fe40007ffe0ff */
[----:B------:R-:W-:Y:S01]  /*0df0*/  @!P4 SHF.L.U32 R29, R28, 0x1, RZ ;  /* 0x000000011c1dc819 */ /* 0x000fe200000006ff */
[----:B------:R1:W5:Y:S01]  /*0e00*/  @!P2 LDG.E R20, desc[UR8][R36.64] ;  /* 0x000000082414a981 */ /* 0x000362000c1e1900 */
[----:B------:R-:W-:-:S02]  /*0e10*/  @!P2 IADD3.X R71, R8, R71, RZ, P0, !PT ;  /* 0x000000470847a210 */ /* 0x000fc400007fe4ff */
[----:B------:R-:W-:Y:S02]  /*0e20*/  @!P4 SHF.L.U64.HI R8, R28, 0x1, R33 ;  /* 0x000000011c08c819 */ /* 0x000fe40000010221 */
[----:B------:R-:W-:Y:S01]  /*0e30*/  MOV R18, RZ ;  /* 0x000000ff00127202 */ /* 0x000fe20000000f00 */
[----:B------:R-:W3:Y:S01]  /*0e40*/  @!P3 LDC.64 R32, c[0x0][0x230] ;  /* 0x00008c00ff20bb82 */ /* 0x000ee20000000a00 */
[----:B0-----:R-:W-:Y:S01]  /*0e50*/  @!P4 IADD3 R38, P0, R29, R26, RZ ;  /* 0x0000001a1d26c210 */ /* 0x001fe20007f1e0ff */
[----:B------:R-:W-:Y:S01]  /*0e60*/  @!P3 IMAD R10, R19, R24, RZ ;  /* 0x00000018130ab224 */ /* 0x000fe200078e02ff */
[----:B-1----:R-:W-:Y:S02]  /*0e70*/  @!P3 MOV R36, R66 ;  /* 0x000000420024b202 */ /* 0x002fe40000000f00 */
[----:B------:R-:W5:Y:S01]  /*0e80*/  @!P2 LDG.E R18, desc[UR8][R70.64] ;  /* 0x000000084612a981 */ /* 0x000f62000c1e1900 */
[----:B------:R-:W-:Y:S02]  /*0e90*/  @!P3 MOV R37, R69 ;  /* 0x000000450025b202 */ /* 0x000fe40000000f00 */
[----:B------:R-:W-:Y:S01]  /*0ea0*/  @!P4 IADD3.X R39, R8, R27, RZ, P0, !PT ;  /* 0x0000001b0827c210 */ /* 0x000fe200007fe4ff */
[----:B------:R-:W-:Y:S01]  /*0eb0*/  @!P3 IMAD R63, R53, R25, R10 ;  /* 0x00000019353fb224 */ /* 0x000fe200078e020a */
[----:B------:R-:W0:Y:S01]  /*0ec0*/  @!P3 LDC.64 R26, c[0x0][0x228] ;  /* 0x00008a00ff1abb82 */ /* 0x000e220000000a00 */
[----:B--2---:R-:W-:Y:S01]  /*0ed0*/  @!P4 IADD3 R34, P2, R29, R34, RZ ;  /* 0x000000221d22c210 */ /* 0x004fe20007f5e0ff */
[----:B------:R-:W-:Y:S01]  /*0ee0*/  @!P3 IMAD.WIDE.U32 R36, R53, R24, R36 ;  /* 0x000000183524b225 */ /* 0x000fe200078e0024 */
[----:B------:R-:W-:Y:S01]  /*0ef0*/  MOV R16, RZ ;  /* 0x000000ff00107202 */ /* 0x000fe20000000f00 */
[----:B------:R-:W5:Y:S04]  /*0f00*/  @!P4 LDG.E R42, desc[UR8][R38.64] ;  /* 0x00000008262ac981 */ /* 0x000f68000c1e1900 */
[----:B------:R-:W1:Y:S01]  /*0f10*/  @!P5 LDC.64 R28, c[0x0][0x230] ;  /* 0x00008c00ff1cdb82 */ /* 0x000e620000000a00 */
[----:B------:R-:W-:-:S07]  /*0f20*/  @!P3 IADD3 R37, R37, R63, RZ ;  /* 0x0000003f2525b210 */ /* 0x000fce0007ffe0ff */
[----:B------:R-:W2:Y:S01]  /*0f30*/  @!P5 LDC.64 R24, c[0x0][0x228] ;  /* 0x00008a00ff18db82 */ /* 0x000ea20000000a00 */
[----:B------:R-:W-:Y:S02]  /*0f40*/  @!P4 IADD3.X R35, R8, R35, RZ, P2, !PT ;  /* 0x000000230823c210 */ /* 0x000fe400017fe4ff */
[C---:B------:R-:W-:Y:S02]  /*0f50*/  @!P3 SHF.L.U64.HI R8, R36.reuse, 0x1, R37 ;  /* 0x000000012408b819 */ /* 0x040fe40000010225 */
[----:B------:R-:W-:Y:S01]  /*0f60*/  @!P3 SHF.L.U32 R63, R36, 0x1, RZ ;  /* 0x00000001243fb819 */ /* 0x000fe200000006ff */
[----:B---3--:R-:W-:Y:S01]  /*0f70*/  @!P5 IMAD R10, R21, R30, RZ ;  /* 0x0000001e150ad224 */ /* 0x008fe200078e02ff */
[----:B------:R-:W-:Y:S01]  /*0f80*/  @!P5 MOV R36, R66 ;  /* 0x000000420024d202 */ /* 0x000fe20000000f00 */
[----:B------:R-:W5:Y:S01]  /*0f90*/  @!P4 LDG.E R16, desc[UR8][R34.64] ;  /* 0x000000082210c981 */ /* 0x000f62000c1e1900 */
[----:B------:R-:W-:Y:S01]  /*0fa0*/  @!P5 MOV R37, R69 ;  /* 0x000000450025d202 */ /* 0x000fe20000000f00 */
[C---:B------:R-:W-:Y:S01]  /*0fb0*/  @!P5 IMAD R31, R52.reuse, R31, R10 ;  /* 0x0000001f341fd224 */ /* 0x040fe200078e020a */
[----:B------:R-:W-:Y:S01]  /*0fc0*/  @!P3 IADD3 R32, P0, R63, R32, RZ ;  /* 0x000000203f20b210 */ /* 0x000fe20007f1e0ff */
[----:B------:R-:W-:-:S03]  /*0fd0*/  @!P5 IMAD.WIDE.U32 R36, R52, R30, R36 ;  /* 0x0000001e3424d225 */ /* 0x000fc600078e0024 */
[----:B------:R-:W-:Y:S02]  /*0fe0*/  @!P3 IADD3.X R33, R8, R33, RZ, P0, !PT ;  /* 0x000000210821b210 */ /* 0x000fe400007fe4ff */
[----:B------:R-:W-:Y:S02]  /*0ff0*/  @!P5 IADD3 R37, R37, R31, RZ ;  /* 0x0000001f2525d210 */ /* 0x000fe40007ffe0ff */
[----:B------:R-:W-:Y:S02]  /*1000*/  @!P5 SHF.L.U32 R31, R36, 0x1, RZ ;  /* 0x00000001241fd819 */ /* 0x000fe400000006ff */
[----:B0-----:R-:W-:Y:S02]  /*1010*/  @!P3 IADD3 R30, P0, R63, R26, RZ ;  /* 0x0000001a3f1eb210 */ /* 0x001fe40007f1e0ff */
[C---:B-1----:R-:W-:Y:S02]  /*1020*/  @!P5 IADD3 R26, P2, R31.reuse, R28, RZ ;  /* 0x0000001c1f1ad210 */ /* 0x042fe40007f5e0ff */
[----:B--2---:R-:W-:-:S02]  /*1030*/  @!P5 IADD3 R28, P4, R31, R24, RZ ;  /* 0x000000181f1cd210 */ /* 0x004fc40007f9e0ff */
[----:B------:R-:W-:Y:S02]  /*1040*/  @!P3 IADD3.X R31, R8, R27, RZ, P0, !PT ;  /* 0x0000001b081fb210 */ /* 0x000fe400007fe4ff */
[----:B------:R-:W-:-:S06]  /*1050*/  MOV R8, RZ ;  /* 0x000000ff00087202 */ /* 0x000fcc0000000f00 */
[----:B------:R-:W5:Y:S01]  /*1060*/  @!P3 LDG.E R8, desc[UR8][R30.64] ;  /* 0x000000081e08b981 */ /* 0x000f62000c1e1900 */
[----:B------:R-:W-:-:S06]  /*1070*/  MOV R12, RZ ;  /* 0x000000ff000c7202 */ /* 0x000fcc0000000f00 */
[----:B------:R-:W5:Y:S01]  /*1080*/  @!P3 LDG.E R12, desc[UR8][R32.64] ;  /* 0x00000008200cb981 */ /* 0x000f62000c1e1900 */
[----:B------:R-:W-:Y:S02]  /*1090*/  @!P5 SHF.L.U64.HI R36, R36, 0x1, R37 ;  /* 0x000000012424d819 */ /* 0x000fe40000010225 */
[----:B------:R-:W-:Y:S02]  /*10a0*/  MOV R14, RZ ;  /* 0x000000ff000e7202 */ /* 0x000fe40000000f00 */
[C---:B------:R-:W-:Y:S02]  /*10b0*/  @!P5 IADD3.X R27, R36.reuse, R29, RZ, P2, !PT ;  /* 0x0000001d241bd210 */ /* 0x040fe400017fe4ff */
[----:B------:R-:W-:Y:S02]  /*10c0*/  MOV R10, RZ ;  /* 0x000000ff000a7202 */ /* 0x000fe40000000f00 */
[----:B------:R-:W-:Y:S01]  /*10d0*/  @!P5 IADD3.X R29, R36, R25, RZ, P4, !PT ;  /* 0x00000019241dd210 */ /* 0x000fe200027fe4ff */
[----:B------:R-:W-:Y:S01]  /*10e0*/  BSSY B0, `(.L_x_750) ;  /* 0x000001a000007945 */ /* 0x000fe20003800000 */
[----:B------:R0:W5:Y:S01]  /*10f0*/  @!P5 LDG.E R14, desc[UR8][R26.64] ;  /* 0x000000081a0ed981 */ /* 0x000162000c1e1900 */
[----:B------:R-:W-:-:S03]  /*1100*/  CS2R R24, SRZ ;  /* 0x0000000000187805 */ /* 0x000fc6000001ff00 */
[----:B------:R1:W5:Y:S01]  /*1110*/  @!P5 LDG.E R10, desc[UR8][R28.64] ;  /* 0x000000081c0ad981 */ /* 0x000362000c1e1900 */
[----:B------:R-:W-:Y:S02]  /*1120*/  ISETP.NE.AND P5, PT, RZ, UR10, PT ;  /* 0x0000000aff007c0c */ /* 0x000fe4000bfa5270 */
[----:B0-----:R-:W-:Y:S01]  /*1130*/  CS2R R26, SRZ ;  /* 0x00000000001a7805 */ /* 0x001fe2000001ff00 */
[--C-:B------:R-:W-:Y:S02]  /*1140*/  HADD2.F32 R33, -RZ, R49.reuse.H0_H0 ;  /* 0x20000031ff217230 */ /* 0x100fe40000004100 */
[----:B------:R-:W-:Y:S02]  /*1150*/  HADD2.F32 R35, -RZ, R49.H1_H1 ;  /* 0x30000031ff237230 */ /* 0x000fe40000004100 */
[----:B----4-:R-:W-:-:S05]  /*1160*/  FFMA.FTZ R23, -R22, R22, R23 ;  /* 0x0000001616177223 */ /* 0x010fca0000010117 */
[----:B------:R-:W-:-:S13]  /*1170*/  FSETP.GTU.FTZ.AND P0, PT, R23, RZ, PT ;  /* 0x000000ff1700720b */ /* 0x000fda0003f1c000 */
[----:B------:R-:W0:Y:S02]  /*1180*/  @P0 LDC R32, c[0x0][0x250] ;  /* 0x00009400ff200b82 */ /* 0x000e240000000800 */
[----:B0-----:R-:W-:Y:S01]  /*1190*/  @P0 FADD.FTZ R32, R23, R32 ;  /* 0x0000002017200221 */ /* 0x001fe20000010000 */
[----:B------:R-:W-:-:S06]  /*11a0*/  MOV R23, 0x3f800000 ;  /* 0x3f80000000177802 */ /* 0x000fcc0000000f00 */
[----:B------:R1:W0:Y:S01]  /*11b0*/  @P0 MUFU.RSQ R23, R32 ;  /* 0x0000002000170308 */ /* 0x0002220000001400 */
[----:B------:R-:W-:-:S13]  /*11c0*/  ISETP.GT.U32.AND P0, PT, R61, 0x27f, PT ;  /* 0x0000027f3d00780c */ /* 0x000fda0003f04070 */
[----:B-1----:R-:W-:Y:S05]  /*11d0*/  @P0 BRA `(.L_x_751) ;  /* 0x0000000000280947 */ /* 0x002fea0003800000 */
[----:B------:R-:W-:Y:S01]  /*11e0*/  ISETP.NE.AND P0, PT, RZ, UR10, PT ;  /* 0x0000000aff007c0c */ /* 0x000fe2000bf05270 */
[----:B------:R-:W1:Y:S01]  /*11f0*/  LDC.64 R30, c[0x0][0x238] ;  /* 0x00008e00ff1e7b82 */ /* 0x000e620000000a00 */
[----:B------:R-:W-:-:S04]  /*1200*/  IADD3 R41, R62, R41, RZ ;  /* 0x000000293e297210 */ /* 0x000fc80007ffe0ff */
[----:B------:R-:W-:-:S07]  /*1210*/  SHF.R.S32.HI R32, RZ, 0x1f, R41 ;  /* 0x0000001fff207819 */ /* 0x000fce0000011429 */
[----:B------:R-:W2:Y:S01]  /*1220*/  @P0 LDC.64 R24, c[0x0][0x240] ;  /* 0x00009000ff180b82 */ /* 0x000ea20000000a00 */
[C---:B-1----:R-:W-:Y:S01]  /*1230*/  IMAD.WIDE R30, R41.reuse, 0x4, R30 ;  /* 0x00000004291e7825 */ /* 0x042fe200078e021e */
[----:B--2---:R-:W-:-:S04]  /*1240*/  @P0 LEA R28, P2, R41, R24, 0x2 ;  /* 0x00000018291c0211 */ /* 0x004fc800078410ff */
[----:B------:R-:W-:Y:S02]  /*1250*/  @P0 LEA.HI.X R29, R41, R25, R32, 0x2, P2 ;  /* 0x00000019291d0211 */ /* 0x000fe400010f1420 */
[----:B------:R1:W5:Y:S04]  /*1260*/  LDG.E.64 R24, desc[UR8][R30.64] ;  /* 0x000000081e187981 */ /* 0x000368000c1e1b00 */
[----:B------:R1:W5:Y:S03]  /*1270*/  @P0 LDG.E.64 R26, desc[UR8][R28.64] ;  /* 0x000000081c1a0981 */ /* 0x000366000c1e1b00 */
.L_x_751:
[----:B------:R-:W-:Y:S05]  /*1280*/  BSYNC B0 ;  /* 0x0000000000007941 */ /* 0x000fea0003800000 */
.L_x_750:
[C---:B-1----:R-:W-:Y:S01]  /*1290*/  FADD.FTZ R28, -R22.reuse, R33 ;  /* 0x00000021161c7221 */ /* 0x042fe20000010100 */
[----:B------:R-:W-:Y:S01]  /*12a0*/  FADD.FTZ R32, -R22, R35 ;  /* 0x0000002316207221 */ /* 0x000fe20000010100 */
[--C-:B-----5:R-:W-:Y:S02]  /*12b0*/  HADD2.F32 R31, -RZ, R48.reuse.H0_H0 ;  /* 0x20000030ff1f7230 */ /* 0x120fe40000004100 */
[-C--:B0-----:R-:W-:Y:S01]  /*12c0*/  FMUL.FTZ R29, R28, R23.reuse ;  /* 0x000000171c1d7220 */ /* 0x081fe20000410000 */
[----:B------:R-:W-:Y:S02]  /*12d0*/  HADD2.F32 R30, -RZ, R48.H1_H1 ;  /* 0x30000030ff1e7230 */ /* 0x000fe40000004100 */
        /* <DEDUP_REMOVED lines=20> */
.L_x_752:
[----:B------:R-:W-:Y:S01]  /*1420*/  FMUL.FTZ R32, R31, R24 ;  /* 0x000000181f207220 */ /* 0x000fe20000410000 */
[--C-:B------:R-:W-:Y:S02]  /*1430*/  HADD2.F32 R37, -RZ, R50.reuse.H0_H0 ;  /* 0x20000032ff257230 */ /* 0x100fe40000004100 */
[----:B------:R-:W-:Y:S01]  /*1440*/  FMUL.FTZ R34, R30, R25 ;  /* 0x000000191e227220 */ /* 0x000fe20000410000 */
[----:B------:R-:W-:Y:S02]  /*1450*/  HADD2.F32 R39, -RZ, R50.H1_H1 ;  /* 0x30000032ff277230 */ /* 0x000fe40000004100 */
[C---:B------:R-:W-:Y:S01]  /*1460*/  FFMA.FTZ R33, R29.reuse, R32, RZ ;  /* 0x000000201d217223 */ /* 0x040fe200000100ff */
[----:B------:R-:W-:Y:S01]  /*1470*/  FADD.FTZ R35, RZ, R32 ;  /* 0x00000020ff237221 */ /* 0x000fe20000010000 */
[C---:B------:R-:W-:Y:S01]  /*1480*/  FADD.FTZ R32, -R22.reuse, R37 ;  /* 0x0000002516207221 */ /* 0x040fe20000010100 */
[----:B------:R-:W-:Y:S01]  /*1490*/  FFMA.FTZ R40, R29, R31, RZ ;  /* 0x0000001f1d287223 */ /* 0x000fe200000100ff */
[----:B------:R-:W-:Y:S01]  /*14a0*/  FADD.FTZ R36, -R22, R39 ;  /* 0x0000002716247221 */ /* 0x000fe20000010100 */
[----:B------:R-:W-:Y:S01]  /*14b0*/  FFMA.FTZ R70, R28, R34, R33 ;  /* 0x000000221c467223 */ /* 0x000fe20000010021 */
[-C--:B------:R-:W-:Y:S01]  /*14c0*/  FMUL.FTZ R39, R32, R23.reuse ;  /* 0x0000001720277220 */ /* 0x080fe20000410000 */
[----:B------:R-:W-:Y:S01]  /*14d0*/  FADD.FTZ R72, R34, R35 ;  /* 0x0000002322487221 */ /* 0x000fe20000010000 */
[----:B------:R-:W-:Y:S01]  /*14e0*/  FMUL.FTZ R74, R36, R23 ;  /* 0x00000017244a7220 */ /* 0x000fe20000410000 */
[----:B------:R-:W-:-:S02]  /*14f0*/  HADD2.F32 R33, -RZ, R47.H0_H0 ;  /* 0x2000002fff217230 */ /* 0x000fc40000004100 */
[----:B------:R-:W-:Y:S01]  /*1500*/  HADD2.F32 R32, -RZ, R47.H1_H1 ;  /* 0x3000002fff207230 */ /* 0x000fe20000004100 */
        /* <DEDUP_REMOVED lines=19> */
.L_x_753:
[----:B------:R-:W-:Y:S01]  /*1640*/  FADD.FTZ R34, RZ, R31 ;  /* 0x0000001fff227221 */ /* 0x000fe20000010000 */
[----:B------:R-:W-:Y:S01]  /*1650*/  FMUL.FTZ R35, R33, R24 ;  /* 0x0000001821237220 */ /* 0x000fe20000410000 */
[C---:B------:R-:W-:Y:S01]  /*1660*/  FFMA.FTZ R29, R39.reuse, R33, R40 ;  /* 0x00000021271d7223 */ /* 0x040fe20000010028 */
[----:B------:R-:W-:Y:S01]  /*1670*/  FFMA.FTZ R37, R28, R30, RZ ;  /* 0x0000001e1c257223 */ /* 0x000fe200000100ff */
[----:B------:R-:W-:Y:S01]  /*1680*/  FADD.FTZ R31, R34, R33 ;  /* 0x00000021221f7221 */ /* 0x000fe20000010000 */
[----:B------:R-:W-:Y:S01]  /*1690*/  FADD.FTZ R33, RZ, R30 ;  /* 0x0000001eff217221 */ /* 0x000fe20000010000 */
[----:B------:R-:W-:Y:S01]  /*16a0*/  FFMA.FTZ R34, R39, R35, R70 ;  /* 0x0000002327227223 */ /* 0x000fe20000010046 */
[----:B------:R-:W-:Y:S01]  /*16b0*/  FFMA.FTZ R28, R74, R32, R37 ;  /* 0x000000204a1c7223 */ /* 0x000fe20000010025 */
[--C-:B------:R-:W-:Y:S02]  /*16c0*/  HADD2.F32 R37, -RZ, R45.reuse.H1_H1 ;  /* 0x3000002dff257230 */ /* 0x100fe40000004100 */
[----:B------:R-:W-:Y:S01]  /*16d0*/  FADD.FTZ R30, R33, R32 ;  /* 0x00000020211e7221 */ /* 0x000fe20000010000 */
[----:B------:R-:W-:Y:S01]  /*16e0*/  FMUL.FTZ R33, R32, R25 ;  /* 0x0000001920217220 */ /* 0x000fe20000410000 */
[----:B------:R-:W-:Y:S01]  /*16f0*/  FADD.FTZ R32, R72, R35 ;  /* 0x0000002348207221 */ /* 0x000fe20000010000 */
[----:B------:R-:W-:-:S02]  /*1700*/  HADD2.F32 R35, -RZ, R45.H0_H0 ;  /* 0x2000002dff237230 */ /* 0x000fc40000004100 */
[----:B------:R-:W-:Y:S01]  /*1710*/  FADD.FTZ R36, -R22, R37 ;  /* 0x0000002516247221 */ /* 0x000fe20000010100 */
[----:B------:R-:W-:Y:S01]  /*1720*/  FFMA.FTZ R63, R74, R33, R34 ;  /* 0x000000214a3f7223 */ /* 0x000fe20000010022 */
[----:B------:R-:W-:Y:S01]  /*1730*/  FADD.FTZ R65, R33, R32 ;  /* 0x0000002021417221 */ /* 0x000fe20000010000 */
[--C-:B------:R-:W-:Y:S02]  /*1740*/  HADD2.F32 R32, -RZ, R44.reuse.H0_H0 ;  /* 0x2000002cff207230 */ /* 0x100fe40000004100 */
[----:B------:R-:W-:Y:S01]  /*1750*/  FADD.FTZ R34, -R22, R35 ;  /* 0x0000002316227221 */ /* 0x000fe20000010100 */
[-C--:B------:R-:W-:Y:S01]  /*1760*/  FMUL.FTZ R70, R36, R23.reuse ;  /* 0x0000001724467220 */ /* 0x080fe20000410000 */
[----:B------:R-:W-:Y:S02]  /*1770*/  HADD2.F32 R33, -RZ, R44.H1_H1 ;  /* 0x3000002cff217230 */ /* 0x000fe40000004100 */
[----:B------:R-:W-:Y:S01]  /*1780*/  FMUL.FTZ R71, R34, R23 ;  /* 0x0000001722477220 */ /* 0x000fe20000410000 */
[----:B------:R-:W-:Y:S06]  /*1790*/  @!P5 BRA `(.L_x_754) ;  /* 0x000000000048d947 */ /* 0x000fec0003800000 */
[----:B------:R-:W-:-:S04]  /*17a0*/  FFMA.FTZ R34, R71, R24, R26 ;  /* 0x0000001847227223 */ /* 0x000fc8000001001a */
[----:B------:R-:W-:-:S06]  /*17b0*/  FMUL.FTZ R35, R34, -1.4426950216293334961 ;  /* 0xbfb8aa3b22237820 */ /* 0x000fcc0000410000 */
[----:B------:R-:W0:Y:S02]  /*17c0*/  MUFU.EX2 R35, R35 ;  /* 0x0000002300237308 */ /* 0x000e240000000800 */
[----:B0-----:R-:W-:-:S06]  /*17d0*/  FADD.FTZ R36, R35, 1 ;  /* 0x3f80000023247421 */ /* 0x001fcc0000010000 */
[----:B------:R-:W0:Y:S02]  /*17e0*/  MUFU.RCP R37, R36 ;  /* 0x0000002400257308 */ /* 0x000e240000001000 */
[----:B0-----:R-:W-:Y:S01]  /*17f0*/  FADD.FTZ R41, -R37, 1 ;  /* 0x3f80000025297421 */ /* 0x001fe20000010100 */
[----:B------:R-:W-:Y:S01]  /*1800*/  FMUL.FTZ R39, R32, R37 ;  /* 0x0000002520277220 */ /* 0x000fe20000410000 */
[----:B------:R-:W-:Y:S02]  /*1810*/  FFMA.FTZ R32, R70, R25, R27 ;  /* 0x0000001946207223 */ /* 0x000fe4000001001b */
[----:B------:R-:W-:Y:S02]  /*1820*/  FFMA.FTZ R40, R34, R41, 1 ;  /* 0x3f80000022287423 */ /* 0x000fe40000010029 */
[----:B------:R-:W-:-:S06]  /*1830*/  FMUL.FTZ R34, R32, -1.4426950216293334961 ;  /* 0xbfb8aa3b20227820 */ /* 0x000fcc0000410000 */
[----:B------:R-:W0:Y:S02]  /*1840*/  MUFU.EX2 R34, R34 ;  /* 0x0000002200227308 */ /* 0x000e240000000800 */
[----:B0-----:R-:W-:-:S06]  /*1850*/  FADD.FTZ R37, R34, 1 ;  /* 0x3f80000022257421 */ /* 0x001fcc0000010000 */
[----:B------:R-:W0:Y:S02]  /*1860*/  MUFU.RCP R38, R37 ;  /* 0x0000002500267308 */ /* 0x000e240000001000 */
[----:B0-----:R-:W-:Y:S01]  /*1870*/  FADD.FTZ R35, -R38, 1 ;  /* 0x3f80000026237421 */ /* 0x001fe20000010100 */
[----:B------:R-:W-:-:S03]  /*1880*/  FMUL.FTZ R33, R33, R38 ;  /* 0x0000002621217220 */ /* 0x000fc60000410000 */
[----:B------:R-:W-:Y:S01]  /*1890*/  FFMA.FTZ R36, R32, R35, 1 ;  /* 0x3f80000020247423 */ /* 0x000fe20000010023 */
[----:B------:R-:W-:-:S03]  /*18a0*/  FMUL.FTZ R32, R39, R40 ;  /* 0x0000002827207220 */ /* 0x000fc60000410000 */
[----:B------:R-:W-:-:S07]  /*18b0*/  FMUL.FTZ R33, R33, R36 ;  /* 0x0000002421217220 */ /* 0x000fce0000410000 */
.L_x_754:
[----:B------:R-:W-:Y:S01]  /*18c0*/  FMUL.FTZ R34, R32, R24 ;  /* 0x0000001820227220 */ /* 0x000fe20000410000 */
[----:B------:R-:W-:Y:S01]  /*18d0*/  FADD.FTZ R31, R31, R32 ;  /* 0x000000201f1f7221 */ /* 0x000fe20000010000 */
[C---:B------:R-:W-:Y:S01]  /*18e0*/  FFMA.FTZ R29, R71.reuse, R32, R29 ;  /* 0x00000020471d7223 */ /* 0x040fe2000001001d */
[----:B------:R-:W-:Y:S01]  /*18f0*/  FADD.FTZ R30, R30, R33 ;  /* 0x000000211e1e7221 */ /* 0x000fe20000010000 */
[----:B------:R-:W-:Y:S01]  /*1900*/  FFMA.FTZ R28, R70, R33, R28 ;  /* 0x00000021461c7223 */ /* 0x000fe2000001001c */
[----:B------:R-:W-:Y:S01]  /*1910*/  FFMA.FTZ R32, R71, R34, R63 ;  /* 0x0000002247207223 */ /* 0x000fe2000001003f */
[----:B------:R-:W-:Y:S01]  /*1920*/  FMUL.FTZ R33, R33, R25 ;  /* 0x0000001921217220 */ /* 0x000fe20000410000 */
[--C-:B------:R-:W-:Y:S02]  /*1930*/  HADD2.F32 R35, -RZ, R46.reuse.H0_H0 ;  /* 0x2000002eff237230 */ /* 0x100fe40000004100 */
[----:B------:R-:W-:Y:S01]  /*1940*/  FADD.FTZ R34, R65, R34 ;  /* 0x0000002241227221 */ /* 0x000fe20000010000 */
[----:B------:R-:W-:-:S02]  /*1950*/  HADD2.F32 R37, -RZ, R46.H1_H1 ;  /* 0x3000002eff257230 */ /* 0x000fc40000004100 */
[----:B------:R-:W-:Y:S01]  /*1960*/  FFMA.FTZ R63, R70, R33, R32 ;  /* 0x00000021463f7223 */ /* 0x000fe20000010020 */
[C---:B------:R-:W-:Y:S01]  /*1970*/  FADD.FTZ R32, -R22.reuse, R35 ;  /* 0x0000002316207221 */ /* 0x040fe20000010100 */
[----:B------:R-:W-:Y:S01]  /*1980*/  FADD.FTZ R65, R33, R34 ;  /* 0x0000002221417221 */ /* 0x000fe20000010000 */
[----:B------:R-:W-:Y:S01]  /*1990*/  FADD.FTZ R36, -R22, R37 ;  /* 0x0000002516247221 */ /* 0x000fe20000010100 */
[--C-:B------:R-:W-:Y:S02]  /*19a0*/  HADD2.F32 R33, -RZ, R43.reuse.H1_H1 ;  /* 0x3000002bff217230 */ /* 0x100fe40000004100 */
[-C--:B------:R-:W-:Y:S01]  /*19b0*/  FMUL.FTZ R71, R32, R23.reuse ;  /* 0x0000001720477220 */ /* 0x080fe20000410000 */
[----:B------:R-:W-:Y:S02]  /*19c0*/  HADD2.F32 R32, -RZ, R43.H0_H0 ;  /* 0x2000002bff207230 */ /* 0x000fe40000004100 */
        /* <DEDUP_REMOVED lines=20> */
.L_x_755:
        /* <DEDUP_REMOVED lines=37> */
.L_x_756:
[----:B------:R-:W-:Y:S01]  /*1d60*/  FMUL.FTZ R34, R32, R24 ;  /* 0x0000001820227220 */ /* 0x000fe20000410000 */
[----:B------:R-:W-:Y:S01]  /*1d70*/  FADD.FTZ R31, R31, R32 ;  /* 0x000000201f1f7221 */ /* 0x000fe20000010000 */
[C---:B------:R-:W-:Y:S01]  /*1d80*/  FFMA.FTZ R29, R71.reuse, R32, R29 ;  /* 0x00000020471d7223 */ /* 0x040fe2000001001d */
[----:B------:R-:W-:Y:S01]  /*1d90*/  FADD.FTZ R32, R30, R33 ;  /* 0x000000211e207221 */ /* 0x000fe20000010000 */
[C---:B------:R-:W-:Y:S01]  /*1da0*/  FFMA.FTZ R30, R70.reuse, R33, R28 ;  /* 0x00000021461e7223 */ /* 0x040fe2000001001c */
[----:B------:R-:W-:Y:S01]  /*1db0*/  FFMA.FTZ R35, R71, R34, R63 ;  /* 0x0000002247237223 */ /* 0x000fe2000001003f */
[----:B------:R-:W-:Y:S01]  /*1dc0*/  FMUL.FTZ R28, R33, R25 ;  /* 0x00000019211c7220 */ /* 0x000fe20000410000 */
[--C-:B------:R-:W-:Y:S02]  /*1dd0*/  HADD2.F32 R37, -RZ, R42.reuse.H1_H1 ;  /* 0x3000002aff257230 */ /* 0x100fe40000004100 */
[----:B------:R-:W-:Y:S01]  /*1de0*/  FADD.FTZ R33, R65, R34 ;  /* 0x0000002241217221 */ /* 0x000fe20000010000 */
[----:B------:R-:W-:Y:S01]  /*1df0*/  FFMA.FTZ R63, R70, R28, R35 ;  /* 0x0000001c463f7223 */ /* 0x000fe20000010023 */
[----:B------:R-:W-:-:S02]  /*1e00*/  HADD2.F32 R35, -RZ, R42.H0_H0 ;  /* 0x2000002aff237230 */ /* 0x000fc40000004100 */
[----:B------:R-:W-:Y:S01]  /*1e10*/  FADD.FTZ R36, -R22, R37 ;  /* 0x0000002516247221 */ /* 0x000fe20000010100 */
        /* <DEDUP_REMOVED lines=25> */
.L_x_757:
        /* <DEDUP_REMOVED lines=12> */
[----:B------:R-:W-:Y:S02]  /*2070*/  FADD.FTZ R40, R30, R35 ;  /* 0x000000231e287221 */ /* 0x000fe40000010000 */
[----:B------:R-:W-:Y:S01]  /*2080*/  FADD.FTZ R34, -R22, R29 ;  /* 0x0000001d16227221 */ /* 0x000fe20000010100 */
[-C--:B------:R-:W-:Y:S01]  /*2090*/  FMUL.FTZ R72, R36, R23.reuse ;  /* 0x0000001724487220 */ /* 0x080fe20000410000 */
[--C-:B------:R-:W-:Y:S02]  /*20a0*/  HADD2.F32 R29, -RZ, R8.reuse.H1_H1 ;  /* 0x30000008ff1d7230 */ /* 0x100fe40000004100 */
[----:B------:R-:W-:Y:S01]  /*20b0*/  FMUL.FTZ R41, R34, R23 ;  /* 0x0000001722297220 */ /* 0x000fe20000410000 */
[----:B------:R-:W-:Y:S01]  /*20c0*/  HADD2.F32 R34, -RZ, R8.H0_H0 ;  /* 0x20000008ff227230 */ /* 0x000fe20000004100 */
        /* <DEDUP_REMOVED lines=19> */
.L_x_758:
[----:B------:R-:W-:Y:S01]  /*2200*/  FMUL.FTZ R35, R34, R24 ;  /* 0x0000001822237220 */ /* 0x000fe20000410000 */
[----:B------:R-:W-:Y:S01]  /*2210*/  FADD.FTZ R30, R31, R34 ;  /* 0x000000221f1e7221 */ /* 0x000fe20000010000 */
[----:B------:R-:W-:Y:S01]  /*2220*/  FFMA.FTZ R31, R41, R34, R33 ;  /* 0x00000022291f7223 */ /* 0x000fe20000010021 */
[----:B------:R-:W-:Y:S01]  /*2230*/  FMUL.FTZ R34, R29, R25 ;  /* 0x000000191d227220 */ /* 0x000fe20000410000 */
[----:B------:R-:W-:Y:S01]  /*2240*/  FFMA.FTZ R33, R41, R35, R70 ;  /* 0x0000002329217223 */ /* 0x000fe20000010046 */
[----:B------:R-:W-:Y:S01]  /*2250*/  FADD.FTZ R35, R40, R35 ;  /* 0x0000002328237221 */ /* 0x000fe20000010000 */
[C---:B------:R-:W-:Y:S02]  /*2260*/  FFMA.FTZ R32, R72.reuse, R29, R32 ;  /* 0x0000001d48207223 */ /* 0x040fe40000010020 */
[----:B------:R-:W-:Y:S01]  /*2270*/  FFMA.FTZ R72, R72, R34, R33 ;  /* 0x0000002248487223 */ /* 0x000fe20000010021 */
[----:B------:R-:W-:Y:S01]  /*2280*/  FADD.FTZ R63, R34, R35 ;  /* 0x00000023223f7221 */ /* 0x000fe20000010000 */
[----:B------:R-:W-:-:S02]  /*2290*/  HADD2.F32 R33, -RZ, R14.H0_H0 ;  /* 0x2000000eff217230 */ /* 0x000fc40000004100 */
[----:B------:R-:W-:-:S03]  /*22a0*/  HADD2.F32 R35, -RZ, R14.H1_H1 ;  /* 0x3000000eff237230 */ /* 0x000fc60000004100 */
[C---:B------:R-:W-:Y:S02]  /*22b0*/  FADD.FTZ R34, -R22.reuse, R33 ;  /* 0x0000002116227221 */ /* 0x040fe40000010100 */
[----:B------:R-:W-:Y:S01]  /*22c0*/  FADD.FTZ R36, -R22, R35 ;  /* 0x0000002316247221 */ /* 0x000fe20000010100 */
[--C-:B------:R-:W-:Y:S02]  /*22d0*/  HADD2.F32 R35, -RZ, R10.reuse.H1_H1 ;  /* 0x3000000aff237230 */ /* 0x100fe40000004100 */
[-C--:B------:R-:W-:Y:S01]  /*22e0*/  FMUL.FTZ R33, R34, R23.reuse ;  /* 0x0000001722217220 */ /* 0x080fe20000410000 */
        /* <DEDUP_REMOVED lines=10> */
[----:B------:R-:W-:-:S04]  /*2390*/  FFMA.FTZ R37, R37, R40, 1 ;  /* 0x3f80000025257423 */ /* 0x000fc80000010028 */
[----:B------:R-:W-:Y:S01]  /*23a0*/  FMUL.FTZ R36, R36, R37 ;  /* 0x0000002524247220 */ /* 0x000fe20000410000 */
[----:B------:R-:W-:-:S04]  /*23b0*/  FFMA.FTZ R37, R34, R25, R27 ;  /* 0x0000001922257223 */ /* 0x000fc8000001001b */
        /* <DEDUP_REMOVED lines=8> */
.L_x_759:
[----:B------:R-:W-:Y:S01]  /*2440*/  FMUL.FTZ R38, R36, R24 ;  /* 0x0000001824267220 */ /* 0x000fe20000410000 */
[C---:B------:R-:W-:Y:S01]  /*2450*/  ISETP.GT.AND P0, PT, R0.reuse, 0x1e, PT ;  /* 0x0000001e0000780c */ /* 0x040fe20003f04270 */
[----:B------:R-:W0:Y:S01]  /*2460*/  S2UR UR11, SR_CgaCtaId ;  /* 0x00000000000b79c3 */ /* 0x000e220000008800 */
[----:B------:R-:W-:Y:S01]  /*2470*/  UMOV UR6, 0x400 ;  /* 0x0000040000067882 */ /* 0x000fe20000000000 */
[----:B------:R-:W-:Y:S01]  /*2480*/  FFMA.FTZ R37, R33, R38, R72 ;  /* 0x0000002621257223 */ /* 0x000fe20000010048 */
[----:B------:R-:W-:Y:S01]  /*2490*/  FADD.FTZ R39, R63, R38 ;  /* 0x000000263f277221 */ /* 0x000fe20000010000 */
[----:B------:R-:W-:Y:S01]  /*24a0*/  FMUL.FTZ R38, R35, R25 ;  /* 0x0000001923267220 */ /* 0x000fe20000410000 */
[----:B------:R-:W-:Y:S01]  /*24b0*/  UIADD3 UR5, UR6, 0xd0, URZ ;  /* 0x000000d006057890 */ /* 0x000fe2000fffe03f */
[----:B------:R-:W-:Y:S01]  /*24c0*/  ISETP.NE.AND P3, PT, R0, RZ, PT ;  /* 0x000000ff0000720c */ /* 0x000fe20003f65270 */
[----:B------:R-:W-:Y:S01]  /*24d0*/  FADD.FTZ R70, R28, R29 ;  /* 0x0000001d1c467221 */ /* 0x000fe20000010000 */
[----:B------:R-:W-:Y:S01]  /*24e0*/  FFMA.FTZ R40, R34, R38, R37 ;  /* 0x0000002622287223 */ /* 0x000fe20000010025 */
[----:B------:R-:W-:Y:S01]  /*24f0*/  FADD.FTZ R41, R38, R39 ;  /* 0x0000002726297221 */ /* 0x000fe20000010000 */
[----:B------:R-:W-:Y:S01]  /*2500*/  ISETP.NE.AND P2, PT, R61, RZ, PT ;  /* 0x000000ff3d00720c */ /* 0x000fe20003f45270 */
[----:B------:R-:W-:Y:S01]  /*2510*/  FFMA.FTZ R28, R33, R36, R31 ;  /* 0x00000024211c7223 */ /* 0x000fe2000001001f */
[----:B------:R-:W-:Y:S01]  /*2520*/  FFMA.FTZ R29, R34, R35, R32 ;  /* 0x00000023221d7223 */ /* 0x000fe20000010020 */
[----:B------:R-:W1:Y:S01]  /*2530*/  SHFL.DOWN PT, R37, R40, 0x1, 0x1f ;  /* 0x08201f0028257f89 */ /* 0x000e6200000e0000 */
[----:B------:R-:W-:Y:S01]  /*2540*/  FADD.FTZ R30, R30, R36 ;  /* 0x000000241e1e7221 */ /* 0x000fe20000010000 */
[----:B------:R-:W-:Y:S01]  /*2550*/  FADD.FTZ R31, R70, R35 ;  /* 0x00000023461f7221 */ /* 0x000fe20000010000 */
[----:B------:R-:W-:Y:S01]  /*2560*/  BSSY B0, `(.L_x_760) ;  /* 0x0000050000007945 */ /* 0x000fe20003800000 */
[----:B------:R-:W2:Y:S01]  /*2570*/  SHFL.DOWN PT, R38, R41, 0x1, 0x1f ;  /* 0x08201f0029267f89 */ /* 0x000ea200000e0000 */
[----:B------:R-:W-:Y:S01]  /*2580*/  ISETP.GT.U32.AND P4, PT, R61, 0x13, PT ;  /* 0x000000133d00780c */ /* 0x000fe20003f84070 */
[----:B0-----:R-:W-:-:S06]  /*2590*/  ULEA UR5, UR11, UR5, 0x18 ;  /* 0x000000050b057291 */ /* 0x001fcc000f8ec03f */
        /* <DEDUP_REMOVED lines=23> */
[----:B-1----:R-:W-:-:S05]  /*2710*/  @!P0 FADD.FTZ R41, R41, R38 ;  /* 0x0000002629298221 */ /* 0x002fca0000010000 */
[----:B------:R0:W-:Y:S01]  /*2720*/  @!P3 STS.64 [R2+0x18], R40 ;  /* 0x000018280200b388 */ /* 0x0001e20000000a00 */
[----:B------:R-:W-:Y:S06]  /*2730*/  BAR.SYNC.DEFER_BLOCKING 0x0 ;  /* 0x0000000000007b1d */ /* 0x000fec0000010000 */
[----:B------:R-:W-:Y:S05]  /*2740*/  @P2 BRA `(.L_x_761) ;  /* 0x0000000000c42947 */ /* 0x000fea0003800000 */
[----:B------:R-:W-:-:S09]  /*2750*/  ULEA UR5, UR11, UR6, 0x18 ;  /* 0x000000060b057291 */ /* 0x000fd2000f8ec03f */
[----:B------:R-:W1:Y:S04]  /*2760*/  LDS.128 R32, [UR5+0x20] ;  /* 0x00002005ff207984 */ /* 0x000e680008000c00 */
[----:B------:R-:W2:Y:S01]  /*2770*/  LDS.128 R36, [UR5+0x30] ;  /* 0x00003005ff247984 */ /* 0x000ea20008000c00 */
[----:B-1----:R-:W-:Y:S01]  /*2780*/  FADD.FTZ R65, R40, R32 ;  /* 0x0000002028417221 */ /* 0x002fe20000010000 */
[----:B------:R-:W-:Y:S02]  /*2790*/  FADD.FTZ R32, R41, R33 ;  /* 0x0000002129207221 */ /* 0x000fe40000010000 */
[----:B0-----:R-:W-:Y:S01]  /*27a0*/  LDS.64 R40, [UR5+0xb0] ;  /* 0x0000b005ff287984 */ /* 0x001fe20008000a00 */
[----:B------:R-:W-:Y:S01]  /*27b0*/  FADD.FTZ R65, R65, R34 ;  /* 0x0000002241417221 */ /* 0x000fe20000010000 */
[----:B------:R-:W-:-:S03]  /*27c0*/  FADD.FTZ R32, R32, R35 ;  /* 0x0000002320207221 */ /* 0x000fc60000010000 */
[----:B--2---:R-:W-:Y:S01]  /*27d0*/  FADD.FTZ R65, R65, R36 ;  /* 0x0000002441417221 */ /* 0x004fe20000010000 */
[----:B------:R-:W-:Y:S02]  /*27e0*/  FADD.FTZ R36, R32, R37 ;  /* 0x0000002520247221 */ /* 0x000fe40000010000 */
[----:B------:R-:W0:Y:S01]  /*27f0*/  LDS.128 R32, [UR5+0x40] ;  /* 0x00004005ff207984 */ /* 0x000e220008000c00 */
[----:B------:R-:W-:Y:S01]  /*2800*/  FADD.FTZ R65, R65, R38 ;  /* 0x0000002641417221 */ /* 0x000fe20000010000 */
[----:B------:R-:W-:-:S03]  /*2810*/  FADD.FTZ R36, R36, R39 ;  /* 0x0000002724247221 */ /* 0x000fc60000010000 */
[----:B0-----:R-:W-:Y:S01]  /*2820*/  FADD.FTZ R65, R65, R32 ;  /* 0x0000002041417221 */ /* 0x001fe20000010000 */
        /* <DEDUP_REMOVED lines=23> */
[----:B------:R-:W-:-:S04]  /*29a0*/  FADD.FTZ R32, R32, R35 ;  /* 0x0000002320207221 */ /* 0x000fc80000010000 */
[----:B0-----:R-:W-:Y:S01]  /*29b0*/  FADD.FTZ R32, R32, R37 ;  /* 0x0000002520207221 */ /* 0x001fe20000010000 */
[----:B------:R-:W-:-:S03]  /*29c0*/  FADD.FTZ R65, R65, R36 ;  /* 0x0000002441417221 */ /* 0x000fc60000010000 */
[----:B------:R-:W-:Y:S01]  /*29d0*/  FADD.FTZ R36, R32, R39 ;  /* 0x0000002720247221 */ /* 0x000fe20000010000 */
[----:B------:R-:W-:Y:S01]  /*29e0*/  FADD.FTZ R65, R65, R38 ;  /* 0x0000002641417221 */ /* 0x000fe20000010000 */
[----:B------:R-:W0:Y:S03]  /*29f0*/  LDS.128 R32, [UR5+0xa0] ;  /* 0x0000a005ff207984 */ /* 0x000e260008000c00 */
[----:B0-----:R-:W-:Y:S01]  /*2a00*/  FADD.FTZ R65, R65, R32 ;  /* 0x0000002041417221 */ /* 0x001fe20000010000 */
[----:B------:R-:W-:-:S03]  /*2a10*/  FADD.FTZ R36, R36, R33 ;  /* 0x0000002124247221 */ /* 0x000fc60000010000 */
[----:B------:R-:W-:Y:S01]  /*2a20*/  FADD.FTZ R65, R65, R34 ;  /* 0x0000002241417221 */ /* 0x000fe20000010000 */
[----:B------:R-:W-:-:S03]  /*2a30*/  FADD.FTZ R36, R36, R35 ;  /* 0x0000002324247221 */ /* 0x000fc60000010000 */
[----:B------:R-:W-:Y:S01]  /*2a40*/  FADD.FTZ R40, R65, R40 ;  /* 0x0000002841287221 */ /* 0x000fe20000010000 */
[----:B------:R-:W-:-:S07]  /*2a50*/  FADD.FTZ R41, R36, R41 ;  /* 0x0000002924297221 */ /* 0x000fce0000010000 */
.L_x_761:
[----:B------:R-:W-:Y:S05]  /*2a60*/  BSYNC B0 ;  /* 0x0000000000007941 */ /* 0x000fea0003800000 */
.L_x_760:
        /* <DEDUP_REMOVED lines=14> */
[----:B-1----:R-:W-:Y:S01]  /*2b50*/  FADD.FTZ R65, R65, R28 ;  /* 0x0000001c41417221 */ /* 0x002fe20000010000 */
        /* <DEDUP_REMOVED lines=131> */
[----:B------:R-:W1:Y:S01]  /*3390*/  LDS.128 R32, [R63+0x2580] ;  /* 0x002580003f207984 */ /* 0x000e620000000c00 */
[----:B------:R-:W-:Y:S01]  /*33a0*/  FADD.FTZ R37, R37, R30 ;  /* 0x0000001e25257221 */ /* 0x000fe20000010000 */
[----:B------:R-:W-:-:S02]  /*33b0*/  FADD.FTZ R36, R36, R31 ;  /* 0x0000001f24247221 */ /* 0x000fc40000010000 */
        /* <DEDUP_REMOVED lines=8> */
[----:B------:R-:W-:-:S07]  /*3440*/  FADD.FTZ R31, R36, R31 ;  /* 0x0000001f241f7221 */ /* 0x000fce0000010000 */
.L_x_763:
[----:B------:R-:W-:Y:S05]  /*3450*/  BSYNC B0 ;  /* 0x0000000000007941 */ /* 0x000fea0003800000 */
.L_x_762:
        /* <DEDUP_REMOVED lines=18> */
.L_x_765:
[----:B------:R-:W-:Y:S05]  /*3580*/  BSYNC B0 ;  /* 0x0000000000007941 */ /* 0x000fea0003800000 */
.L_x_764:
[----:B------:R-:W-:Y:S05]  /*3590*/  @!P0 BRA `(.L_x_766) ;  /* 0x0000001000888947 */ /* 0x000fea0003800000 */
[----:B--2---:R-:W1:Y:S01]  /*35a0*/  LDC R36, c[0x0][0x10] ;  /* 0x00000400ff247b82 */ /* 0x004e620000000800 */
[----:B------:R-:W2:Y:S01]  /*35b0*/  S2R R35, SR_CTAID.Y ;  /* 0x0000000000237919 */ /* 0x000ea20000002600 */
[----:B------:R-:W-:-:S06]  /*35c0*/  LOP3.LUT R31, R51, 0x1, RZ, 0xc0, !PT ;  /* 0x00000001331f7812 */ /* 0x000fcc00078ec0ff */
[----:B------:R-:W3:Y:S08]  /*35d0*/  LDC.64 R28, c[0x0][0x258] ;  /* 0x00009600ff1c7b82 */ /* 0x000ef00000000a00 */
[----:B------:R-:W4:Y:S01]  /*35e0*/  LDC.64 R64, c[0x0][0x260] ;  /* 0x00009800ff407b82 */ /* 0x000f220000000a00 */
[----:B-1----:R-:W-:-:S04]  /*35f0*/  IMAD R31, R31, R36, RZ ;  /* 0x000000241f1f7224 */ /* 0x002fc800078e02ff */
        /* <DEDUP_REMOVED lines=19> */
[----:B-1----:R-:W-:-:S13]  /*3730*/  ISETP.EQ.U32.AND P3, PT, R0, UR6, PT ;  /* 0x0000000600007c0c */ /* 0x002fda000bf62070 */
[----:B------:R-:W-:Y:S06]  /*3740*/  @P3 MEMBAR.ALL.GPU ;  /* 0x0000000000003992 */ /* 0x000fec000000a000 */
[----:B------:R-:W-:-:S00]  /*3750*/  @P3 ERRBAR ;  /* 0x00000000000039ab */ /* 0x000fc00000000000 */
[----:B------:R-:W-:Y:S06]  /*3760*/  @P3 CGAERRBAR ;  /* 0x00000000000035ab */ /* 0x000fec0000000000 */
[----:B------:R2:W-:Y:S01]  /*3770*/  @P3 REDG.E.ADD.S32.STRONG.GPU desc[UR8][R28.64], R33 ;  /* 0x000000211c00398e */ /* 0x0005e2000c10e388 */
[----:B------:R-:W-:Y:S05]  /*3780*/  @!P0 BRA `(.L_x_767) ;  /* 0x0000000000148947 */ /* 0x000fea0003800000 */
.L_x_768:
[----:B--2---:R-:W2:Y:S04]  /*3790*/  LDG.E.STRONG.GPU R30, desc[UR8][R28.64] ;  /* 0x000000081c1e7981 */ /* 0x004ea8000c1ef900 */
[----:B--2---:R-:W-:Y:S01]  /*37a0*/  CCTL.IVALL ;  /* 0x00000000ff00798f */ /* 0x004fe20002000000 */
[----:B------:R-:W-:Y:S05]  /*37b0*/  YIELD ;  /* 0x0000000000007946 */ /* 0x000fea0003800000 */
[----:B------:R-:W-:-:S13]  /*37c0*/  ISETP.NE.AND P0, PT, R30, R37, PT ;  /* 0x000000251e00720c */ /* 0x000fda0003f05270 */
[----:B------:R-:W-:Y:S05]  /*37d0*/  @P0 BRA `(.L_x_768) ;  /* 0xfffffffc00ec0947 */ /* 0x000fea000383ffff */
.L_x_767:
[----:B------:R-:W-:Y:S01]  /*37e0*/  ISETP.NE.AND P0, PT, R34, RZ, PT ;  /* 0x000000ff2200720c */ /* 0x000fe20003f05270 */
[----:B------:R-:W-:Y:S05]  /*37f0*/  WARPSYNC.ALL ;  /* 0x0000000000007948 */ /* 0x000fea0003800000 */
[----:B------:R-:W-:Y:S07]  /*3800*/  BAR.SYNC.DEFER_BLOCKING 0x0 ;  /* 0x0000000000007b1d */ /* 0x000fee0000010000 */
[----:B------:R-:W-:Y:S05]  /*3810*/  @!P0 BRA `(.L_x_766) ;  /* 0x0000000c00e88947 */ /* 0x000fea0003800000 */
[----:B--2---:R-:W-:Y:S01]  /*3820*/  IADD3 R28, R34, -0x1, RZ ;  /* 0xffffffff221c7810 */ /* 0x004fe20007ffe0ff */
        /* <DEDUP_REMOVED lines=12> */
.L_x_772:
[----:B------:R-:W-:-:S13]  /*38f0*/  ISETP.EQ.OR P6, PT, R38, UR7, P2 ;  /* 0x0000000726007c0c */ /* 0x000fda00097c2670 */
[----:B------:R-:W-:-:S04]  /*3900*/  @!P6 IMAD R31, R36, R38, R35 ;  /* 0x00000026241fe224 */ /* 0x000fc800078e0223 */
[----:B------:R-:W-:-:S06]  /*3910*/  @!P6 IMAD.WIDE.U32 R30, R31, 0x8, R64 ;  /* 0x000000081f1ee825 */ /* 0x000fcc00078e0040 */
[----:B------:R-:W0:Y:S01]  /*3920*/  @!P6 LDG.E.64 R30, desc[UR8][R30.64] ;  /* 0x000000081e1ee981 */ /* 0x000e22000c1e1b00 */
[----:B------:R-:W-:-:S04]  /*3930*/  IADD3 R29, R38, 0x1, RZ ;  /* 0x00000001261d7810 */ /* 0x000fc80007ffe0ff */
[----:B------:R-:W-:Y:S02]  /*3940*/  ISETP.EQ.OR P3, PT, R29, UR7, P2 ;  /* 0x000000071d007c0c */ /* 0x000fe40009762670 */
[----:B------:R-:W-:-:S04]  /*3950*/  IADD3 R33, R38, 0x2, RZ ;  /* 0x0000000226217810 */ /* 0x000fc80007ffe0ff */
[----:B------:R-:W-:-:S07]  /*3960*/  ISETP.EQ.OR P4, PT, R33, UR7, P2 ;  /* 0x0000000721007c0c */ /* 0x000fce0009782670 */
[----:B------:R-:W-:-:S04]  /*3970*/  @!P3 IMAD R29, R36, R29, R35 ;  /* 0x0000001d241db224 */ /* 0x000fc800078e0223 */
[----:B------:R-:W-:-:S04]  /*3980*/  @!P3 IMAD.WIDE.U32 R28, R29, 0x8, R64 ;  /* 0x000000081d1cb825 */ /* 0x000fc800078e0040 */
[----:B------:R-:W-:Y:S02]  /*3990*/  @!P4 IMAD R33, R36, R33, R35 ;  /* 0x000000212421c224 */ /* 0x000fe400078e0223 */
[----:B------:R-:W2:Y:S02]  /*39a0*/  @!P3 LDG.E.64 R28, desc[UR8][R28.64] ;  /* 0x000000081c1cb981 */ /* 0x000ea4000c1e1b00 */
[----:B------:R-:W-:-:S06]  /*39b0*/  @!P4 IMAD.WIDE.U32 R32, R33, 0x8, R64 ;  /* 0x000000082120c825 */ /* 0x000fcc00078e0040 */
[----:B------:R-:W3:Y:S01]  /*39c0*/  @!P4 LDG.E.64 R32, desc[UR8][R32.64] ;  /* 0x000000082020c981 */ /* 0x000ee2000c1e1b00 */
[----:B0-----:R-:W-:Y:S01]  /*39d0*/  @!P6 FADD.FTZ R41, R41, R31 ;  /* 0x0000001f2929e221 */ /* 0x001fe20000010000 */
[----:B------:R-:W-:Y:S01]  /*39e0*/  IADD3 R31, R38, 0x3, RZ ;  /* 0x00000003261f7810 */ /* 0x000fe20007ffe0ff */
[----:B------:R-:W-:-:S03]  /*39f0*/  @!P6 FADD.FTZ R40, R40, R30 ;  /* 0x0000001e2828e221 */ /* 0x000fc60000010000 */
[----:B------:R-:W-:-:S13]  /*3a00*/  ISETP.EQ.OR P6, PT, R31, UR7, P2 ;  /* 0x000000071f007c0c */ /* 0x000fda00097c2670 */
[----:B------:R-:W-:-:S04]  /*3a10*/  @!P6 IMAD R31, R36, R31, R35 ;  /* 0x0000001f241fe224 */ /* 0x000fc800078e0223 */
[----:B------:R-:W-:-:S06]  /*3a20*/  @!P6 IMAD.WIDE.U32 R30, R31, 0x8, R64 ;  /* 0x000000081f1ee825 */ /* 0x000fcc00078e0040 */
[----:B------:R-:W4:Y:S01]  /*3a30*/  @!P6 LDG.E.64 R30, desc[UR8][R30.64] ;  /* 0x000000081e1ee981 */ /* 0x000f22000c1e1b00 */
[----:B--2---:R-:W-:Y:S01]  /*3a40*/  @!P3 FADD.FTZ R41, R41, R29 ;  /* 0x0000001d2929b221 */ /* 0x004fe20000010000 */
[----:B------:R-:W-:Y:S01]  /*3a50*/  IADD3 R29, R38, 0x4, RZ ;  /* 0x00000004261d7810 */ /* 0x000fe20007ffe0ff */
[----:B------:R-:W-:-:S03]  /*3a60*/  @!P3 FADD.FTZ R40, R40, R28 ;  /* 0x0000001c2828b221 */ /* 0x000fc60000010000 */
[----:B------:R-:W-:Y:S01]  /*3a70*/  ISETP.EQ.OR P3, PT, R29, UR7, P2 ;  /* 0x000000071d007c0c */ /* 0x000fe20009762670 */
[----:B---3--:R-:W-:Y:S01]  /*3a80*/  @!P4 FADD.FTZ R41, R41, R33 ;  /* 0x000000212929c221 */ /* 0x008fe20000010000 */
[----:B------:R-:W-:Y:S01]  /*3a90*/  IADD3 R33, R38, 0x5, RZ ;  /* 0x0000000526217810 */ /* 0x000fe20007ffe0ff */
[----:B------:R-:W-:-:S03]  /*3aa0*/  @!P4 FADD.FTZ R40, R40, R32 ;  /* 0x000000202828c221 */ /* 0x000fc60000010000 */
[----:B------:R-:W-:-:S07]  /*3ab0*/  ISETP.EQ.OR P4, PT, R33, UR7, P2 ;  /* 0x0000000721007c0c */ /* 0x000fce0009782670 */
[----:B------:R-:W-:-:S04]  /*3ac0*/  @!P3 IMAD R29, R36, R29, R35 ;  /* 0x0000001d241db224 */ /* 0x000fc800078e0223 */
[----:B------:R-:W-:-:S04]  /*3ad0*/  @!P3 IMAD.WIDE.U32 R28, R29, 0x8, R64 ;  /* 0x000000081d1cb825 */ /* 0x000fc800078e0040 */
[----:B------:R-:W-:Y:S02]  /*3ae0*/  @!P4 IMAD R33, R36, R33, R35 ;  /* 0x000000212421c224 */ /* 0x000fe400078e0223 */
[----:B------:R-:W2:Y:S02]  /*3af0*/  @!P3 LDG.E.64 R28, desc[UR8][R28.64] ;  /* 0x000000081c1cb981 */ /* 0x000ea4000c1e1b00 */
[----:B------:R-:W-:-:S06]  /*3b00*/  @!P4 IMAD.WIDE.U32 R32, R33, 0x8, R64 ;  /* 0x000000082120c825 */ /* 0x000fcc00078e0040 */
[----:B------:R-:W3:Y:S01]  /*3b10*/  @!P4 LDG.E.64 R32, desc[UR8][R32.64] ;  /* 0x000000082020c981 */ /* 0x000ee2000c1e1b00 */
[----:B----4-:R-:W-:Y:S01]  /*3b20*/  @!P6 FADD.FTZ R41, R41, R31 ;  /* 0x0000001f2929e221 */ /* 0x010fe20000010000 */
        /* <DEDUP_REMOVED lines=53> */
[C---:B------:R-:W-:Y:S01]  /*3e80*/  IADD3 R32, R38.reuse, 0xe, RZ ;  /* 0x0000000e26207810 */ /* 0x040fe20007ffe0ff */
[----:B------:R-:W-:Y:S01]  /*3e90*/  @!P4 FADD.FTZ R41, R41, R33 ;  /* 0x000000212929c221 */ /* 0x000fe20000010000 */
[----:B------:R-:W-:Y:S02]  /*3ea0*/  IADD3 R33, R38, 0xf, RZ ;  /* 0x0000000f26217810 */ /* 0x000fe40007ffe0ff */
[----:B------:R-:W-:-:S07]  /*3eb0*/  ISETP.EQ.OR P4, PT, R32, UR7, P2 ;  /* 0x0000000720007c0c */ /* 0x000fce0009782670 */
[----:B------:R-:W-:-:S04]  /*3ec0*/  @!P3 IMAD R29, R36, R29, R35 ;  /* 0x0000001d241db224 */ /* 0x000fc800078e0223 */
[----:B------:R-:W-:-:S06]  /*3ed0*/  @!P3 IMAD.WIDE.U32 R28, R29, 0x8, R64 ;  /* 0x000000081d1cb825 */ /* 0x000fcc00078e0040 */
[----:B------:R-:W2:Y:S01]  /*3ee0*/  @!P3 LDG.E.64 R28, desc[UR8][R28.64] ;  /* 0x000000081c1cb981 */ /* 0x000ea2000c1e1b00 */
[----:B----4-:R-:W-:Y:S01]  /*3ef0*/  @!P6 FADD.FTZ R40, R40, R30 ;  /* 0x0000001e2828e221 */ /* 0x010fe20000010000 */
[----:B------:R-:W-:Y:S01]  /*3f00*/  @!P6 FADD.FTZ R41, R41, R31 ;  /* 0x0000001f2929e221 */ /* 0x000fe20000010000 */
[----:B------:R-:W-:Y:S01]  /*3f10*/  ISETP.EQ.OR P6, PT, R33, UR7, P2 ;  /* 0x0000000721007c0c */ /* 0x000fe200097c2670 */
[----:B------:R-:W-:-:S04]  /*3f20*/  @!P4 IMAD R31, R36, R32, R35 ;  /* 0x00000020241fc224 */ /* 0x000fc800078e0223 */
[----:B------:R-:W-:-:S06]  /*3f30*/  @!P4 IMAD.WIDE.U32 R30, R31, 0x8, R64 ;  /* 0x000000081f1ec825 */ /* 0x000fcc00078e0040 */
[----:B------:R-:W3:Y:S02]  /*3f40*/  @!P4 LDG.E.64 R30, desc[UR8][R30.64] ;  /* 0x000000081e1ec981 */ /* 0x000ee4000c1e1b00 */
[----:B------:R-:W-:-:S04]  /*3f50*/  @!P6 IMAD R33, R36, R33, R35 ;  /* 0x000000212421e224 */ /* 0x000fc800078e0223 */
[----:B------:R-:W-:-:S06]  /*3f60*/  @!P6 IMAD.WIDE.U32 R32, R33, 0x8, R64 ;  /* 0x000000082120e825 */ /* 0x000fcc00078e0040 */
[----:B------:R-:W4:Y:S01]  /*3f70*/  @!P6 LDG.E.64 R32, desc[UR8][R32.64] ;  /* 0x000000082020e981 */ /* 0x000f22000c1e1b00 */
[----:B------:R-:W-:Y:S01]  /*3f80*/  IADD3 R37, R37, -0x10, RZ ;  /* 0xfffffff025257810 */ /* 0x000fe20007ffe0ff */
[----:B--2---:R-:W-:Y:S01]  /*3f90*/  @!P3 FADD.FTZ R40, R40, R28 ;  /* 0x0000001c2828b221 */ /* 0x004fe20000010000 */
[----:B------:R-:W-:Y:S02]  /*3fa0*/  @!P3 FADD.FTZ R41, R41, R29 ;  /* 0x0000001d2929b221 */ /* 0x000fe40000010000 */
[----:B------:R-:W-:Y:S02]  /*3fb0*/  ISETP.GT.AND P3, PT, R37, 0xc, PT ;  /* 0x0000000c2500780c */ /* 0x000fe40003f64270 */
[----:B------:R-:W-:Y:S01]  /*3fc0*/  IADD3 R38, R38, 0x10, RZ ;  /* 0x0000001026267810 */ /* 0x000fe20007ffe0ff */
[----:B---3--:R-:W-:Y:S01]  /*3fd0*/  @!P4 FADD.FTZ R40, R40, R30 ;  /* 0x0000001e2828c221 */ /* 0x008fe20000010000 */
[----:B------:R-:W-:-:S03]  /*3fe0*/  @!P4 FADD.FTZ R41, R41, R31 ;  /* 0x0000001f2929c221 */ /* 0x000fc60000010000 */
[----:B----4-:R-:W-:Y:S01]  /*3ff0*/  @!P6 FADD.FTZ R40, R40, R32 ;  /* 0x000000202828e221 */ /* 0x010fe20000010000 */
[----:B------:R-:W-:-:S05]  /*4000*/  @!P6 FADD.FTZ R41, R41, R33 ;  /* 0x000000212929e221 */ /* 0x000fca0000010000 */
[----:B------:R-:W-:Y:S05]  /*4010*/  @P3 BRA `(.L_x_772) ;  /* 0xfffffff800343947 */ /* 0x000fea000383ffff */
.L_x_771:
[----:B------:R-:W-:-:S13]  /*4020*/  ISETP.GT.AND P3, PT, R37, 0x4, PT ;  /* 0x000000042500780c */ /* 0x000fda0003f64270 */
[----:B------:R-:W-:Y:S05]  /*4030*/  @!P3 BRA `(.L_x_773) ;  /* 0x0000000000ecb947 */ /* 0x000fea0003800000 */
[----:B------:R-:W-:-:S13]  /*4040*/  ISETP.EQ.OR P0, PT, R38, UR7, P2 ;  /* 0x0000000726007c0c */ /* 0x000fda0009702670 */
[----:B------:R-:W-:-:S04]  /*4050*/  @!P0 IMAD R29, R38, R36, R35 ;  /* 0x00000024261d8224 */ /* 0x000fc800078e0223 */
[----:B------:R-:W-:-:S06]  /*4060*/  @!P0 IMAD.WIDE.U32 R28, R29, 0x8, R64 ;  /* 0x000000081d1c8825 */ /* 0x000fcc00078e0040 */
[----:B------:R-:W0:Y:S01]  /*4070*/  @!P0 LDG.E.64 R28, desc[UR8][R28.64] ;  /* 0x000000081c1c8981 */ /* 0x000e22000c1e1b00 */
[C---:B------:R-:W-:Y:S02]  /*4080*/  IADD3 R31, R38.reuse, 0x1, RZ ;  /* 0x00000001261f7810 */ /* 0x040fe40007ffe0ff */
[----:B------:R-:W-:Y:S02]  /*4090*/  IADD3 R33, R38, 0x2, RZ ;  /* 0x0000000226217810 */ /* 0x000fe40007ffe0ff */
[----:B------:R-:W-:Y:S02]  /*40a0*/  ISETP.EQ.OR P4, PT, R31, UR7, P2 ;  /* 0x000000071f007c0c */ /* 0x000fe40009782670 */
[----:B------:R-:W-:-:S11]  /*40b0*/  ISETP.EQ.OR P6, PT, R33, UR7, P2 ;  /* 0x0000000721007c0c */ /* 0x000fd600097c2670 */
[C-C-:B------:R-:W-:Y:S02]  /*40c0*/  @!P4 IMAD R31, R36.reuse, R31, R35.reuse ;  /* 0x0000001f241fc224 */ /* 0x140fe400078e0223 */
[----:B------:R-:W-:Y:S02]  /*40d0*/  @!P6 IMAD R33, R36, R33, R35 ;  /* 0x000000212421e224 */ /* 0x000fe400078e0223 */
[----:B------:R-:W-:-:S04]  /*40e0*/  @!P4 IMAD.WIDE.U32 R30, R31, 0x8, R64 ;  /* 0x000000081f1ec825 */ /* 0x000fc800078e0040 */
[----:B------:R-:W-:Y:S02]  /*40f0*/  @!P6 IMAD.WIDE.U32 R32, R33, 0x8, R64 ;  /* 0x000000082120e825 */ /* 0x000fe400078e0040 */
[----:B------:R-:W2:Y:S04]  /*4100*/  @!P4 LDG.E.64 R30, desc[UR8][R30.64] ;  /* 0x000000081e1ec981 */ /* 0x000ea8000c1e1b00 */
[----:B------:R-:W3:Y:S01]  /*4110*/  @!P6 LDG.E.64 R32, desc[UR8][R32.64] ;  /* 0x000000082020e981 */ /* 0x000ee2000c1e1b00 */
[----:B0-----:R-:W-:Y:S01]  /*4120*/  @!P0 FADD.FTZ R41, R41, R29 ;  /* 0x0000001d29298221 */ /* 0x001fe20000010000 */
[----:B------:R-:W-:Y:S01]  /*4130*/  IADD3 R29, R38, 0x3, RZ ;  /* 0x00000003261d7810 */ /* 0x000fe20007ffe0ff */
[----:B------:R-:W-:-:S03]  /*4140*/  @!P0 FADD.FTZ R40, R40, R28 ;  /* 0x0000001c28288221 */ /* 0x000fc60000010000 */
[----:B------:R-:W-:Y:S02]  /*4150*/  ISETP.EQ.OR P3, PT, R29, UR7, P2 ;  /* 0x000000071d007c0c */ /* 0x000fe40009762670 */
[----:B------:R-:W-:-:S11]  /*4160*/  IADD3 R38, R38, 0x4, RZ ;  /* 0x0000000426267810 */ /* 0x000fd60007ffe0ff */
[----:B------:R-:W-:-:S04]  /*4170*/  @!P3 IMAD R29, R36, R29, R35 ;  /* 0x0000001d241db224 */ /* 0x000fc800078e0223 */
[----:B------:R-:W-:Y:S01]  /*4180*/  @!P3 IMAD.WIDE.U32 R28, R29, 0x8, R64 ;  /* 0x000000081d1cb825 */ /* 0x000fe200078e0040 */
[----:B------:R-:W-:-:S05]  /*4190*/  ISETP.EQ.OR P0, PT, R38, UR7, P2 ;  /* 0x0000000726007c0c */ /* 0x000fca0009702670 */
[----:B------:R-:W4:Y:S01]  /*41a0*/  @!P3 LDG.E.64 R28, desc[UR8][R28.64] ;  /* 0x000000081c1cb981 */ /* 0x000f22000c1e1b00 */
[----:B--2---:R-:W-:Y:S01]  /*41b0*/  @!P4 FADD.FTZ R41, R41, R31 ;  /* 0x0000001f2929c221 */ /* 0x004fe20000010000 */
[----:B------:R-:W-:-:S03]  /*41c0*/  @!P4 FADD.FTZ R40, R40, R30 ;  /* 0x0000001e2828c221 */ /* 0x000fc60000010000 */
[----:B---3--:R-:W-:-:S03]  /*41d0*/  @!P6 FADD.FTZ R41, R41, R33 ;  /* 0x000000212929e221 */ /* 0x008fc60000010000 */
[----:B------:R-:W-:Y:S02]  /*41e0*/  @!P0 IMAD R33, R36, R38, R35 ;  /* 0x0000002624218224 */ /* 0x000fe400078e0223 */
[----:B------:R-:W-:Y:S02]  /*41f0*/  @!P6 FADD.FTZ R40, R40, R32 ;  /* 0x000000202828e221 */ /* 0x000fe40000010000 */
[----:B------:R-:W-:-:S06]  /*4200*/  @!P0 IMAD.WIDE.U32 R32, R33, 0x8, R64 ;  /* 0x0000000821208825 */ /* 0x000fcc00078e0040 */
[----:B------:R-:W2:Y:S01]  /*4210*/  @!P0 LDG.E.64 R32, desc[UR8][R32.64] ;  /* 0x0000000820208981 */ /* 0x000ea2000c1e1b00 */
[----:B------:R-:W-:-:S04]  /*4220*/  IADD3 R31, R38, 0x1, RZ ;  /* 0x00000001261f7810 */ /* 0x000fc80007ffe0ff */
[----:B------:R-:W-:Y:S02]  /*4230*/  ISETP.EQ.OR P4, PT, R31, UR7, P2 ;  /* 0x000000071f007c0c */ /* 0x000fe40009782670 */
[----:B------:R-:W-:-:S11]  /*4240*/  IADD3 R39, R38, 0x3, RZ ;  /* 0x0000000326277810 */ /* 0x000fd60007ffe0ff */
[----:B------:R-:W-:-:S04]  /*4250*/  @!P4 IMAD R31, R36, R31, R35 ;  /* 0x0000001f241fc224 */ /* 0x000fc800078e0223 */
[----:B------:R-:W-:-:S06]  /*4260*/  @!P4 IMAD.WIDE.U32 R30, R31, 0x8, R64 ;  /* 0x000000081f1ec825 */ /* 0x000fcc00078e0040 */
[----:B------:R-:W3:Y:S01]  /*4270*/  @!P4 LDG.E.64 R30, desc[UR8][R30.64] ;  /* 0x000000081e1ec981 */ /* 0x000ee2000c1e1b00 */
[----:B----4-:R-:W-:Y:S01]  /*4280*/  @!P3 FADD.FTZ R41, R41, R29 ;  /* 0x0000001d2929b221 */ /* 0x010fe20000010000 */
[----:B------:R-:W-:Y:S01]  /*4290*/  IADD3 R29, R38, 0x2, RZ ;  /* 0x00000002261d7810 */ /* 0x000fe20007ffe0ff */
[----:B------:R-:W-:-:S03]  /*42a0*/  @!P3 FADD.FTZ R40, R40, R28 ;  /* 0x0000001c2828b221 */ /* 0x000fc60000010000 */
[----:B------:R-:W-:Y:S02]  /*42b0*/  ISETP.EQ.OR P6, PT, R29, UR7, P2 ;  /* 0x000000071d007c0c */ /* 0x000fe400097c2670 */
[----:B------:R-:W-:-:S11]  /*42c0*/  ISETP.EQ.OR P3, PT, R39, UR7, P2 ;  /* 0x0000000727007c0c */ /* 0x000fd60009762670 */
[C---:B------:R-:W-:Y:S02]  /*42d0*/  @!P6 IMAD R29, R36.reuse, R29, R35 ;  /* 0x0000001d241de224 */ /* 0x040fe400078e0223 */
[----:B--2---:R-:W-:Y:S01]  /*42e0*/  @!P0 FADD.FTZ R41, R41, R33 ;  /* 0x0000002129298221 */ /* 0x004fe20000010000 */
[----:B------:R-:W-:Y:S02]  /*42f0*/  @!P3 IMAD R33, R36, R39, R35 ;  /* 0x000000272421b224 */ /* 0x000fe400078e0223 */
[----:B------:R-:W-:-:S04]  /*4300*/  @!P6 IMAD.WIDE.U32 R28, R29, 0x8, R64 ;  /* 0x000000081d1ce825 */ /* 0x000fc800078e0040 */
[----:B------:R-:W-:Y:S01]  /*4310*/  @!P0 FADD.FTZ R40, R40, R32 ;  /* 0x0000002028288221 */ /* 0x000fe20000010000 */
[----:B------:R-:W-:Y:S01]  /*4320*/  @!P3 IMAD.WIDE.U32 R32, R33, 0x8, R64 ;  /* 0x000000082120b825 */ /* 0x000fe200078e0040 */
[----:B------:R-:W2:Y:S05]  /*4330*/  @!P6 LDG.E.64 R28, desc[UR8][R28.64] ;  /* 0x000000081c1ce981 */ /* 0x000eaa000c1e1b00 */
[----:B------:R-:W4:Y:S01]  /*4340*/  @!P3 LDG.E.64 R32, desc[UR8][R32.64] ;  /* 0x000000082020b981 */ /* 0x000f22000c1e1b00 */
[----:B------:R-:W-:Y:S02]  /*4350*/  IADD3 R37, R37, -0x4, RZ ;  /* 0xfffffffc25257810 */ /* 0x000fe40007ffe0ff */
[----:B------:R-:W-:-:S02]  /*4360*/  PLOP3.LUT P0, PT, PT, PT, PT, 0x8, 0x0 ;  /* 0x000000000000781c */ /* 0x000fc40003f0e170 */
[----:B------:R-:W-:Y:S01]  /*4370*/  IADD3 R37, R37, -0x4, RZ ;  /* 0xfffffffc25257810 */ /* 0x000fe20007ffe0ff */
[----:B---3--:R-:W-:Y:S01]  /*4380*/  @!P4 FADD.FTZ R40, R40, R30 ;  /* 0x0000001e2828c221 */ /* 0x008fe20000010000 */
[----:B------:R-:W-:Y:S01]  /*4390*/  @!P4 FADD.FTZ R41, R41, R31 ;  /* 0x0000001f2929c221 */ /* 0x000fe20000010000 */
[----:B------:R-:W-:Y:S02]  /*43a0*/  IADD3 R38, R38, 0x4, RZ ;  /* 0x0000000426267810 */ /* 0x000fe40007ffe0ff */
[----:B--2---:R-:W-:Y:S01]  /*43b0*/  @!P6 FADD.FTZ R40, R40, R28 ;  /* 0x0000001c2828e221 */ /* 0x004fe20000010000 */
[----:B------:R-:W-:-:S03]  /*43c0*/  @!P6 FADD.FTZ R41, R41, R29 ;  /* 0x0000001d2929e221 */ /* 0x000fc60000010000 */
[----:B----4-:R-:W-:Y:S01]  /*43d0*/  @!P3 FADD.FTZ R40, R40, R32 ;  /* 0x000000202828b221 */ /* 0x010fe20000010000 */
[----:B------:R-:W-:-:S07]  /*43e0*/  @!P3 FADD.FTZ R41, R41, R33 ;  /* 0x000000212929b221 */ /* 0x000fce0000010000 */
.L_x_773:
[----:B------:R-:W-:-:S13]  /*43f0*/  ISETP.NE.OR P0, PT, R37, RZ, P0 ;  /* 0x000000ff2500720c */ /* 0x000fda0000705670 */
[----:B------:R-:W-:Y:S05]  /*4400*/  @!P0 BRA `(.L_x_769) ;  /* 0x00000000007c8947 */ /* 0x000fea0003800000 */
.L_x_770:
[C---:B------:R-:W-:Y:S02]  /*4410*/  ISETP.EQ.OR P3, PT, R38.reuse, UR7, P2 ;  /* 0x0000000726007c0c */ /* 0x040fe40009762670 */
[C---:B------:R-:W-:Y:S02]  /*4420*/  IADD3 R29, R38.reuse, 0x1, RZ ;  /* 0x00000001261d7810 */ /* 0x040fe40007ffe0ff */
[----:B------:R-:W-:Y:S02]  /*4430*/  IADD3 R33, R38, 0x2, RZ ;  /* 0x0000000226217810 */ /* 0x000fe40007ffe0ff */
[----:B------:R-:W-:-:S07]  /*4440*/  ISETP.EQ.OR P4, PT, R29, UR7, P2 ;  /* 0x000000071d007c0c */ /* 0x000fce0009782670 */
[----:B------:R-:W-:-:S04]  /*4450*/  @!P3 IMAD R31, R36, R38, R35 ;  /* 0x00000026241fb224 */ /* 0x000fc800078e0223 */
[----:B------:R-:W-:-:S06]  /*4460*/  @!P3 IMAD.WIDE.U32 R30, R31, 0x8, R64 ;  /* 0x000000081f1eb825 */ /* 0x000fcc00078e0040 */
[----:B------:R-:W0:Y:S01]  /*4470*/  @!P3 LDG.E.64 R30, desc[UR8][R30.64] ;  /* 0x000000081e1eb981 */ /* 0x000e22000c1e1b00 */
[----:B------:R-:W-:Y:S01]  /*4480*/  ISETP.EQ.OR P6, PT, R33, UR7, P2 ;  /* 0x0000000721007c0c */ /* 0x000fe200097c2670 */
[----:B------:R-:W-:Y:S01]  /*4490*/  @!P4 IMAD R29, R36, R29, R35 ;  /* 0x0000001d241dc224 */ /* 0x000fe200078e0223 */
[----:B------:R-:W-:-:S03]  /*44a0*/  IADD3 R32, R38, 0x3, RZ ;  /* 0x0000000326207810 */ /* 0x000fc60007ffe0ff */
[----:B------:R-:W-:Y:S01]  /*44b0*/  @!P4 IMAD.WIDE.U32 R28, R29, 0x8, R64 ;  /* 0x000000081d1cc825 */ /* 0x000fe200078e0040 */
[----:B------:R-:W-:-:S05]  /*44c0*/  ISETP.EQ.OR P0, PT, R32, UR7, P2 ;  /* 0x0000000720007c0c */ /* 0x000fca0009702670 */
[----:B------:R-:W2:Y:S02]  /*44d0*/  @!P4 LDG.E.64 R28, desc[UR8][R28.64] ;  /* 0x000000081c1cc981 */ /* 0x000ea4000c1e1b00 */
[----:B------:R-:W-:Y:S02]  /*44e0*/  @!P6 IMAD R33, R36, R33, R35 ;  /* 0x000000212421e224 */ /* 0x000fe400078e0223 */
[----:B0-----:R-:W-:Y:S01]  /*44f0*/  @!P3 FADD.FTZ R40, R40, R30 ;  /* 0x0000001e2828b221 */ /* 0x001fe20000010000 */
[----:B------:R-:W-:Y:S01]  /*4500*/  @!P3 FADD.FTZ R41, R41, R31 ;  /* 0x0000001f2929b221 */ /* 0x000fe20000010000 */
[----:B------:R-:W-:-:S04]  /*4510*/  @!P6 IMAD.WIDE.U32 R30, R33, 0x8, R64 ;  /* 0x00000008211ee825 */ /* 0x000fc800078e0040 */
[----:B------:R-:W-:Y:S02]  /*4520*/  @!P0 IMAD R33, R36, R32, R35 ;  /* 0x0000002024218224 */ /* 0x000fe400078e0223 */
[----:B------:R-:W3:Y:S02]  /*4530*/  @!P6 LDG.E.64 R30, desc[UR8][R30.64] ;  /* 0x000000081e1ee981 */ /* 0x000ee4000c1e1b00 */
[----:B------:R-:W-:Y:S01]  /*4540*/  @!P0 IMAD.WIDE.U32 R32, R33, 0x8, R64 ;  /* 0x0000000821208825 */ /* 0x000fe200078e0040 */
[----:B------:R-:W-:-:S03]  /*4550*/  IADD3 R37, R37, -0x4, RZ ;  /* 0xfffffffc25257810 */ /* 0x000fc60007ffe0ff */
[----:B--2---:R-:W-:Y:S02]  /*4560*/  @!P4 FADD.FTZ R40, R40, R28 ;  /* 0x0000001c2828c221 */ /* 0x004fe40000010000 */
[----:B------:R-:W2:Y:S01]  /*4570*/  @!P0 LDG.E.64 R32, desc[UR8][R32.64] ;  /* 0x0000000820208981 */ /* 0x000ea2000c1e1b00 */
[----:B------:R-:W-:Y:S01]  /*4580*/  ISETP.NE.AND P3, PT, R37, RZ, PT ;  /* 0x000000ff2500720c */ /* 0x000fe20003f65270 */
[----:B------:R-:W-:Y:S01]  /*4590*/  @!P4 FADD.FTZ R41, R41, R29 ;  /* 0x0000001d2929c221 */ /* 0x000fe20000010000 */
[----:B------:R-:W-:Y:S01]  /*45a0*/  IADD3 R38, R38, 0x4, RZ ;  /* 0x0000000426267810 */ /* 0x000fe20007ffe0ff */
[----:B---3--:R-:W-:Y:S02]  /*45b0*/  @!P6 FADD.FTZ R40, R40, R30 ;  /* 0x0000001e2828e221 */ /* 0x008fe40000010000 */
[----:B------:R-:W-:Y:S02]  /*45c0*/  @!P6 FADD.FTZ R41, R41, R31 ;  /* 0x0000001f2929e221 */ /* 0x000fe40000010000 */
[----:B--2---:R-:W-:-:S02]  /*45d0*/  @!P0 FADD.FTZ R40, R40, R32 ;  /* 0x0000002028288221 */ /* 0x004fc40000010000 */
[----:B------:R-:W-:-:S04]  /*45e0*/  @!P0 FADD.FTZ R41, R41, R33 ;  /* 0x0000002129298221 */ /* 0x000fc80000010000 */
[----:B------:R-:W-:Y:S05]  /*45f0*/  @P3 BRA `(.L_x_770) ;  /* 0xfffffffc00843947 */ /* 0x000fea000383ffff */
.L_x_769:
        /* <DEDUP_REMOVED lines=11> */
.L_x_775:
[----:B------:R-:W-:Y:S05]  /*46b0*/  BSYNC B0 ;  /* 0x0000000000007941 */ /* 0x000fea0003800000 */
.L_x_774:
        /* <DEDUP_REMOVED lines=16> */
.L_x_766:
[----:B------:R-:W1:Y:S01]  /*47c0*/  S2UR UR6, SR_CgaCtaId ;  /* 0x00000000000679c3 */ /* 0x000e620000008800 */
[----:B------:R-:W-:Y:S01]  /*47d0*/  UMOV UR5, 0x400 ;  /* 0x0000040000057882 */ /* 0x000fe20000000000 */
[--C-:B--2---:R-:W-:Y:S01]  /*47e0*/  HADD2.F32 R31, -RZ, R49.reuse.H0_H0 ;  /* 0x20000031ff1f7230 */ /* 0x104fe20000004100 */
[----:B------:R-:W-:Y:S01]  /*47f0*/  ULDC.64 UR14, c[0x0][0x290] ;  /* 0x0000a400000e7ab9 */ /* 0x000fe20000000a00 */
[----:B------:R-:W-:Y:S01]  /*4800*/  HADD2.F32 R49, -RZ, R49.H1_H1 ;  /* 0x30000031ff317230 */ /* 0x000fe20000004100 */
[----:B------:R-:W-:Y:S01]  /*4810*/  ISETP.GE.U32.AND P0, PT, R58, UR14, PT ;  /* 0x0000000e3a007c0c */ /* 0x000fe2000bf06070 */
[----:B------:R-:W-:-:S03]  /*4820*/  HADD2.F32 R35, -RZ, R50.H0_H0 ;  /* 0x20000032ff237230 */ /* 0x000fc60000004100 */
[----:B------:R-:W-:-:S04]  /*4830*/  FADD.FTZ R30, -R22, R49 ;  /* 0x00000031161e7221 */ /* 0x000fc80000010100 */
[----:B------:R-:W-:Y:S01]  /*4840*/  FMUL.FTZ R38, R30, R23 ;  /* 0x000000171e267220 */ /* 0x000fe20000410000 */
[----:B-1----:R-:W-:-:S09]  /*4850*/  ULEA UR5, UR6, UR5, 0x18 ;  /* 0x0000000506057291 */ /* 0x002fd2000f8ec03f */
[----:B------:R-:W-:Y:S01]  /*4860*/  @!P2 STS.64 [UR5+0xc0], R40 ;  /* 0x0000c028ff00a988 */ /* 0x000fe20008000a05 */
[----:B------:R-:W-:Y:S06]  /*4870*/  BAR.SYNC.DEFER_BLOCKING 0x0 ;  /* 0x0000000000007b1d */ /* 0x000fec0000010000 */
[----:B------:R-:W1:Y:S01]  /*4880*/  LDS.64 R28, [UR5+0xc0] ;  /* 0x0000c005ff1c7984 */ /* 0x000e620008000a00 */
[----:B------:R-:W-:Y:S02]  /*4890*/  ULDC UR5, c[0x0][0x2bc] ;  /* 0x0000af0000057ab9 */ /* 0x000fe40000000800 */
[----:B-1----:R-:W-:Y:S01]  /*48a0*/  FMUL.FTZ R32, R28, UR5 ;  /* 0x000000051c207c20 */ /* 0x002fe20008410000 */
[----:B------:R-:W-:Y:S01]  /*48b0*/  FADD.FTZ R28, -R22, R31 ;  /* 0x0000001f161c7221 */ /* 0x000fe20000010100 */
[----:B------:R-:W-:Y:S01]  /*48c0*/  FMUL.FTZ R33, R29, UR5 ;  /* 0x000000051d217c20 */ /* 0x000fe20008410000 */
[----:B------:R-:W-:-:S02]  /*48d0*/  HADD2.F32 R29, -RZ, R48.H0_H0 ;  /* 0x20000030ff1d7230 */ /* 0x000fc40000004100 */
[----:B------:R-:W-:Y:S02]  /*48e0*/  HADD2.F32 R48, -RZ, R48.H1_H1 ;  /* 0x30000030ff307230 */ /* 0x000fe40000004100 */
[----:B------:R-:W-:Y:S01]  /*48f0*/  FMUL.FTZ R49, R28, R23 ;  /* 0x000000171c317220 */ /* 0x000fe20000410000 */
        /* <DEDUP_REMOVED lines=19> */
.L_x_776:
        /* <DEDUP_REMOVED lines=17> */
[----:B------:R-:W-:Y:S02]  /*4b40*/  F2FP.F16.F32.PACK_AB R29, R34, R37 ;  /* 0x00000025221d723e */ /* 0x000fe400000000ff */
[----:B------:R-:W-:-:S05]  /*4b50*/  LEA.HI.X R31, R28, UR13, R31, 0x1, P2 ;  /* 0x0000000d1c1f7c11 */ /* 0x000fca00090f0c1f */
[----:B------:R1:W-:Y:S02]  /*4b60*/  STG.E desc[UR8][R30.64], R29 ;  /* 0x0000001d1e007986 */ /* 0x0003e4000c101908 */
.L_x_778:
[----:B------:R-:W-:Y:S05]  /*4b70*/  BSYNC B0 ;  /* 0x0000000000007941 */ /* 0x000fea0003800000 */
.L_x_777:
[----:B-1----:R-:W-:Y:S01]  /*4b80*/  HADD2.F32 R31, -RZ, R50.H1_H1 ;  /* 0x30000032ff1f7230 */ /* 0x002fe20000004100 */
[----:B------:R-:W-:Y:S01]  /*4b90*/  ISETP.GE.U32.AND P2, PT, R57, UR14, PT ;  /* 0x0000000e39007c0c */ /* 0x000fe2000bf46070 */
[C---:B------:R-:W-:Y:S01]  /*4ba0*/  FADD.FTZ R30, -R22.reuse, R35 ;  /* 0x00000023161e7221 */ /* 0x040fe20000010100 */
[----:B------:R-:W-:Y:S01]  /*4bb0*/  ISETP.GE.AND.EX P3, PT, R9, UR15, PT, P0 ;  /* 0x0000000f09007c0c */ /* 0x000fe2000bf66300 */
[--C-:B------:R-:W-:Y:S01]  /*4bc0*/  HADD2.F32 R29, -RZ, R47.reuse.H0_H0 ;  /* 0x2000002fff1d7230 */ /* 0x100fe20000004100 */
[----:B------:R-:W-:Y:S01]  /*4bd0*/  ISETP.GE.AND.EX P4, PT, R11, UR15, PT, P2 ;  /* 0x0000000f0b007c0c */ /* 0x000fe2000bf86320 */
[----:B------:R-:W-:Y:S01]  /*4be0*/  FADD.FTZ R34, -R22, R31 ;  /* 0x0000001f16227221 */ /* 0x000fe20000010100 */
[----:B------:R-:W-:Y:S01]  /*4bf0*/  HADD2.F32 R28, -RZ, R47.H1_H1 ;  /* 0x3000002fff1c7230 */ /* 0x000fe20000004100 */
[----:B------:R-:W-:Y:S01]  /*4c00*/  ISETP.GE.U32.AND P0, PT, R56, UR14, PT ;  /* 0x0000000e38007c0c */ /* 0x000fe2000bf06070 */
[--C-:B------:R-:W-:Y:S01]  /*4c10*/  HADD2.F32 R47, -RZ, R45.reuse.H0_H0 ;  /* 0x2000002dff2f7230 */ /* 0x100fe20000004100 */
[----:B------:R-:W-:Y:S01]  /*4c20*/  ISETP.GE.U32.AND P2, PT, R55, UR14, PT ;  /* 0x0000000e37007c0c */ /* 0x000fe2000bf46070 */
[----:B------:R-:W-:Y:S01]  /*4c30*/  HADD2.F32 R49, -RZ, R45.H1_H1 ;  /* 0x3000002dff317230 */ /* 0x000fe20000004100 */
[C---:B------:R-:W-:Y:S01]  /*4c40*/  ISETP.GT.U32.OR P3, PT, R61.reuse, 0x27f, P3 ;  /* 0x0000027f3d00780c */ /* 0x040fe20001f64470 */
[-C--:B------:R-:W-:Y:S01]  /*4c50*/  FMUL.FTZ R45, R30, R23.reuse ;  /* 0x000000171e2d7220 */ /* 0x080fe20000410000 */
[----:B------:R-:W-:Y:S01]  /*4c60*/  ISETP.GT.U32.OR P4, PT, R61, 0x27f, P4 ;  /* 0x0000027f3d00780c */ /* 0x000fe20002784470 */
[----:B------:R-:W-:Y:S01]  /*4c70*/  FMUL.FTZ R48, R34, R23 ;  /* 0x0000001722307220 */ /* 0x000fe20000410000 */
[----:B------:R-:W-:Y:S11]  /*4c80*/  @!P5 BRA `(.L_x_779) ;  /* 0x000000000048d947 */ /* 0x000ff60003800000 */
[----:B------:R-:W-:Y:S01]  /*4c90*/  FFMA.FTZ R30, R45, R24, R26 ;  /* 0x000000182d1e7223 */ /* 0x000fe2000001001a */
[----:B------:R-:W-:-:S03]  /*4ca0*/  FFMA.FTZ R31, R48, R25, R27 ;  /* 0x00000019301f7223 */ /* 0x000fc6000001001b */
[----:B------:R-:W-:Y:S01]  /*4cb0*/  FMUL.FTZ R34, R30, -1.4426950216293334961 ;  /* 0xbfb8aa3b1e227820 */ /* 0x000fe20000410000 */
[----:B------:R-:W-:-:S05]  /*4cc0*/  FMUL.FTZ R37, R31, -1.4426950216293334961 ;  /* 0xbfb8aa3b1f257820 */ /* 0x000fca0000410000 */
[----:B------:R-:W1:Y:S08]  /*4cd0*/  MUFU.EX2 R34, R34 ;  /* 0x0000002200227308 */ /* 0x000e700000000800 */
[----:B------:R-:W2:Y:S01]  /*4ce0*/  MUFU.EX2 R37, R37 ;  /* 0x0000002500257308 */ /* 0x000ea20000000800 */
[----:B-1----:R-:W-:-:S07]  /*4cf0*/  FADD.FTZ R35, R34, 1 ;  /* 0x3f80000022237421 */ /* 0x002fce0000010000 */
[----:B------:R-:W0:Y:S01]  /*4d00*/  MUFU.RCP R36, R35 ;  /* 0x0000002300247308 */ /* 0x000e220000001000 */
[----:B--2---:R-:W-:-:S07]  /*4d10*/  FADD.FTZ R38, R37, 1 ;  /* 0x3f80000025267421 */ /* 0x004fce0000010000 */
        /* <DEDUP_REMOVED lines=9> */
.L_x_779:
        /* <DEDUP_REMOVED lines=10> */
[----:B------:R-:W-:Y:S02]  /*4e50*/  FMUL.FTZ R34, R30, R23 ;  /* 0x000000171e227220 */ /* 0x000fe40000410000 */
[----:B------:R-:W-:-:S02]  /*4e60*/  IMAD R31, R58, UR13, R9 ;  /* 0x0000000d3a1f7c24 */ /* 0x000fc4000f8e0209 */
[----:B------:R-:W-:Y:S01]  /*4e70*/  FMUL.FTZ R9, R36, R23 ;  /* 0x0000001724097220 */ /* 0x000fe20000410000 */
[----:B------:R-:W-:Y:S01]  /*4e80*/  IMAD.WIDE.U32 R28, R58, UR12, R28 ;  /* 0x0000000c3a1c7c25 */ /* 0x000fe2000f8e001c */
[----:B------:R-:W-:-:S03]  /*4e90*/  ULDC.64 UR12, c[0x0][0x210] ;  /* 0x00008400000c7ab9 */ /* 0x000fc60000000a00 */
[----:B------:R-:W-:Y:S02]  /*4ea0*/  F2FP.F16.F32.PACK_AB R9, R9, R34 ;  /* 0x000000220909723e */ /* 0x000fe400000000ff */
[----:B------:R-:W-:Y:S02]  /*4eb0*/  LEA R30, P3, R28, UR12, 0x1 ;  /* 0x0000000c1c1e7c11 */ /* 0x000fe4000f8608ff */
[----:B------:R-:W-:-:S04]  /*4ec0*/  IADD3 R31, R29, R31, RZ ;  /* 0x0000001f1d1f7210 */ /* 0x000fc80007ffe0ff */
[----:B------:R-:W-:-:S05]  /*4ed0*/  LEA.HI.X R31, R28, UR13, R31, 0x1, P3 ;  /* 0x0000000d1c1f7c11 */ /* 0x000fca00098f0c1f */
[----:B------:R1:W-:Y:S02]  /*4ee0*/  STG.E desc[UR8][R30.64], R9 ;  /* 0x000000091e007986 */ /* 0x0003e4000c101908 */
.L_x_781:
[----:B------:R-:W-:Y:S05]  /*4ef0*/  BSYNC B0 ;  /* 0x0000000000007941 */ /* 0x000fea0003800000 */
.L_x_780:
[C---:B------:R-:W-:Y:S01]  /*4f00*/  FADD.FTZ R28, -R22.reuse, R47 ;  /* 0x0000002f161c7221 */ /* 0x040fe20000010100 */
[----:B-1----:R-:W-:Y:S01]  /*4f10*/  FADD.FTZ R30, -R22, R49 ;  /* 0x00000031161e7221 */ /* 0x002fe20000010100 */
[--C-:B------:R-:W-:Y:S02]  /*4f20*/  HADD2.F32 R9, -RZ, R44.reuse.H0_H0 ;  /* 0x2000002cff097230 */ /* 0x100fe40000004100 */
[----:B------:R-:W-:Y:S02]  /*4f30*/  HADD2.F32 R44, -RZ, R44.H1_H1 ;  /* 0x3000002cff2c7230 */ /* 0x000fe40000004100 */
[-C--:B0-----:R-:W-:Y:S01]  /*4f40*/  FMUL.FTZ R41, R28, R23.reuse ;  /* 0x000000171c297220 */ /* 0x081fe20000410000 */
        /* <DEDUP_REMOVED lines=20> */
.L_x_782:
        /* <DEDUP_REMOVED lines=20> */
.L_x_784:
[----:B------:R-:W-:Y:S05]  /*51d0*/  BSYNC B0 ;  /* 0x0000000000007941 */ /* 0x000fea0003800000 */
.L_x_783:
[--C-:B0-----:R-:W-:Y:S01]  /*51e0*/  HADD2.F32 R9, -RZ, R46.reuse.H0_H0 ;  /* 0x2000002eff097230 */ /* 0x101fe20000004100 */
[----:B------:R-:W-:Y:S01]  /*51f0*/  ISETP.GE.U32.AND P3, PT, R54, UR14, PT ;  /* 0x0000000e36007c0c */ /* 0x000fe2000bf66070 */
[----:B------:R-:W-:Y:S01]  /*5200*/  HADD2.F32 R11, -RZ, R46.H1_H1 ;  /* 0x3000002eff0b7230 */ /* 0x000fe20000004100 */
[----:B------:R-:W-:Y:S01]  /*5210*/  ISETP.GE.U32.AND P4, PT, R53, UR14, PT ;  /* 0x0000000e35007c0c */ /* 0x000fe2000bf86070 */
[--C-:B------:R-:W-:Y:S01]  /*5220*/  HADD2.F32 R29, -RZ, R20.reuse.H0_H0 ;  /* 0x20000014ff1d7230 */ /* 0x100fe20000004100 */
[----:B------:R-:W-:Y:S01]  /*5230*/  ISETP.GE.U32.AND P6, PT, R52, UR14, PT ;  /* 0x0000000e34007c0c */ /* 0x000fe2000bfc6070 */
[----:B------:R-:W-:Y:S01]  /*5240*/  HADD2.F32 R31, -RZ, R20.H1_H1 ;  /* 0x30000014ff1f7230 */ /* 0x000fe20000004100 */
[----:B------:R-:W-:Y:S01]  /*5250*/  ISETP.GE.AND.EX P0, PT, R13, UR15, PT, P0 ;  /* 0x0000000f0d007c0c */ /* 0x000fe2000bf06300 */
[--C-:B------:R-:W-:Y:S01]  /*5260*/  HADD2.F32 R35, -RZ, R42.reuse.H0_H0 ;  /* 0x2000002aff237230 */ /* 0x100fe20000004100 */
[----:B------:R-:W-:Y:S01]  /*5270*/  ISETP.GE.AND.EX P2, PT, R15, UR15, PT, P2 ;  /* 0x0000000f0f007c0c */ /* 0x000fe2000bf46320 */
[----:B------:R-:W-:Y:S01]  /*5280*/  HADD2.F32 R37, -RZ, R42.H1_H1 ;  /* 0x3000002aff257230 */ /* 0x000fe20000004100 */
[----:B------:R-:W-:Y:S01]  /*5290*/  ISETP.GE.AND.EX P3, PT, R17, UR15, PT, P3 ;  /* 0x0000000f11007c0c */ /* 0x000fe2000bf66330 */
[--C-:B------:R-:W-:Y:S01]  /*52a0*/  HADD2.F32 R39, -RZ, R12.reuse.H0_H0 ;  /* 0x2000000cff277230 */ /* 0x100fe20000004100 */
[----:B------:R-:W-:Y:S01]  /*52b0*/  ISETP.GE.AND.EX P4, PT, R19, UR15, PT, P4 ;  /* 0x0000000f13007c0c */ /* 0x000fe2000bf86340 */
[----:B------:R-:W-:Y:S01]  /*52c0*/  HADD2.F32 R41, -RZ, R12.H1_H1 ;  /* 0x3000000cff297230 */ /* 0x000fe20000004100 */
[----:B------:R-:W-:Y:S01]  /*52d0*/  ISETP.GE.AND.EX P6, PT, R21, UR15, PT, P6 ;  /* 0x0000000f15007c0c */ /* 0x000fe2000bfc6360 */
[----:B------:R-:W-:-:S02]  /*52e0*/  HADD2.F32 R45, -RZ, R14.H0_H0 ;  /* 0x2000000eff2d7230 */ /* 0x000fc40000004100 */
[C---:B------:R-:W-:Y:S01]  /*52f0*/  FADD.FTZ R36, -R22.reuse, R9 ;  /* 0x0000000916247221 */ /* 0x040fe20000010100 */
[----:B------:R-:W-:Y:S02]  /*5300*/  HADD2.F32 R47, -RZ, R14.H1_H1 ;  /* 0x3000000eff2f7230 */ /* 0x000fe40000004100 */
[C---:B------:R-:W-:Y:S01]  /*5310*/  FADD.FTZ R42, -R22.reuse, R11 ;  /* 0x0000000b162a7221 */ /* 0x040fe20000010100 */
[C---:B------:R-:W-:Y:S01]  /*5320*/  FADD.FTZ R40, -R22.reuse, R29 ;  /* 0x0000001d16287221 */ /* 0x040fe20000010100 */
[C---:B------:R-:W-:Y:S01]  /*5330*/  FADD.FTZ R38, -R22.reuse, R31 ;  /* 0x0000001f16267221 */ /* 0x040fe20000010100 */
[C---:B------:R-:W-:Y:S01]  /*5340*/  FADD.FTZ R28, -R22.reuse, R35 ;  /* 0x00000023161c7221 */ /* 0x040fe20000010100 */
[C---:B------:R-:W-:Y:S01]  /*5350*/  FADD.FTZ R30, -R22.reuse, R37 ;  /* 0x00000025161e7221 */ /* 0x040fe20000010100 */
[C---:B------:R-:W-:Y:S01]  /*5360*/  FADD.FTZ R14, -R22.reuse, R39 ;  /* 0x00000027160e7221 */ /* 0x040fe20000010100 */
[C---:B------:R-:W-:Y:S01]  /*5370*/  FADD.FTZ R20, -R22.reuse, R41 ;  /* 0x0000002916147221 */ /* 0x040fe20000010100 */
[C---:B------:R-:W-:Y:S01]  /*5380*/  FADD.FTZ R12, -R22.reuse, R45 ;  /* 0x0000002d160c7221 */ /* 0x040fe20000010100 */
[C---:B------:R-:W-:Y:S01]  /*5390*/  ISETP.GT.U32.OR P0, PT, R61.reuse, 0x27f, P0 ;  /* 0x0000027f3d00780c */ /* 0x040fe20000704470 */
[----:B------:R-:W-:Y:S01]  /*53a0*/  FADD.FTZ R22, -R22, R47 ;  /* 0x0000002f16167221 */ /* 0x000fe20000010100 */
[C---:B------:R-:W-:Y:S01]  /*53b0*/  ISETP.GT.U32.OR P2, PT, R61.reuse, 0x27f, P2 ;  /* 0x0000027f3d00780c */ /* 0x040fe20001744470 */
[--C-:B------:R-:W-:Y:S01]  /*53c0*/  HADD2.F32 R9, -RZ, R43.reuse.H0_H0 ;  /* 0x2000002bff097230 */ /* 0x100fe20000004100 */
[C---:B------:R-:W-:Y:S01]  /*53d0*/  ISETP.GT.U32.OR P3, PT, R61.reuse, 0x27f, P3 ;  /* 0x0000027f3d00780c */ /* 0x040fe20001f64470 */
        /* <DEDUP_REMOVED lines=24> */
.L_x_785:
        /* <DEDUP_REMOVED lines=15> */
[----:B------:R-:W-:Y:S02]  /*5650*/  F2FP.F16.F32.PACK_AB R9, R9, R42 ;  /* 0x0000002a0909723e */ /* 0x000fe400000000ff */
[----:B------:R-:W-:Y:S02]  /*5660*/  LEA R36, P0, R34, UR12, 0x1 ;  /* 0x0000000c22247c11 */ /* 0x000fe4000f8008ff */
[----:B------:R-:W-:-:S04]  /*5670*/  IADD3 R13, R35, R13, RZ ;  /* 0x0000000d230d7210 */ /* 0x000fc80007ffe0ff */
[----:B------:R-:W-:-:S05]  /*5680*/  LEA.HI.X R37, R34, UR13, R13, 0x1, P0 ;  /* 0x0000000d22257c11 */ /* 0x000fca00080f0c0d */
[----:B------:R0:W-:Y:S02]  /*5690*/  STG.E desc[UR8][R36.64], R9 ;  /* 0x0000000924007986 */ /* 0x0001e4000c101908 */
.L_x_787:
[----:B------:R-:W-:Y:S05]  /*56a0*/  BSYNC B0 ;  /* 0x0000000000007941 */ /* 0x000fea0003800000 */
.L_x_786:
[--C-:B0-----:R-:W-:Y:S02]  /*56b0*/  HADD2.F32 R9, -RZ, R18.reuse.H0_H0 ;  /* 0x20000012ff097230 */ /* 0x101fe40000004100 */
[-C--:B------:R-:W-:Y:S01]  /*56c0*/  FMUL.FTZ R39, R40, R23.reuse ;  /* 0x0000001728277220 */ /* 0x080fe20000410000 */
        /* <DEDUP_REMOVED lines=21> */
.L_x_788:
        /* <DEDUP_REMOVED lines=20> */
.L_x_790:
[----:B------:R-:W-:Y:S05]  /*5960*/  BSYNC B0 ;  /* 0x0000000000007941 */ /* 0x000fea0003800000 */
.L_x_789:
        /* <DEDUP_REMOVED lines=23> */
.L_x_791:
[----:B------:R-:W-:Y:S04]  /*5ae0*/  BSSY B0, `(.L_x_792) ;  /* 0x0000014000007945 */ /* 0x000fe80003800000 */
[----:B------:R-:W-:Y:S05]  /*5af0*/  @P3 BRA `(.L_x_793) ;  /* 0x0000000000483947 */ /* 0x000fea0003800000 */
[C-C-:B------:R-:W-:Y:S01]  /*5b00*/  FFMA.FTZ R18, R32.reuse, R31, R33.reuse ;  /* 0x0000001f20127223 */ /* 0x140fe20000010021 */
[----:B------:R-:W-:Y:S01]  /*5b10*/  FFMA.FTZ R11, R32, R36, R33 ;  /* 0x00000024200b7223 */ /* 0x000fe20000010021 */
[----:B------:R-:W-:Y:S02]  /*5b20*/  ULDC.64 UR12, c[0x0][0x288] ;  /* 0x0000a200000c7ab9 */ /* 0x000fe40000000a00 */
[----:B------:R-:W-:Y:S01]  /*5b30*/  FFMA.FTZ R18, R9, R24, -R18 ;  /* 0x0000001809127223 */ /* 0x000fe20000010812 */
[----:B------:R-:W-:Y:S02]  /*5b40*/  IMAD R9, R17, UR12, RZ ;  /* 0x0000000c11097c24 */ /* 0x000fe4000f8e02ff */
[----:B------:R-:W-:Y:S01]  /*5b50*/  FFMA.FTZ R30, R16, R25, -R11 ;  /* 0x00000019101e7223 */ /* 0x000fe2000001080b */
[----:B------:R-:W-:Y:S01]  /*5b60*/  MOV R16, R66 ;  /* 0x0000004200107202 */ /* 0x000fe20000000f00 */
[----:B------:R-:W-:Y:S01]  /*5b70*/  FMUL.FTZ R18, R18, R23 ;  /* 0x0000001712127220 */ /* 0x000fe20000410000 */
[----:B------:R-:W-:Y:S01]  /*5b80*/  MOV R17, R69 ;  /* 0x0000004500117202 */ /* 0x000fe20000000f00 */
        /* <DEDUP_REMOVED lines=9> */
.L_x_793:
[----:B------:R-:W-:Y:S05]  /*5c20*/  BSYNC B0 ;  /* 0x0000000000007941 */ /* 0x000fea0003800000 */
.L_x_792:
        /* <DEDUP_REMOVED lines=23> */
.L_x_794:
        /* <DEDUP_REMOVED lines=12> */
[----:B------:R-:W-:-:S04]  /*5e60*/  IMAD.WIDE.U32 R14, R53, UR12, R8 ;  /* 0x0000000c350e7c25 */ /* 0x000fc8000f8e0008 */
[----:B------:R-:W-:Y:S01]  /*5e70*/  F2FP.F16.F32.PACK_AB R11, R11, R16 ;  /* 0x000000100b0b723e */ /* 0x000fe200000000ff */
[----:B------:R-:W-:Y:S01]  /*5e80*/  IMAD R9, R53, UR13, R20 ;  /* 0x0000000d35097c24 */ /* 0x000fe2000f8e0214 */
[----:B------:R-:W-:Y:S02]  /*5e90*/  ULDC.64 UR12, c[0x0][0x210] ;  /* 0x00008400000c7ab9 */ /* 0x000fe40000000a00 */
[----:B------:R-:W-:Y:S02]  /*5ea0*/  LEA R8, P0, R14, UR12, 0x1 ;  /* 0x0000000c0e087c11 */ /* 0x000fe4000f8008ff */
[----:B------:R-:W-:-:S04]  /*5eb0*/  IADD3 R9, R15, R9, RZ ;  /* 0x000000090f097210 */ /* 0x000fc80007ffe0ff */
[----:B------:R-:W-:-:S05]  /*5ec0*/  LEA.HI.X R9, R14, UR13, R9, 0x1, P0 ;  /* 0x0000000d0e097c11 */ /* 0x000fca00080f0c09 */
[----:B------:R0:W-:Y:S02]  /*5ed0*/  STG.E desc[UR8][R8.64], R11 ;  /* 0x0000000b08007986 */ /* 0x0001e4000c101908 */
.L_x_796:
[----:B------:R-:W-:Y:S05]  /*5ee0*/  BSYNC B0 ;  /* 0x0000000000007941 */ /* 0x000fea0003800000 */
.L_x_795:
        /* <DEDUP_REMOVED lines=23> */
.L_x_797:
        /* <DEDUP_REMOVED lines=16> */
[----:B------:R-:W-:Y:S02]  /*6160*/  F2FP.F16.F32.PACK_AB R11, R10, R11 ;  /* 0x0000000b0a0b723e */ /* 0x000fe400000000ff */
[----:B------:R-:W-:-:S05]  /*6170*/  LEA.HI.X R9, R66, UR13, R21, 0x1, P0 ;  /* 0x0000000d42097c11 */ /* 0x000fca00080f0c15 */
[----:B------:R0:W-:Y:S02]  /*6180*/  STG.E desc[UR8][R8.64], R11 ;  /* 0x0000000b08007986 */ /* 0x0001e4000c101908 */
.L_x_799:
[----:B------:R-:W-:Y:S05]  /*6190*/  BSYNC B0 ;  /* 0x0000000000007941 */ /* 0x000fea0003800000 */
.L_x_798:
[----:B0-----:R-:W0:Y:S01]  /*61a0*/  LDC R9, c[0x0][0x10] ;  /* 0x00000400ff097b82 */ /* 0x001e220000000800 */
[----:B------:R-:W-:Y:S02]  /*61b0*/  IADD3 R51, R51, 0x1, RZ ;  /* 0x0000000133337810 */ /* 0x000fe40007ffe0ff */
[----:B0-----:R-:W-:-:S04]  /*61c0*/  IADD3 R60, R9, R60, RZ ;  /* 0x0000003c093c7210 */ /* 0x001fc80007ffe0ff */
[----:B------:R-:W-:-:S13]  /*61d0*/  ISETP.GE.AND P0, PT, R60, UR4, PT ;  /* 0x000000043c007c0c */ /* 0x000fda000bf06270 */
[----:B------:R-:W-:Y:S05]  /*61e0*/  @!P0 BRA `(.L_x_800) ;  /* 0xffffffa000548947 */ /* 0x000fea000383ffff */
.L_x_749:
        /* <DEDUP_REMOVED lines=19> */
.L_x_802:
[----:B------:R-:W-:Y:S05]  /*6320*/  BSYNC B0 ;  /* 0x0000000000007941 */ /* 0x000fea0003800000 */
.L_x_801:
        /* <DEDUP_REMOVED lines=11> */
.L_x_804:
[----:B------:R-:W2:Y:S04]  /*63e0*/  LDG.E.STRONG.GPU R5, desc[UR8][R2.64] ;  /* 0x0000000802057981 */ /* 0x000ea8000c1ef900 */
[----:B--2---:R-:W-:Y:S01]  /*63f0*/  CCTL.IVALL ;  /* 0x00000000ff00798f */ /* 0x004fe20002000000 */
[----:B------:R-:W-:Y:S05]  /*6400*/  YIELD ;  /* 0x0000000000007946 */ /* 0x000fea0003800000 */
[----:B------:R-:W-:-:S13]  /*6410*/  ISETP.NE.AND P0, PT, R5, R0, PT ;  /* 0x000000000500720c */ /* 0x000fda0003f05270 */
[----:B------:R-:W-:Y:S05]  /*6420*/  @P0 BRA `(.L_x_804) ;  /* 0xfffffffc00ec0947 */ /* 0x000fea000383ffff */
.L_x_803:
        /* <DEDUP_REMOVED lines=24> */
.L_x_805:
        /* <DEDUP_REMOVED lines=23> */
.L_x_806:
        /* <DEDUP_REMOVED lines=14> */
.L_x_3238:


//--------------------- .text._Z35group_norm_nhwc_bwd_one_pass_kernelI11Fp16IOFp32WLi512ELi40ELi640EEv26Group_norm_nhwc_bwd_params --------------------------
	.section	.text._Z35group_norm_nhwc_bwd_one_pass_kernelI11Fp16IOFp32WLi512ELi40ELi640EEv26Group_norm_nhwc_bwd_params,"ax",@progbits
	.align	128
        .global         _Z35group_norm_nhwc_bwd_one_pass_kernelI11Fp16IOFp32WLi512ELi40ELi640EEv26Group_norm_nhwc_bwd_params
        .type           _Z35group_norm_nhwc_bwd_one_pass_kernelI11Fp16IOFp32WLi512ELi40ELi640EEv26Group_norm_nhwc_bwd_params,@function
        .size           _Z35group_norm_nhwc_bwd_one_pass_kernelI11Fp16IOFp32WLi512ELi40ELi640EEv26Group_norm_nhwc_bwd_params,(.L_x_3239 - _Z35group_norm_nhwc_bwd_one_pass_kernelI11Fp16IOFp32WLi512ELi40ELi640EEv26Group_norm_nhwc_bwd_params)
        .other          _Z35group_norm_nhwc_bwd_one_pass_kernelI11Fp16IOFp32WLi512ELi40ELi640EEv26Group_norm_nhwc_bwd_params,@"STO_CUDA_ENTRY STV_DEFAULT"
_Z35group_norm_nhwc_bwd_one_pass_kernelI11Fp16IOFp32WLi512ELi40ELi640EEv26Group_norm_nhwc_bwd_params:
.text._Z35group_norm_nhwc_bwd_one_pass_kernelI11Fp16IOFp32WLi512ELi40ELi640EEv26Group_norm_nhwc_bwd_params:
        /* <DEDUP_REMOVED lines=13> */
[----:B------:R-:W-:Y:S01]  /*00d0*/  ULDC.64 UR18, c[0x0][0x290] ;  /* 0x0000a40000127ab9 */ /* 0x000fe20000000a00 */
[----:B------:R-:W-:Y:S02]  /*00e0*/  UIMAD.WIDE.U32 UR8, UR12, 0x3, URZ ;  /* 0x000000030c0878a5 */ /* 0x000fe4000f8e003f */
[----:B------:R-:W-:Y:S01]  /*00f0*/  SHF.R.U32.HI R3, RZ, 0x4, R3 ;  /* 0x00000004ff037819 */ /* 0x000fe20000011603 */
[----:B------:R-:W-:Y:S01]  /*0100*/  UIMAD UR10, UR13, 0x3, URZ ;  /* 0x000000030d0a78a4 */ /* 0x000fe2000f8e023f */
[----:B------:R-:W0:Y:S01]  /*0110*/  LDC R0, c[0x0][0x2ac] ;  /* 0x0000ab00ff007b82 */ /* 0x000e220000000800 */
[----:B------:R-:W-:Y:S02]  /*0120*/  ULEA.HI UR11, UP0, UR13, UR12, URZ, 0x1 ;  /* 0x0000000c0d0b7291 */ /* 0x000fe4000f81083f */
[----:B------:R-:W-:Y:S01]  /*0130*/  IMAD R67, R3, -0x14, R66 ;  /* 0xffffffec03437824 */ /* 0x000fe200078e0242 */
[----:B------:R-:W-:-:S02]  /*0140*/  UIADD3 UR10, UR9, UR10, URZ ;  /* 0x0000000a090a7290 */ /* 0x000fc4000fffe03f */
[----:B------:R-:W-:Y:S02]  /*0150*/  UIADD3.X UR12, URZ, UR13, URZ, UP0, !UPT ;  /* 0x0000000d3f0c7290 */ /* 0x000fe400087fe43f */
[----:B------:R-:W1:Y:S01]  /*0160*/  S2UR UR7, SR_CgaCtaId ;  /* 0x00000000000779c3 */ /* 0x000e620000008800 */
[----:B------:R-:W-:Y:S01]  /*0170*/  ULEA.HI UR8, UP0, UR10, UR8, URZ, 0x1 ;  /* 0x000000080a087291 */ /* 0x000fe2000f81083f */
[----:B------:R-:W-:Y:S01]  /*0180*/  SHF.L.U32 R67, R67, 0x1, RZ ;  /* 0x0000000143437819 */ /* 0x000fe200000006ff */
[----:B------:R-:W-:Y:S01]  /*0190*/  UMOV UR4, 0x400 ;  /* 0x0000040000047882 */ /* 0x000fe20000000000 */
[----:B------:R-:W-:Y:S02]  /*01a0*/  USHF.R.S32.HI UR9, URZ, 0x1, UR12 ;  /* 0x000000013f097899 */ /* 0x000fe4000801140c */
[----:B------:R-:W-:Y:S01]  /*01b0*/  UIADD3.X UR10, URZ, UR10, URZ, UP0, !UPT ;  /* 0x0000000a3f0a7290 */ /* 0x000fe200087fe43f */
[----:B------:R-:W-:-:S03]  /*01c0*/  ULDC.U8 UR17, c[0x0][0x2a4] ;  /* 0x0000a90000117ab9 */ /* 0x000fc60000000000 */
[----:B------:R-:W-:Y:S02]  /*01d0*/  USHF.R.S64 UR8, UR8, 0x1, UR10 ;  /* 0x0000000108087899 */ /* 0x000fe4000800100a */
[----:B------:R-:W-:Y:S01]  /*01e0*/  USHF.R.S32.HI UR10, URZ, 0x1, UR10 ;  /* 0x000000013f0a7899 */ /* 0x000fe2000801140a */
[----:B0-----:R-:W-:Y:S01]  /*01f0*/  IMAD R65, R0, UR16, R3 ;  /* 0x0000001000417c24 */ /* 0x001fe2000f8e0203 */
[----:B------:R-:W-:Y:S01]  /*0200*/  SHF.R.S32.HI R3, RZ, 0x1f, R66 ;  /* 0x0000001fff037819 */ /* 0x000fe20000011442 */
[----:B------:R-:W0:Y:S01]  /*0210*/  S2R R0, SR_LANEID ;  /* 0x0000000000007919 */ /* 0x000e220000000000 */
[----:B------:R-:W-:Y:S02]  /*0220*/  USHF.L.U64.HI UR10, UR8, 0x2, UR10 ;  /* 0x00000002080a7899 */ /* 0x000fe4000801020a */
[----:B------:R-:W-:Y:S02]  /*0230*/  LEA.HI R2, R3, R66, RZ, 0x5 ;  /* 0x0000004203027211 */ /* 0x000fe400078f28ff */
[----:B------:R-:W-:Y:S01]  /*0240*/  ISETP.GE.U32.AND P1, PT, R65, UR18, PT ;  /* 0x0000001241007c0c */ /* 0x000fe2000bf26070 */
[----:B-1----:R-:W-:Y:S01]  /*0250*/  ULEA UR4, UR7, UR4, 0x18 ;  /* 0x0000000407047291 */ /* 0x002fe2000f8ec03f */
[----:B------:R-:W-:Y:S01]  /*0260*/  SHF.R.S32.HI R3, RZ, 0x1f, R65 ;  /* 0x0000001fff037819 */ /* 0x000fe20000011441 */
[----:B------:R-:W-:Y:S01]  /*0270*/  USHF.R.S64 UR7, UR11, 0x1, UR12 ;  /* 0x000000010b077899 */ /* 0x000fe2000800100c */
[----:B------:R-:W-:-:S02]  /*0280*/  SHF.R.S32.HI R2, RZ, 0x5, R2 ;  /* 0x00000005ff027819 */ /* 0x000fc40000011402 */
[----:B------:R-:W-:Y:S01]  /*0290*/  ISETP.GE.AND.EX P1, PT, R3, UR19, PT, P1 ;  /* 0x0000001303007c0c */ /* 0x000fe2000bf26310 */
[----:B------:R-:W-:Y:S01]  /*02a0*/  USHF.L.U64.HI UR9, UR7, 0x2, UR9 ;  /* 0x0000000207097899 */ /* 0x000fe20008010209 */
[C---:B------:R-:W-:Y:S02]  /*02b0*/  IADD3 R64, R65.reuse, 0x20, RZ ;  /* 0x0000002041407810 */ /* 0x040fe40007ffe0ff */
[C---:B------:R-:W-:Y:S02]  /*02c0*/  IADD3 R63, R65.reuse, 0x40, RZ ;  /* 0x00000040413f7810 */ /* 0x040fe40007ffe0ff */
[C---:B------:R-:W-:Y:S02]  /*02d0*/  IADD3 R62, R65.reuse, 0x60, RZ ;  /* 0x00000060413e7810 */ /* 0x040fe40007ffe0ff */
[C---:B------:R-:W-:Y:S02]  /*02e0*/  IADD3 R61, R65.reuse, 0x80, RZ ;  /* 0x00000080413d7810 */ /* 0x040fe40007ffe0ff */
[----:B------:R-:W-:-:S02]  /*02f0*/  IADD3 R60, R65, 0xa0, RZ ;  /* 0x000000a0413c7810 */ /* 0x000fc40007ffe0ff */
[C---:B------:R-:W-:Y:S02]  /*0300*/  IADD3 R59, R65.reuse, 0xc0, RZ ;  /* 0x000000c0413b7810 */ /* 0x040fe40007ffe0ff */
[C---:B------:R-:W-:Y:S02]  /*0310*/  IADD3 R58, R65.reuse, 0xe0, RZ ;  /* 0x000000e0413a7810 */ /* 0x040fe40007ffe0ff */
[C---:B------:R-:W-:Y:S02]  /*0320*/  IADD3 R57, R65.reuse, 0x100, RZ ;  /* 0x0000010041397810 */ /* 0x040fe40007ffe0ff */
[C---:B------:R-:W-:Y:S02]  /*0330*/  IADD3 R56, R65.reuse, 0x120, RZ ;  /* 0x0000012041387810 */ /* 0x040fe40007ffe0ff */
[----:B------:R-:W-:Y:S02]  /*0340*/  IADD3 R55, R65, 0x140, RZ ;  /* 0x0000014041377810 */ /* 0x000fe40007ffe0ff */
[----:B------:R-:W-:-:S02]  /*0350*/  ISETP.LT.U32.AND P1, PT, R66, 0x280, !P1 ;  /* 0x000002804200780c */ /* 0x000fc40004f21070 */
[C---:B------:R-:W-:Y:S02]  /*0360*/  IADD3 R54, R65.reuse, 0x160, RZ ;  /* 0x0000016041367810 */ /* 0x040fe40007ffe0ff */
[C---:B------:R-:W-:Y:S02]  /*0370*/  IADD3 R53, R65.reuse, 0x180, RZ ;  /* 0x0000018041357810 */ /* 0x040fe40007ffe0ff */
[C---:B------:R-:W-:Y:S02]  /*0380*/  IADD3 R52, R65.reuse, 0x1a0, RZ ;  /* 0x000001a041347810 */ /* 0x040fe40007ffe0ff */
[C---:B------:R-:W-:Y:S02]  /*0390*/  IADD3 R51, R65.reuse, 0x1c0, RZ ;  /* 0x000001c041337810 */ /* 0x040fe40007ffe0ff */
[----:B------:R-:W-:Y:S02]  /*03a0*/  IADD3 R50, R65, 0x1e0, RZ ;  /* 0x000001e041327810 */ /* 0x000fe40007ffe0ff */
[----:B------:R-:W-:Y:S01]  /*03b0*/  LEA R2, R2, UR4, 0x3 ;  /* 0x0000000402027c11 */ /* 0x000fe2000f8e18ff */
[----:B0-----:R-:W-:-:S06]  /*03c0*/  UMOV UR4, URZ ;  /* 0x0000003f00047c82 */ /* 0x001fcc0008000000 */
.L_x_890:
[----:B0-----:R-:W0:Y:S01]  /*03d0*/  LDC R10, c[0x0][0x2a0] ;  /* 0x0000a800ff0a7b82 */ /* 0x001e220000000800 */
[----:B------:R-:W-:Y:S01]  /*03e0*/  ISETP.LE.AND P5, PT, RZ, UR6, PT ;  /* 0x00000006ff007c0c */ /* 0x000fe2000bfa3270 */
[----:B------:R-:W-:Y:S01]  /*03f0*/  ULDC.64 UR18, c[0x0][0x290] ;  /* 0x0000a40000127ab9 */ /* 0x000fe20000000a00 */
[----:B------:R-:W-:Y:S01]  /*0400*/  SHF.R.S32.HI R17, RZ, 0x1f, R64 ;  /* 0x0000001fff117819 */ /* 0x000fe20000011440 */
[----:B------:R-:W-:Y:S01]  /*0410*/  ULDC.64 UR12, c[0x0][0x298] ;  /* 0x0000a600000c7ab9 */ /* 0x000fe20000000a00 */
[----:B------:R-:W-:Y:S02]  /*0420*/  SHF.R.S32.HI R19, RZ, 0x1f, R63 ;  /* 0x0000001fff137819 */ /* 0x000fe4000001143f */
[----:B------:R-:W-:Y:S02]  /*0430*/  CS2R R48, SRZ ;  /* 0x0000000000307805 */ /* 0x000fe4000001ff00 */
[----:B------:R-:W-:Y:S01]  /*0440*/  SHF.R.S32.HI R23, RZ, 0x1f, R62 ;  /* 0x0000001fff177819 */ /* 0x000fe2000001143e */
        /* <DEDUP_REMOVED lines=8> */
[----:B---3--:R-:W-:Y:S01]  /*04d0*/  HFMA2.MMA R4, -RZ, RZ, 0, 0 ;  /* 0x00000000ff047435 */ /* 0x008fe200000001ff */
[----:B----4-:R-:W-:-:S05]  /*04e0*/  IADD3 R8, RZ, -R5, RZ ;  /* 0x80000005ff087210 */ /* 0x010fca0007ffe0ff */
[----:B------:R-:W-:Y:S01]  /*04f0*/  IMAD R9, R8, R7, RZ ;  /* 0x0000000708097224 */ /* 0x000fe200078e02ff */
[----:B------:R-:W-:-:S03]  /*0500*/  IABS R8, UR6 ;  /* 0x0000000600087c13 */ /* 0x000fc60008000000 */
[----:B------:R-:W-:Y:S01]  /*0510*/  IMAD.HI.U32 R5, R5, R9, R4 ;  /* 0x0000000905057227 */ /* 0x000fe200078e0004 */
[----:B------:R-:W-:-:S04]  /*0520*/  LOP3.LUT R4, R10, UR6, RZ, 0x3c, !PT ;  /* 0x000000060a047c12 */ /* 0x000fc8000f8e3cff */
[----:B------:R-:W-:Y:S01]  /*0530*/  ISETP.GE.AND P3, PT, R4, RZ, PT ;  /* 0x000000ff0400720c */ /* 0x000fe20003f66270 */
[----:B------:R-:W-:-:S05]  /*0540*/  IMAD.HI.U32 R5, R5, R8, RZ ;  /* 0x0000000805057227 */ /* 0x000fca00078e00ff */
[----:B------:R-:W-:-:S05]  /*0550*/  IADD3 R6, -R5, RZ, RZ ;  /* 0x000000ff05067210 */ /* 0x000fca0007ffe1ff */
[----:B------:R-:W-:-:S05]  /*0560*/  IMAD R6, R7, R6, R8 ;  /* 0x0000000607067224 */ /* 0x000fca00078e0208 */
[----:B------:R-:W-:-:S13]  /*0570*/  ISETP.GT.U32.AND P0, PT, R7, R6, PT ;  /* 0x000000060700720c */ /* 0x000fda0003f04070 */
        /* <DEDUP_REMOVED lines=10> */
[----:B------:R-:W-:Y:S02]  /*0620*/  ISETP.GE.AND.EX P2, PT, R17, UR19, PT, P2 ;  /* 0x0000001311007c0c */ /* 0x000fe4000bf46320 */
[----:B------:R-:W-:-:S02]  /*0630*/  @P4 IADD3 R5, R5, 0x1, RZ ;  /* 0x0000000105054810 */ /* 0x000fc40007ffe0ff */
[----:B------:R-:W-:Y:S02]  /*0640*/  SEL R87, R7, R6, !P0 ;  /* 0x0000000607577207 */ /* 0x000fe40004000000 */
[----:B------:R-:W-:Y:S02]  /*0650*/  ISETP.GT.U32.OR P2, PT, R66, 0x27f, P2 ;  /* 0x0000027f4200780c */ /* 0x000fe40001744470 */
[----:B------:R-:W-:Y:S01]  /*0660*/  @!P3 IADD3 R5, -R5, RZ, RZ ;  /* 0x000000ff0505b210 */ /* 0x000fe20007ffe1ff */
[----:B------:R-:W-:Y:S01]  /*0670*/  IMAD R30, R87, 0x28, RZ ;  /* 0x00000028571e7824 */ /* 0x000fe200078e02ff */
[----:B------:R-:W-:Y:S02]  /*0680*/  ISETP.GE.U32.AND P5, PT, R63, UR18, PT ;  /* 0x000000123f007c0c */ /* 0x000fe4000bfa6070 */
[----:B------:R-:W-:Y:S02]  /*0690*/  SEL R5, R7, R5, !P0 ;  /* 0x0000000507057207 */ /* 0x000fe40004000000 */
[----:B------:R-:W-:-:S02]  /*06a0*/  SHF.R.S32.HI R7, RZ, 0x1f, R67 ;  /* 0x0000001fff077819 */ /* 0x000fc40000011443 */
[----:B------:R-:W-:Y:S02]  /*06b0*/  IADD3 R88, P0, R67, R30, RZ ;  /* 0x0000001e43587210 */ /* 0x000fe40007f1e0ff */
[----:B------:R-:W-:Y:S01]  /*06c0*/  SHF.R.S32.HI R4, RZ, 0x1f, R5 ;  /* 0x0000001fff047819 */ /* 0x000fe20000011405 */
[----:B------:R-:W3:Y:S01]  /*06d0*/  @!P2 LDC.64 R10, c[0x0][0x288] ;  /* 0x0000a200ff0aab82 */ /* 0x000ee20000000a00 */
[----:B------:R-:W-:Y:S02]  /*06e0*/  LEA.HI.X.SX32 R89, R30, R7, 0x1, P0 ;  /* 0x000000071e597211 */ /* 0x000fe400000f0eff */
[----:B------:R-:W-:Y:S01]  /*06f0*/  ISETP.GE.AND.EX P5, PT, R19, UR19, PT, P5 ;  /* 0x0000001313007c0c */ /* 0x000fe2000bfa6350 */
[----:B------:R-:W-:Y:S01]  /*0700*/  IMAD R4, R4, UR12, RZ ;  /* 0x0000000c04047c24 */ /* 0x000fe2000f8e02ff */
[----:B------:R-:W-:Y:S01]  /*0710*/  ISETP.GE.U32.AND P4, PT, R62, UR18, PT ;  /* 0x000000123e007c0c */ /* 0x000fe2000bf86070 */
[----:B------:R-:W-:Y:S01]  /*0720*/  IMAD.WIDE.U32 R88, R5, UR12, R88 ;  /* 0x0000000c05587c25 */ /* 0x000fe2000f8e0058 */
[C---:B------:R-:W-:Y:S01]  /*0730*/  ISETP.GT.U32.OR P5, PT, R66.reuse, 0x27f, P5 ;  /* 0x0000027f4200780c */ /* 0x040fe20002fa4470 */
[----:B------:R-:W4:Y:S01]  /*0740*/  @!P2 LDC.64 R8, c[0x0][0x230] ;  /* 0x00008c00ff08ab82 */ /* 0x000f220000000a00 */
[----:B------:R-:W-:Y:S01]  /*0750*/  ISETP.GE.AND.EX P4, PT, R23, UR19, PT, P4 ;  /* 0x0000001317007c0c */ /* 0x000fe2000bf86340 */
[----:B------:R-:W-:Y:S01]  /*0760*/  IMAD R91, R5, UR13, R4 ;  /* 0x0000000d055b7c24 */ /* 0x000fe2000f8e0204 */
[----:B------:R-:W-:Y:S01]  /*0770*/  @P1 MOV R90, R88 ;  /* 0x00000058005a1202 */ /* 0x000fe20000000f00 */
[----:B-1----:R-:W-:Y:S01]  /*0780*/  @P1 IMAD R4, R3, R20, RZ ;  /* 0x0000001403041224 */ /* 0x002fe200078e02ff */
[----:B------:R-:W-:-:S02]  /*0790*/  ISETP.GT.U32.OR P4, PT, R66, 0x27f, P4 ;  /* 0x0000027f4200780c */ /* 0x000fc40002784470 */
[----:B------:R-:W-:Y:S01]  /*07a0*/  SHF.R.S32.HI R27, RZ, 0x1f, R61 ;  /* 0x0000001fff1b7819 */ /* 0x000fe2000001143d */
[----:B------:R-:W-:Y:S01]  /*07b0*/  @P1 IMAD R21, R65, R21, R4 ;  /* 0x0000001541151224 */ /* 0x000fe200078e0204 */
[----:B------:R-:W-:Y:S01]  /*07c0*/  IADD3 R91, R89, R91, RZ ;  /* 0x0000005b595b7210 */ /* 0x000fe20007ffe0ff */
[----:B------:R-:W1:Y:S01]  /*07d0*/  @!P2 LDC.64 R4, c[0x0][0x228] ;  /* 0x00008a00ff04ab82 */ /* 0x000e620000000a00 */
[----:B------:R-:W-:Y:S02]  /*07e0*/  CS2R R46, SRZ ;  /* 0x00000000002e7805 */ /* 0x000fe4000001ff00 */
[----:B------:R-:W-:Y:S02]  /*07f0*/  SHF.R.S32.HI R29, RZ, 0x1f, R60 ;  /* 0x0000001fff1d7819 */ /* 0x000fe4000001143c */
[----:B------:R-:W-:Y:S01]  /*0800*/  CS2R R44, SRZ ;  /* 0x00000000002c7805 */ /* 0x000fe2000001ff00 */
[----:B------:R-:W-:Y:S01]  /*0810*/  @P1 IMAD.WIDE.U32 R14, R65, R20, R90 ;  /* 0x00000014410e1225 */ /* 0x000fe200078e005a */
[----:B------:R-:W-:-:S02]  /*0820*/  CS2R R42, SRZ ;  /* 0x00000000002a7805 */ /* 0x000fc4000001ff00 */
[----:B------:R-:W-:Y:S01]  /*0830*/  CS2R R68, SRZ ;  /* 0x0000000000447805 */ /* 0x000fe2000001ff00 */
[----:B------:R-:W-:Y:S01]  /*0840*/  ULDC.64 UR12, c[0x0][0x248] ;  /* 0x00009200000c7ab9 */ /* 0x000fe20000000a00 */
[----:B------:R-:W1:Y:S01]  /*0850*/  @!P5 LDC.64 R6, c[0x0][0x288] ;  /* 0x0000a200ff06db82 */ /* 0x000e620000000a00 */
[----:B------:R-:W-:Y:S01]  /*0860*/  @P1 IADD3 R15, R15, R21, RZ ;  /* 0x000000150f0f1210 */ /* 0x000fe20007ffe0ff */
[----:B---3--:R-:W-:Y:S01]  /*0870*/  @!P2 IMAD R16, R17, R10, RZ ;  /* 0x0000000a1110a224 */ /* 0x008fe200078e02ff */
[C---:B------:R-:W-:Y:S02]  /*0880*/  @P1 SHF.L.U32 R17, R14.reuse, 0x1, RZ ;  /* 0x000000010e111819 */ /* 0x040fe400000006ff */
[----:B------:R-:W-:Y:S01]  /*0890*/  @P1 SHF.L.U64.HI R18, R14, 0x1, R15 ;  /* 0x000000010e121819 */ /* 0x000fe2000001020f */
[----:B------:R-:W-:Y:S01]  /*08a0*/  @!P2 IMAD R21, R64, R11, R16 ;  /* 0x0000000b4015a224 */ /* 0x000fe200078e0210 */
[----:B------:R-:W-:Y:S02]  /*08b0*/  @!P2 MOV R14, R88 ;  /* 0x00000058000ea202 */ /* 0x000fe40000000f00 */
[----:B------:R-:W-:-:S02]  /*08c0*/  @!P2 MOV R15, R91 ;  /* 0x0000005b000fa202 */ /* 0x000fc40000000f00 */
[C---:B--2---:R-:W-:Y:S02]  /*08d0*/  @P1 IADD3 R16, P0, R17.reuse, R12, RZ ;  /* 0x0000000c11101210 */ /* 0x044fe40007f1e0ff */
[----:B0-----:R-:W-:Y:S01]  /*08e0*/  @P1 IADD3 R32, P3, R17, R32, RZ ;  /* 0x0000002011201210 */ /* 0x001fe20007f7e0ff */
[----:B------:R-:W-:Y:S01]  /*08f0*/  @!P2 IMAD.WIDE.U32 R14, R64, R10, R14 ;  /* 0x0000000a400ea225 */ /* 0x000fe200078e000e */
[C---:B------:R-:W-:Y:S01]  /*0900*/  @P1 IADD3.X R17, R18.reuse, R13, RZ, P0, !PT ;  /* 0x0000000d12111210 */ /* 0x040fe200007fe4ff */
[----:B------:R-:W0:Y:S01]  /*0910*/  @!P4 LDC.64 R10, c[0x0][0x288] ;  /* 0x0000a200ff0acb82 */ /* 0x000e220000000a00 */
[----:B------:R-:W-:Y:S02]  /*0920*/  @P1 IADD3.X R33, R18, R33, RZ, P3, !PT ;  /* 0x0000002112211210 */ /* 0x000fe40001ffe4ff */
[----:B------:R-:W-:Y:S01]  /*0930*/  @!P2 IADD3 R15, R15, R21, RZ ;  /* 0x000000150f0fa210 */ /* 0x000fe20007ffe0ff */
[----:B------:R2:W5:Y:S01]  /*0940*/  @P1 LDG.E R48, desc[UR14][R16.64] ;  /* 0x0000000e10301981 */ /* 0x000562000c1e1900 */
[----:B------:R-:W-:-:S02]  /*0950*/  @!P2 SHF.L.U32 R13, R14, 0x1, RZ ;  /* 0x000000010e0da819 */ /* 0x000fc400000006ff */
[----:B------:R-:W-:Y:S02]  /*0960*/  ISETP.GE.U32.AND P3, PT, R61, UR18, PT ;  /* 0x000000123d007c0c */ /* 0x000fe4000bf66070 */
[----:B------:R-:W-:Y:S02]  /*0970*/  @!P2 SHF.L.U64.HI R22, R14, 0x1, R15 ;  /* 0x000000010e16a819 */ /* 0x000fe4000001020f */
[----:B----4-:R-:W-:Y:S01]  /*0980*/  @!P2 IADD3 R20, P6, R13, R8, RZ ;  /* 0x000000080d14a210 */ /* 0x010fe20007fde0ff */
[----:B------:R-:W3:Y:S01]  /*0990*/  @!P5 LDC.64 R14, c[0x0][0x230] ;  /* 0x00008c00ff0edb82 */ /* 0x000ee20000000a00 */
[----:B------:R-:W-:Y:S02]  /*09a0*/  ISETP.GE.AND.EX P3, PT, R27, UR19, PT, P3 ;  /* 0x000000131b007c0c */ /* 0x000fe4000bf66330 */
[----:B-1----:R-:W-:Y:S01]  /*09b0*/  @!P2 IADD3 R12, P0, R13, R4, RZ ;  /* 0x000000040d0ca210 */ /* 0x002fe20007f1e0ff */
[----:B------:R-:W-:Y:S01]  /*09c0*/  @!P5 IMAD R4, R19, R6, RZ ;  /* 0x000000061304d224 */ /* 0x000fe200078e02ff */
[----:B------:R-:W-:-:S02]  /*09d0*/  @!P2 IADD3.X R21, R22, R9, RZ, P6, !PT ;  /* 0x000000091615a210 */ /* 0x000fc400037fe4ff */
[----:B------:R-:W-:Y:S01]  /*09e0*/  @!P5 MOV R8, R88 ;  /* 0x000000580008d202 */ /* 0x000fe20000000f00 */
[----:B------:R-:W1:Y:S01]  /*09f0*/  @!P5 LDC.64 R18, c[0x0][0x228] ;  /* 0x00008a00ff12db82 */ /* 0x000e620000000a00 */
[----:B------:R-:W-:Y:S02]  /*0a00*/  @!P5 MOV R9, R91 ;  /* 0x0000005b0009d202 */ /* 0x000fe40000000f00 */
[----:B------:R-:W-:Y:S01]  /*0a10*/  ISETP.GT.U32.OR P3, PT, R66, 0x27f, P3 ;  /* 0x0000027f4200780c */ /* 0x000fe20001f64470 */
[C---:B------:R-:W-:Y:S01]  /*0a20*/  @!P5 IMAD R25, R63.reuse, R7, R4 ;  /* 0x000000073f19d224 */ /* 0x040fe200078e0204 */
[----:B------:R-:W-:Y:S01]  /*0a30*/  @!P2 IADD3.X R13, R22, R5, RZ, P0, !PT ;  /* 0x00000005160da210 */ /* 0x000fe200007fe4ff */
[----:B------:R-:W-:Y:S01]  /*0a40*/  @!P5 IMAD.WIDE.U32 R6, R63, R6, R8 ;  /* 0x000000063f06d225 */ /* 0x000fe200078e0008 */
[----:B------:R1:W5:Y:S01]  /*0a50*/  @!P2 LDG.E R49, desc[UR14][R20.64] ;  /* 0x0000000e1431a981 */ /* 0x000362000c1e1900 */
[----:B--2---:R-:W2:Y:S03]  /*0a60*/  @!P4 LDC.64 R16, c[0x0][0x230] ;  /* 0x00008c00ff10cb82 */ /* 0x004ea60000000a00 */
[----:B------:R-:W-:Y:S01]  /*0a70*/  @!P5 IADD3 R5, R7, R25, RZ ;  /* 0x000000190705d210 */ /* 0x000fe20007ffe0ff */
[----:B0-----:R-:W-:Y:S01]  /*0a80*/  @!P4 IMAD R4, R23, R10, RZ ;  /* 0x0000000a1704c224 */ /* 0x001fe200078e02ff */
[C---:B------:R-:W-:Y:S01]  /*0a90*/  @!P5 SHF.L.U32 R23, R6.reuse, 0x1, RZ ;  /* 0x000000010617d819 */ /* 0x040fe200000006ff */
[----:B------:R0:W5:Y:S01]  /*0aa0*/  @!P2 LDG.E R47, desc[UR14][R12.64] ;  /* 0x0000000e0c2fa981 */ /* 0x000162000c1e1900 */
[----:B------:R-:W-:Y:S01]  /*0ab0*/  @!P5 SHF.L.U64.HI R22, R6, 0x1, R5 ;  /* 0x000000010616d819 */ /* 0x000fe20000010205 */
[----:B------:R-:W4:Y:S01]  /*0ac0*/  @!P4 LDC.64 R8, c[0x0][0x228] ;  /* 0x00008a00ff08cb82 */ /* 0x000f220000000a00 */
[----:B------:R-:W-:Y:S01]  /*0ad0*/  ISETP.GE.U32.AND P0, PT, R60, UR18, PT ;  /* 0x000000123c007c0c */ /* 0x000fe2000bf06070 */
[----:B------:R-:W-:Y:S01]  /*0ae0*/  @!P4 IMAD R25, R62, R11, R4 ;  /* 0x0000000b3e19c224 */ /* 0x000fe200078e0204 */
[----:B------:R-:W-:-:S05]  /*0af0*/  @!P4 MOV R4, R88 ;  /* 0x000000580004c202 */ /* 0x000fca0000000f00 */
[----:B------:R-:W4:Y:S01]  /*0b00*/  @!P3 LDC.64 R6, c[0x0][0x288] ;  /* 0x0000a200ff06bb82 */ /* 0x000f220000000a00 */
[----:B------:R-:W-:Y:S02]  /*0b10*/  @!P4 MOV R5, R91 ;  /* 0x0000005b0005c202 */ /* 0x000fe40000000f00 */
[----:B------:R-:W-:Y:S02]  /*0b20*/  ISETP.GE.AND.EX P0, PT, R29, UR19, PT, P0 ;  /* 0x000000131d007c0c */ /* 0x000fe4000bf06300 */
[C---:B-1----:R-:W-:Y:S01]  /*0b30*/  @!P5 IADD3 R20, P2, R23.reuse, R18, RZ ;  /* 0x000000121714d210 */ /* 0x042fe20007f5e0ff */
[----:B------:R-:W-:Y:S01]  /*0b40*/  @!P4 IMAD.WIDE.U32 R10, R62, R10, R4 ;  /* 0x0000000a3e0ac225 */ /* 0x000fe200078e0004 */
[----:B------:R-:W-:Y:S01]  /*0b50*/  ISETP.GT.U32.OR P0, PT, R66, 0x27f, P0 ;  /* 0x0000027f4200780c */ /* 0x000fe20000704470 */
[----:B0-----:R-:W0:Y:S01]  /*0b60*/  @!P3 LDC.64 R12, c[0x0][0x228] ;  /* 0x00008a00ff0cbb82 */ /* 0x001e220000000a00 */
[----:B---3--:R-:W-:Y:S02]  /*0b70*/  @!P5 IADD3 R14, P6, R23, R14, RZ ;  /* 0x0000000e170ed210 */ /* 0x008fe40007fde0ff */
[----:B------:R-:W-:-:S02]  /*0b80*/  @!P5 IADD3.X R21, R22, R19, RZ, P2, !PT ;  /* 0x000000131615d210 */ /* 0x000fc400017fe4ff */
[----:B------:R-:W-:Y:S02]  /*0b90*/  @!P4 IADD3 R5, R11, R25, RZ ;  /* 0x000000190b05c210 */ /* 0x000fe40007ffe0ff */
[----:B------:R-:W-:Y:S01]  /*0ba0*/  @!P4 SHF.L.U32 R19, R10, 0x1, RZ ;  /* 0x000000010a13c819 */ /* 0x000fe200000006ff */
[----:B------:R-:W5:Y:S01]  /*0bb0*/  @!P5 LDG.E R44, desc[UR14][R20.64] ;  /* 0x0000000e142cd981 */ /* 0x000f62000c1e1900 */
[----:B------:R-:W-:Y:S02]  /*0bc0*/  @!P5 IADD3.X R15, R22, R15, RZ, P6, !PT ;  /* 0x0000000f160fd210 */ /* 0x000fe400037fe4ff */
[----:B------:R-:W-:Y:S02]  /*0bd0*/  @!P4 SHF.L.U64.HI R10, R10, 0x1, R5 ;  /* 0x000000010a0ac819 */ /* 0x000fe40000010205 */
[C---:B--2---:R-:W-:Y:S01]  /*0be0*/  @!P4 IADD3 R16, P2, R19.reuse, R16, RZ ;  /* 0x000000101310c210 */ /* 0x044fe20007f5e0ff */
[----:B------:R1:W5:Y:S01]  /*0bf0*/  @!P5 LDG.E R45, desc[UR14][R14.64] ;  /* 0x0000000e0e2dd981 */ /* 0x000362000c1e1900 */
[----:B----4-:R-:W-:Y:S01]  /*0c00*/  @!P4 IADD3 R18, P5, R19, R8, RZ ;  /* 0x000000081312c210 */ /* 0x010fe20007fbe0ff */
[----:B------:R-:W-:Y:S01]  /*0c10*/  @!P3 IMAD R8, R27, R6, RZ ;  /* 0x000000061b08b224 */ /* 0x000fe200078e02ff */
[----:B------:R-:W-:Y:S01]  /*0c20*/  @!P4 IADD3.X R17, R10, R17, RZ, P2, !PT ;  /* 0x000000110a11c210 */ /* 0x000fe200017fe4ff */
[----:B------:R-:W2:Y:S01]  /*0c30*/  @!P0 LDC.64 R4, c[0x0][0x288] ;  /* 0x0000a200ff048b82 */ /* 0x000ea20000000a00 */
[----:B------:R-:W-:-:S02]  /*0c40*/  SHF.R.S32.HI R25, RZ, 0x1f, R59 ;  /* 0x0000001fff197819 */ /* 0x000fc4000001143b */
[----:B------:R-:W-:Y:S01]  /*0c50*/  ISETP.GE.U32.AND P2, PT, R59, UR18, PT ;  /* 0x000000123b007c0c */ /* 0x000fe2000bf46070 */
[----:B------:R-:W-:Y:S01]  /*0c60*/  @!P3 IMAD R11, R61, R7, R8 ;  /* 0x000000073d0bb224 */ /* 0x000fe200078e0208 */
[----:B------:R-:W-:Y:S01]  /*0c70*/  @!P4 IADD3.X R19, R10, R9, RZ, P5, !PT ;  /* 0x000000090a13c210 */ /* 0x000fe20002ffe4ff */
[----:B------:R3:W5:Y:S01]  /*0c80*/  @!P4 LDG.E R46, desc[UR14][R16.64] ;  /* 0x0000000e102ec981 */ /* 0x000762000c1e1900 */
[----:B------:R-:W-:Y:S01]  /*0c90*/  ISETP.GE.AND.EX P2, PT, R25, UR19, PT, P2 ;  /* 0x0000001319007c0c */ /* 0x000fe2000bf46320 */
[----:B-1----:R-:W1:Y:S01]  /*0ca0*/  @!P3 LDC.64 R14, c[0x0][0x230] ;  /* 0x00008c00ff0ebb82 */ /* 0x002e620000000a00 */
[----:B------:R-:W-:Y:S01]  /*0cb0*/  @!P3 MOV R8, R88 ;  /* 0x000000580008b202 */ /* 0x000fe20000000f00 */
[----:B------:R1:W5:Y:S01]  /*0cc0*/  @!P4 LDG.E R43, desc[UR14][R18.64] ;  /* 0x0000000e122bc981 */ /* 0x000362000c1e1900 */
[----:B------:R-:W-:Y:S02]  /*0cd0*/  @!P3 MOV R9, R91 ;  /* 0x0000005b0009b202 */ /* 0x000fe40000000f00 */
[----:B------:R-:W-:Y:S01]  /*0ce0*/  ISETP.GT.U32.OR P2, PT, R66, 0x27f, P2 ;  /* 0x0000027f4200780c */ /* 0x000fe20001744470 */
[----:B------:R-:W-:Y:S01]  /*0cf0*/  @!P3 IMAD.WIDE.U32 R6, R61, R6, R8 ;  /* 0x000000063d06b225 */ /* 0x000fe200078e0008 */
[----:B---3--:R-:W-:-:S02]  /*0d00*/  @!P0 MOV R16, R88 ;  /* 0x0000005800108202 */ /* 0x008fc40000000f00 */
[----:B------:R-:W3:Y:S02]  /*0d10*/  @!P0 LDC.64 R8, c[0x0][0x230] ;  /* 0x00008c00ff088b82 */ /* 0x000ee40000000a00 */
[----:B------:R-:W-:Y:S02]  /*0d20*/  @!P3 IADD3 R7, R7, R11, RZ ;  /* 0x0000000b0707b210 */ /* 0x000fe40007ffe0ff */
[C---:B------:R-:W-:Y:S02]  /*0d30*/  @!P3 SHF.L.U32 R23, R6.reuse, 0x1, RZ ;  /* 0x000000010617b819 */ /* 0x040fe400000006ff */
[----:B------:R-:W-:Y:S02]  /*0d40*/  @!P3 SHF.L.U64.HI R20, R6, 0x1, R7 ;  /* 0x000000010614b819 */ /* 0x000fe40000010207 */
[----:B------:R-:W4:Y:S01]  /*0d50*/  @!P0 LDC.64 R10, c[0x0][0x228] ;  /* 0x00008a00ff0a8b82 */ /* 0x000f220000000a00 */
[----:B------:R-:W-:Y:S01]  /*0d60*/  @!P0 MOV R17, R91 ;  /* 0x0000005b00118202 */ /* 0x000fe20000000f00 */
[----:B--2---:R-:W-:-:S06]  /*0d70*/  @!P0 IMAD R29, R29, R4, RZ ;  /* 0x000000041d1d8224 */ /* 0x004fcc00078e02ff */
[----:B------:R-:W2:Y:S01]  /*0d80*/  @!P2 LDC.64 R6, c[0x0][0x288] ;  /* 0x0000a200ff06ab82 */ /* 0x000ea20000000a00 */
[----:B-1----:R-:W-:Y:S01]  /*0d90*/  @!P3 IADD3 R18, P5, R23, R14, RZ ;  /* 0x0000000e1712b210 */ /* 0x002fe20007fbe0ff */
[C---:B------:R-:W-:Y:S01]  /*0da0*/  @!P0 IMAD R5, R60.reuse, R5, R29 ;  /* 0x000000053c058224 */ /* 0x040fe200078e021d */
[----:B------:R-:W-:Y:S01]  /*0db0*/  SHF.R.S32.HI R21, RZ, 0x1f, R58 ;  /* 0x0000001fff157819 */ /* 0x000fe2000001143a */
[----:B------:R-:W-:Y:S01]  /*0dc0*/  @!P0 IMAD.WIDE.U32 R16, R60, R4, R16 ;  /* 0x000000043c108225 */ /* 0x000fe200078e0010 */
[----:B------:R-:W-:Y:S02]  /*0dd0*/  ISETP.GE.U32.AND P4, PT, R58, UR18, PT ;  /* 0x000000123a007c0c */ /* 0x000fe4000bf86070 */
[----:B------:R-:W-:Y:S01]  /*0de0*/  @!P3 IADD3.X R19, R20, R15, RZ, P5, !PT ;  /* 0x0000000f1413b210 */ /* 0x000fe20002ffe4ff */
[----:B------:R-:W1:Y:S01]  /*0df0*/  @!P2 LDC.64 R26, c[0x0][0x228] ;  /* 0x00008a00ff1aab82 */ /* 0x000e620000000a00 */
[----:B------:R-:W-:Y:S02]  /*0e00*/  ISETP.GE.AND.EX P4, PT, R21, UR19, PT, P4 ;  /* 0x0000001315007c0c */ /* 0x000fe4000bf86340 */
[----:B0-----:R-:W-:Y:S01]  /*0e10*/  @!P3 IADD3 R12, P5, R23, R12, RZ ;  /* 0x0000000c170cb210 */ /* 0x001fe20007fbe0ff */
[----:B------:R-:W-:Y:S01]  /*0e20*/  HFMA2.MMA R4, -RZ, RZ, 0, 0 ;  /* 0x00000000ff047435 */ /* 0x000fe200000001ff */
[----:B------:R-:W-:-:S02]  /*0e30*/  @!P0 IADD3 R5, R17, R5, RZ ;  /* 0x0000000511058210 */ /* 0x000fc40007ffe0ff */
[----:B------:R-:W-:Y:S01]  /*0e40*/  ISETP.GT.U32.OR P4, PT, R66, 0x27f, P4 ;  /* 0x0000027f4200780c */ /* 0x000fe20002784470 */
[----:B------:R-:W0:Y:S01]  /*0e50*/  @!P2 LDC.64 R22, c[0x0][0x230] ;  /* 0x00008c00ff16ab82 */ /* 0x000e220000000a00 */
[----:B------:R-:W-:Y:S02]  /*0e60*/  @!P3 IADD3.X R13, R20, R13, RZ, P5, !PT ;  /* 0x0000000d140db210 */ /* 0x000fe40002ffe4ff */
[C---:B------:R-:W-:Y:S02]  /*0e70*/  @!P0 SHF.L.U64.HI R20, R16.reuse, 0x1, R5 ;  /* 0x0000000110148819 */ /* 0x040fe40000010205 */
[----:B------:R-:W-:Y:S01]  /*0e80*/  MOV R5, RZ ;  /* 0x000000ff00057202 */ /* 0x000fe20000000f00 */
[----:B------:R3:W5:Y:S01]  /*0e90*/  @!P3 LDG.E R4, desc[UR14][R18.64] ;  /* 0x0000000e1204b981 */ /* 0x000762000c1e1900 */
[----:B------:R-:W-:-:S04]  /*0ea0*/  @!P0 SHF.L.U32 R17, R16, 0x1, RZ ;  /* 0x0000000110118819 */ /* 0x000fc800000006ff */
[----:B----4-:R-:W-:Y:S01]  /*0eb0*/  @!P0 IADD3 R16, P6, R17, R10, RZ ;  /* 0x0000000a11108210 */ /* 0x010fe20007fde0ff */
[----:B------:R4:W5:Y:S01]  /*0ec0*/  @!P3 LDG.E R5, desc[UR14][R12.64] ;  /* 0x0000000e0c05b981 */ /* 0x000962000c1e1900 */
[----:B--2---:R-:W-:Y:S01]  /*0ed0*/  @!P2 IMAD R10, R25, R6, RZ ;  /* 0x00000006190aa224 */ /* 0x004fe200078e02ff */
[----:B------:R-:W-:Y:S01]  /*0ee0*/  SHF.R.S32.HI R25, RZ, 0x1f, R57 ;  /* 0x0000001fff197819 */ /* 0x000fe20000011439 */
[----:B------:R-:W2:Y:S01]  /*0ef0*/  @!P4 LDC.64 R14, c[0x0][0x288] ;  /* 0x0000a200ff0ecb82 */ /* 0x000ea20000000a00 */
[----:B------:R-:W-:Y:S01]  /*0f00*/  ISETP.GE.U32.AND P3, PT, R57, UR18, PT ;  /* 0x0000001239007c0c */ /* 0x000fe2000bf66070 */
[----:B------:R-:W-:Y:S01]  /*0f10*/  @!P2 IMAD R7, R59, R7, R10 ;  /* 0x000000073b07a224 */ /* 0x000fe200078e020a */
[----:B---3--:R-:W-:Y:S02]  /*0f20*/  @!P0 IADD3 R8, P5, R17, R8, RZ ;  /* 0x0000000811088210 */ /* 0x008fe40007fbe0ff */
[----:B------:R-:W-:Y:S02]  /*0f30*/  @!P0 IADD3.X R17, R20, R11, RZ, P6, !PT ;  /* 0x0000000b14118210 */ /* 0x000fe400037fe4ff */
[----:B------:R-:W-:Y:S01]  /*0f40*/  ISETP.GE.AND.EX P3, PT, R25, UR19, PT, P3 ;  /* 0x0000001319007c0c */ /* 0x000fe2000bf66330 */
[----:B------:R-:W3:Y:S01]  /*0f50*/  @!P4 LDC.64 R18, c[0x0][0x230] ;  /* 0x00008c00ff12cb82 */ /* 0x000ee20000000a00 */
[----:B------:R-:W-:-:S02]  /*0f60*/  @!P2 MOV R10, R88 ;  /* 0x00000058000aa202 */ /* 0x000fc40000000f00 */
[----:B------:R-:W-:Y:S02]  /*0f70*/  @!P2 MOV R11, R91 ;  /* 0x0000005b000ba202 */ /* 0x000fe40000000f00 */
[----:B------:R-:W-:Y:S01]  /*0f80*/  ISETP.GT.U32.OR P3, PT, R66, 0x27f, P3 ;  /* 0x0000027f4200780c */ /* 0x000fe20001f64470 */
[----:B------:R-:W-:Y:S01]  /*0f90*/  @!P2 IMAD.WIDE.U32 R10, R59, R6, R10 ;  /* 0x000000063b0aa225 */ /* 0x000fe200078e000a */
[----:B------:R-:W-:Y:S01]  /*0fa0*/  HFMA2.MMA R6, -RZ, RZ, 0, 0 ;  /* 0x00000000ff067435 */ /* 0x000fe200000001ff */
[----:B------:R-:W-:Y:S02]  /*0fb0*/  @!P0 IADD3.X R9, R20, R9, RZ, P5, !PT ;  /* 0x0000000914098210 */ /* 0x000fe40002ffe4ff */
[----:B------:R-:W-:-:S03]  /*0fc0*/  SHF.R.S32.HI R29, RZ, 0x1f, R56 ;  /* 0x0000001fff1d7819 */ /* 0x000fc60000011438 */
[----:B------:R1:W5:Y:S05]  /*0fd0*/  @!P0 LDG.E R42, desc[UR14][R8.64] ;  /* 0x0000000e082a8981 */ /* 0x00036a000c1e1900 */
[----:B----4-:R-:W4:Y:S01]  /*0fe0*/  @!P3 LDC.64 R12, c[0x0][0x288] ;  /* 0x0000a200ff0cbb82 */ /* 0x010f220000000a00 */
[----:B------:R0:W5:Y:S01]  /*0ff0*/  @!P0 LDG.E R6, desc[UR14][R16.64] ;  /* 0x0000000e10068981 */ /* 0x000162000c1e1900 */
[----:B------:R-:W-:Y:S02]  /*1000*/  ISETP.GE.U32.AND P0, PT, R56, UR18, PT ;  /* 0x0000001238007c0c */ /* 0x000fe4000bf06070 */
[----:B------:R-:W-:Y:S02]  /*1010*/  @!P2 IADD3 R11, R11, R7, RZ ;  /* 0x000000070b0ba210 */ /* 0x000fe40007ffe0ff */
[----:B------:R-:W-:Y:S01]  /*1020*/  ISETP.GE.AND.EX P0, PT, R29, UR19, PT, P0 ;  /* 0x000000131d007c0c */ /* 0x000fe2000bf06300 */
[----:B--2---:R-:W-:Y:S01]  /*1030*/  @!P4 IMAD R21, R21, R14, RZ ;  /* 0x0000000e1515c224 */ /* 0x004fe200078e02ff */
[----:B-1----:R-:W-:-:S02]  /*1040*/  @!P4 MOV R8, R88 ;  /* 0x000000580008c202 */ /* 0x002fc40000000f00 */
[----:B------:R-:W-:Y:S01]  /*1050*/  @!P4 MOV R9, R91 ;  /* 0x0000005b0009c202 */ /* 0x000fe20000000f00 */
[----:B0-----:R-:W0:Y:S01]  /*1060*/  @!P3 LDC.64 R16, c[0x0][0x230] ;  /* 0x00008c00ff10bb82 */ /* 0x001e220000000a00 */
[C---:B------:R-:W-:Y:S02]  /*1070*/  @!P2 SHF.L.U32 R7, R10.reuse, 0x1, RZ ;  /* 0x000000010a07a819 */ /* 0x040fe400000006ff */
[----:B------:R-:W-:Y:S02]  /*1080*/  @!P2 SHF.L.U64.HI R20, R10, 0x1, R11 ;  /* 0x000000010a14a819 */ /* 0x000fe4000001020b */
[----:B------:R-:W-:Y:S01]  /*1090*/  ISETP.GT.U32.OR P0, PT, R66, 0x27f, P0 ;  /* 0x0000027f4200780c */ /* 0x000fe20000704470 */
[C---:B------:R-:W-:Y:S02]  /*10a0*/  @!P4 IMAD R21, R58.reuse, R15, R21 ;  /* 0x0000000f3a15c224 */ /* 0x040fe400078e0215 */
[----:B------:R-:W1:Y:S01]  /*10b0*/  @!P4 LDC.64 R10, c[0x0][0x228] ;  /* 0x00008a00ff0acb82 */ /* 0x000e620000000a00 */
[----:B------:R-:W-:Y:S01]  /*10c0*/  @!P4 IMAD.WIDE.U32 R14, R58, R14, R8 ;  /* 0x0000000e3a0ec225 */ /* 0x000fe200078e0008 */
[----:B------:R-:W-:-:S02]  /*10d0*/  @!P2 IADD3 R22, P6, R7, R22, RZ ;  /* 0x000000160716a210 */ /* 0x000fc40007fde0ff */
[----:B------:R-:W-:Y:S02]  /*10e0*/  @!P2 IADD3 R26, P5, R7, R26, RZ ;  /* 0x0000001a071aa210 */ /* 0x000fe40007fbe0ff */
[----:B------:R-:W-:Y:S02]  /*10f0*/  @!P4 IADD3 R9, R15, R21, RZ ;  /* 0x000000150f09c210 */ /* 0x000fe40007ffe0ff */
[----:B------:R-:W-:Y:S02]  /*1100*/  @!P4 SHF.L.U32 R31, R14, 0x1, RZ ;  /* 0x000000010e1fc819 */ /* 0x000fe400000006ff */
[C---:B------:R-:W-:Y:S01]  /*1110*/  @!P2 IADD3.X R23, R20.reuse, R23, RZ, P6, !PT ;  /* 0x000000171417a210 */ /* 0x040fe200037fe4ff */
[----:B------:R-:W-:Y:S01]  /*1120*/  HFMA2.MMA R7, -RZ, RZ, 0, 0 ;  /* 0x00000000ff077435 */ /* 0x000fe200000001ff */
[----:B------:R-:W-:Y:S02]  /*1130*/  @!P2 IADD3.X R27, R20, R27, RZ, P5, !PT ;  /* 0x0000001b141ba210 */ /* 0x000fe40002ffe4ff */
[----:B------:R-:W-:Y:S01]  /*1140*/  @!P4 SHF.L.U64.HI R28, R14, 0x1, R9 ;  /* 0x000000010e1cc819 */ /* 0x000fe20000010209 */
[----:B------:R-:W2:Y:S01]  /*1150*/  @!P0 LDC.64 R20, c[0x0][0x288] ;  /* 0x0000a200ff148b82 */ /* 0x000ea20000000a00 */
[----:B---3--:R-:W-:Y:S01]  /*1160*/  @!P4 IADD3 R24, P6, R31, R18, RZ ;  /* 0x000000121f18c210 */ /* 0x008fe20007fde0ff */
[----:B----4-:R-:W-:Y:S01]  /*1170*/  @!P3 IMAD R34, R25, R12, RZ ;  /* 0x0000000c1922b224 */ /* 0x010fe200078e02ff */
[----:B------:R-:W-:-:S02]  /*1180*/  MOV R8, RZ ;  /* 0x000000ff00087202 */ /* 0x000fc40000000f00 */
[----:B------:R-:W-:Y:S01]  /*1190*/  @!P4 IADD3.X R25, R28, R19, RZ, P6, !PT ;  /* 0x000000131c19c210 */ /* 0x000fe200037fe4ff */
[----:B------:R1:W5:Y:S01]  /*11a0*/  @!P2 LDG.E R7, desc[UR14][R22.64] ;  /* 0x0000000e1607a981 */ /* 0x000362000c1e1900 */
[----:B------:R-:W-:Y:S01]  /*11b0*/  @!P3 MOV R18, R88 ;  /* 0x000000580012b202 */ /* 0x000fe20000000f00 */
[----:B------:R-:W3:Y:S01]  /*11c0*/  @!P3 LDC.64 R14, c[0x0][0x228] ;  /* 0x00008a00ff0ebb82 */ /* 0x000ee20000000a00 */
[----:B------:R-:W-:Y:S01]  /*11d0*/  @!P3 MOV R19, R91 ;  /* 0x0000005b0013b202 */ /* 0x000fe20000000f00 */
[----:B------:R-:W-:Y:S01]  /*11e0*/  @!P3 IMAD R13, R57, R13, R34 ;  /* 0x0000000d390db224 */ /* 0x000fe200078e0222 */
[----:B------:R-:W-:Y:S01]  /*11f0*/  SHF.R.S32.HI R9, RZ, 0x1f, R55 ;  /* 0x0000001fff097819 */ /* 0x000fe20000011437 */
[----:B------:R4:W5:Y:S01]  /*1200*/  @!P2 LDG.E R8, desc[UR14][R26.64] ;  /* 0x0000000e1a08a981 */ /* 0x000962000c1e1900 */
[----:B------:R-:W-:Y:S01]  /*1210*/  ISETP.GE.U32.AND P5, PT, R55, UR18, PT ;  /* 0x0000001237007c0c */ /* 0x000fe2000bfa6070 */
[----:B------:R-:W-:Y:S01]  /*1220*/  @!P3 IMAD.WIDE.U32 R18, R57, R12, R18 ;  /* 0x0000000c3912b225 */ /* 0x000fe200078e0012 */
[----:B-1----:R-:W-:-:S02]  /*1230*/  @!P4 IADD3 R22, P2, R31, R10, RZ ;  /* 0x0000000a1f16c210 */ /* 0x002fc40007f5e0ff */
[----:B------:R-:W-:Y:S02]  /*1240*/  ISETP.GE.AND.EX P5, PT, R9, UR19, PT, P5 ;  /* 0x0000001309007c0c */ /* 0x000fe4000bfa6350 */
[----:B------:R-:W-:Y:S02]  /*1250*/  @!P3 IADD3 R13, R19, R13, RZ ;  /* 0x0000000d130db210 */ /* 0x000fe40007ffe0ff */
[----:B------:R-:W-:Y:S02]  /*1260*/  @!P4 IADD3.X R23, R28, R11, RZ, P2, !PT ;  /* 0x0000000b1c17c210 */ /* 0x000fe400017fe4ff */
[----:B------:R-:W-:Y:S02]  /*1270*/  CS2R R10, SRZ ;  /* 0x00000000000a7805 */ /* 0x000fe4000001ff00 */
[----:B------:R-:W-:Y:S01]  /*1280*/  ISETP.GT.U32.OR P5, PT, R66, 0x27f, P5 ;  /* 0x0000027f4200780c */ /* 0x000fe20002fa4470 */
[----:B----4-:R-:W1:Y:S01]  /*1290*/  @!P0 LDC.64 R26, c[0x0][0x230] ;  /* 0x00008c00ff1a8b82 */ /* 0x010e620000000a00 */
[----:B------:R-:W-:-:S02]  /*12a0*/  @!P3 SHF.L.U64.HI R34, R18, 0x1, R13 ;  /* 0x000000011222b819 */ /* 0x000fc4000001020d */
[----:B------:R-:W-:Y:S01]  /*12b0*/  SHF.R.S32.HI R13, RZ, 0x1f, R54 ;  /* 0x0000001fff0d7819 */ /* 0x000fe20000011436 */
[----:B------:R4:W5:Y:S01]  /*12c0*/  @!P4 LDG.E R11, desc[UR14][R22.64] ;  /* 0x0000000e160bc981 */ /* 0x000962000c1e1900 */
[----:B------:R-:W-:Y:S01]  /*12d0*/  ISETP.GE.U32.AND P2, PT, R54, UR18, PT ;  /* 0x0000001236007c0c */ /* 0x000fe2000bf46070 */
[----:B--2---:R-:W-:Y:S01]  /*12e0*/  @!P0 IMAD R29, R29, R20, RZ ;  /* 0x000000141d1d8224 */ /* 0x004fe200078e02ff */
[----:B------:R-:W-:Y:S01]  /*12f0*/  @!P3 SHF.L.U32 R31, R18, 0x1, RZ ;  /* 0x00000001121fb819 */ /* 0x000fe200000006ff */
[----:B------:R2:W5:Y:S01]  /*1300*/  @!P4 LDG.E R10, desc[UR14][R24.64] ;  /* 0x0000000e180ac981 */ /* 0x000562000c1e1900 */
[----:B------:R-:W-:Y:S02]  /*1310*/  ISETP.GE.AND.EX P2, PT, R13, UR19, PT, P2 ;  /* 0x000000130d007c0c */ /* 0x000fe4000bf46320 */
[----:B----4-:R-:W-:Y:S02]  /*1320*/  @!P0 MOV R22, R88 ;  /* 0x0000005800168202 */ /* 0x010fe40000000f00 */
[----:B------:R-:W-:Y:S01]  /*1330*/  @!P0 MOV R23, R91 ;  /* 0x0000005b00178202 */ /* 0x000fe20000000f00 */
[----:B------:R-:W-:Y:S01]  /*1340*/  @!P0 IMAD R29, R56, R21, R29 ;  /* 0x00000015381d8224 */ /* 0x000fe200078e021d */
[----:B------:R-:W-:Y:S01]  /*1350*/  ISETP.GT.U32.OR P2, PT, R66, 0x27f, P2 ;  /* 0x0000027f4200780c */ /* 0x000fe20001744470 */
[----:B------:R-:W4:Y:S01]  /*1360*/  @!P5 LDC.64 R18, c[0x0][0x288] ;  /* 0x0000a200ff12db82 */ /* 0x000f220000000a00 */
[----:B0-----:R-:W-:Y:S01]  /*1370*/  @!P3 IADD3 R36, P6, R31, R16, RZ ;  /* 0x000000101f24b210 */ /* 0x001fe20007fde0ff */
[----:B------:R-:W-:-:S06]  /*1380*/  @!P0 IMAD.WIDE.U32 R22, R56, R20, R22 ;  /* 0x0000001438168225 */ /* 0x000fcc00078e0016 */
[----:B------:R-:W0:Y:S01]  /*1390*/  @!P0 LDC.64 R20, c[0x0][0x228] ;  /* 0x00008a00ff148b82 */ /* 0x000e220000000a00 */
[----:B------:R-:W-:Y:S02]  /*13a0*/  @!P3 IADD3.X R37, R34, R17, RZ, P6, !PT ;  /* 0x000000112225b210 */ /* 0x000fe400037fe4ff */
[----:B------:R-:W-:-:S04]  /*13b0*/  @!P0 IADD3 R17, R23, R29, RZ ;  /* 0x0000001d17118210 */ /* 0x000fc80007ffe0ff */
[C---:B------:R-:W-:Y:S01]  /*13c0*/  @!P0 SHF.L.U64.HI R38, R22.reuse, 0x1, R17 ;  /* 0x0000000116268819 */ /* 0x040fe20000010211 */
[----:B------:R-:W-:Y:S01]  /*13d0*/  HFMA2.MMA R12, -RZ, RZ, 0, 0 ;  /* 0x00000000ff0c7435 */ /* 0x000fe200000001ff */
[----:B------:R-:W0:Y:S01]  /*13e0*/  @!P2 LDC.64 R16, c[0x0][0x288] ;  /* 0x0000a200ff10ab82 */ /* 0x000e220000000a00 */
[----:B---3--:R-:W-:Y:S02]  /*13f0*/  @!P3 IADD3 R28, P4, R31, R14, RZ ;  /* 0x0000000e1f1cb210 */ /* 0x008fe40007f9e0ff */
[----:B------:R-:W-:Y:S02]  /*1400*/  @!P0 SHF.L.U32 R31, R22, 0x1, RZ ;  /* 0x00000001161f8819 */ /* 0x000fe400000006ff */
[----:B------:R-:W-:-:S03]  /*1410*/  MOV R14, RZ ;  /* 0x000000ff000e7202 */ /* 0x000fc60000000f00 */
[----:B------:R-:W3:Y:S01]  /*1420*/  @!P5 LDC.64 R22, c[0x0][0x230] ;  /* 0x00008c00ff16db82 */ /* 0x000ee20000000a00 */
[----:B------:R-:W-:Y:S01]  /*1430*/  @!P3 IADD3.X R29, R34, R15, RZ, P4, !PT ;  /* 0x0000000f221db210 */ /* 0x000fe200027fe4ff */
[----:B------:R-:W5:Y:S01]  /*1440*/  @!P3 LDG.E R12, desc[UR14][R36.64] ;  /* 0x0000000e240cb981 */ /* 0x000f62000c1e1900 */
[----:B-1----:R-:W-:-:S05]  /*1450*/  @!P0 IADD3 R34, P4, R31, R26, RZ ;  /* 0x0000001a1f228210 */ /* 0x002fca0007f9e0ff */
[----:B--2---:R-:W1:Y:S01]  /*1460*/  @!P5 LDC.64 R24, c[0x0][0x228] ;  /* 0x00008a00ff18db82 */ /* 0x004e620000000a00 */
[----:B------:R0:W5:Y:S01]  /*1470*/  @!P3 LDG.E R14, desc[UR14][R28.64] ;  /* 0x0000000e1c0eb981 */ /* 0x000162000c1e1900 */
[----:B------:R-:W-:Y:S01]  /*1480*/  @!P0 IADD3.X R35, R38, R27, RZ, P4, !PT ;  /* 0x0000001b26238210 */ /* 0x000fe200027fe4ff */
[----:B----4-:R-:W-:Y:S01]  /*1490*/  @!P5 IMAD R40, R9, R18, RZ ;  /* 0x000000120928d224 */ /* 0x010fe200078e02ff */
[----:B------:R-:W-:Y:S02]  /*14a0*/  SHF.R.S32.HI R15, RZ, 0x1f, R53 ;  /* 0x0000001fff0f7819 */ /* 0x000fe40000011435 */
[----:B------:R-:W-:Y:S02]  /*14b0*/  ISETP.GE.U32.AND P3, PT, R53, UR18, PT ;  /* 0x0000001235007c0c */ /* 0x000fe4000bf66070 */
[----:B------:R-:W-:Y:S02]  /*14c0*/  @!P5 MOV R26, R88 ;  /* 0x00000058001ad202 */ /* 0x000fe40000000f00 */
[----:B------:R-:W-:-:S02]  /*14d0*/  @!P5 MOV R27, R91 ;  /* 0x0000005b001bd202 */ /* 0x000fc40000000f00 */
[----:B0-----:R-:W-:Y:S01]  /*14e0*/  @!P0 IADD3 R28, P4, R31, R20, RZ ;  /* 0x000000141f1c8210 */ /* 0x001fe20007f9e0ff */
[----:B------:R-:W-:Y:S01]  /*14f0*/  @!P5 IMAD R37, R55, R19, R40 ;  /* 0x000000133725d224 */ /* 0x000fe200078e0228 */
[----:B------:R-:W-:Y:S01]  /*1500*/  ISETP.GE.AND.EX P3, PT, R15, UR19, PT, P3 ;  /* 0x000000130f007c0c */ /* 0x000fe2000bf66330 */
[----:B------:R-:W-:Y:S01]  /*1510*/  UIMAD.WIDE UR12, UR6, 0x8, UR12 ;  /* 0x00000008060c78a5 */ /* 0x000fe2000f8e020c */
[----:B------:R-:W-:Y:S01]  /*1520*/  @!P0 IADD3.X R29, R38, R21, RZ, P4, !PT ;  /* 0x00000015261d8210 */ /* 0x000fe200027fe4ff */
[----:B------:R-:W-:Y:S01]  /*1530*/  @!P5 IMAD.WIDE.U32 R18, R55, R18, R26 ;  /* 0x000000123712d225 */ /* 0x000fe200078e001a */
[----:B------:R-:W-:Y:S01]  /*1540*/  ISETP.GT.U32.OR P3, PT, R66, 0x27f, P3 ;  /* 0x0000027f4200780c */ /* 0x000fe20001f64470 */
[----:B------:R-:W5:Y:S02]  /*1550*/  @!P0 LDG.E R68, desc[UR14][R34.64] ;  /* 0x0000000e22448981 */ /* 0x000f64000c1e1900 */
[----:B------:R-:W-:Y:S02]  /*1560*/  @!P2 IMAD R31, R13, R16, RZ ;  /* 0x000000100d1fa224 */ /* 0x000fe400078e02ff */
[----:B------:R0:W5:Y:S01]  /*1570*/  @!P0 LDG.E R69, desc[UR14][R28.64] ;  /* 0x0000000e1c458981 */ /* 0x000162000c1e1900 */
[----:B------:R-:W-:-:S02]  /*1580*/  @!P5 IADD3 R27, R19, R37, RZ ;  /* 0x00000025131bd210 */ /* 0x000fc40007ffe0ff */
[----:B------:R-:W-:Y:S01]  /*1590*/  @!P5 SHF.L.U32 R19, R18, 0x1, RZ ;  /* 0x000000011213d819 */ /* 0x000fe200000006ff */
[----:B------:R-:W-:Y:S01]  /*15a0*/  @!P2 IMAD R17, R54, R17, R31 ;  /* 0x000000113611a224 */ /* 0x000fe200078e021f */
[----:B0-----:R-:W-:Y:S02]  /*15b0*/  @!P2 MOV R28, R88 ;  /* 0x00000058001ca202 */ /* 0x001fe40000000f00 */
[----:B------:R-:W-:Y:S02]  /*15c0*/  @!P2 MOV R29, R91 ;  /* 0x0000005b001da202 */ /* 0x000fe40000000f00 */
[----:B------:R-:W-:Y:S02]  /*15d0*/  @!P5 SHF.L.U64.HI R20, R18, 0x1, R27 ;  /* 0x000000011214d819 */ /* 0x000fe4000001021b */
[C---:B---3--:R-:W-:Y:S01]  /*15e0*/  @!P5 IADD3 R26, P4, R19.reuse, R22, RZ ;  /* 0x00000016131ad210 */ /* 0x048fe20007f9e0ff */
[----:B------:R-:W-:Y:S01]  /*15f0*/  @!P2 IMAD.WIDE.U32 R28, R54, R16, R28 ;  /* 0x00000010361ca225 */ /* 0x000fe200078e001c */
[----:B-1----:R-:W-:-:S02]  /*1600*/  @!P5 IADD3 R18, P6, R19, R24, RZ ;  /* 0x000000181312d210 */ /* 0x002fc40007fde0ff */
[C---:B------:R-:W-:Y:S02]  /*1610*/  @!P5 IADD3.X R27, R20.reuse, R23, RZ, P4, !PT ;  /* 0x00000017141bd210 */ /* 0x040fe400027fe4ff */
[----:B------:R-:W-:Y:S01]  /*1620*/  @!P2 IADD3 R17, R29, R17, RZ ;  /* 0x000000111d11a210 */ /* 0x000fe20007ffe0ff */
[----:B------:R-:W0:Y:S01]  /*1630*/  @!P2 LDC.64 R22, c[0x0][0x230] ;  /* 0x00008c00ff16ab82 */ /* 0x000e220000000a00 */
[----:B------:R-:W-:Y:S02]  /*1640*/  @!P5 IADD3.X R19, R20, R25, RZ, P6, !PT ;  /* 0x000000191413d210 */ /* 0x000fe400037fe4ff */
[----:B------:R-:W-:Y:S02]  /*1650*/  @!P2 SHF.L.U64.HI R38, R28, 0x1, R17 ;  /* 0x000000011c26a819 */ /* 0x000fe40000010211 */
[----:B------:R-:W-:-:S03]  /*1660*/  MOV R16, UR12 ;  /* 0x0000000c00107c02 */ /* 0x000fc60008000f00 */
[----:B------:R-:W1:Y:S01]  /*1670*/  @!P3 LDC.64 R24, c[0x0][0x288] ;  /* 0x0000a200ff18bb82 */ /* 0x000e620000000a00 */
[----:B------:R-:W-:Y:S02]  /*1680*/  MOV R17, UR13 ;  /* 0x0000000d00117c02 */ /* 0x000fe40008000f00 */
[----:B------:R-:W-:Y:S02]  /*1690*/  CS2R R70, SRZ ;  /* 0x0000000000467805 */ /* 0x000fe4000001ff00 */
[----:B------:R-:W-:Y:S02]  /*16a0*/  SHF.R.S32.HI R75, RZ, 0x1f, R52 ;  /* 0x0000001fff4b7819 */ /* 0x000fe40000011434 */
[----:B------:R-:W-:Y:S01]  /*16b0*/  ISETP.GE.U32.AND P0, PT, R52, UR18, PT ;  /* 0x0000001234007c0c */ /* 0x000fe2000bf06070 */
[----:B------:R-:W2:Y:S01]  /*16c0*/  LDG.E.64 R16, desc[UR14][R16.64] ;  /* 0x0000000e10107981 */ /* 0x000ea2000c1e1b00 */
[----:B------:R-:W3:Y:S02]  /*16d0*/  @!P2 LDC.64 R20, c[0x0][0x228] ;  /* 0x00008a00ff14ab82 */ /* 0x000ee40000000a00 */
[----:B------:R-:W-:Y:S01]  /*16e0*/  ISETP.GE.AND.EX P0, PT, R75, UR19, PT, P0 ;  /* 0x000000134b007c0c */ /* 0x000fe2000bf06300 */
[----:B------:R4:W5:Y:S03]  /*16f0*/  @!P5 LDG.E R70, desc[UR14][R18.64] ;  /* 0x0000000e1246d981 */ /* 0x000966000c1e1900 */
[----:B------:R-:W-:-:S02]  /*1700*/  ISETP.GT.U32.OR P0, PT, R66, 0x27f, P0 ;  /* 0x0000027f4200780c */ /* 0x000fc40000704470 */
[----:B------:R-:W-:Y:S01]  /*1710*/  SHF.R.S32.HI R73, RZ, 0x1f, R51 ;  /* 0x0000001fff497819 */ /* 0x000fe20000011433 */
[----:B------:R1:W5:Y:S01]  /*1720*/  @!P5 LDG.E R71, desc[UR14][R26.64] ;  /* 0x0000000e1a47d981 */ /* 0x000362000c1e1900 */
[----:B------:R-:W-:Y:S01]  /*1730*/  ISETP.GE.U32.AND P4, PT, R51, UR18, PT ;  /* 0x0000001233007c0c */ /* 0x000fe2000bf86070 */
[----:B----4-:R-:W4:Y:S01]  /*1740*/  @!P3 LDC.64 R18, c[0x0][0x230] ;  /* 0x00008c00ff12bb82 */ /* 0x010f220000000a00 */
[----:B------:R-:W-:Y:S02]  /*1750*/  @!P2 SHF.L.U32 R35, R28, 0x1, RZ ;  /* 0x000000011c23a819 */ /* 0x000fe400000006ff */
[----:B------:R-:W-:Y:S02]  /*1760*/  ISETP.GE.AND.EX P4, PT, R73, UR19, PT, P4 ;  /* 0x0000001349007c0c */ /* 0x000fe4000bf86340 */
[----:B0-----:R-:W-:Y:S01]  /*1770*/  @!P2 IADD3 R40, P6, R35, R22, RZ ;  /* 0x000000162328a210 */ /* 0x001fe20007fde0ff */
[----:B-1----:R-:W-:Y:S01]  /*1780*/  @!P3 IMAD R26, R15, R24, RZ ;  /* 0x000000180f1ab224 */ /* 0x002fe200078e02ff */
[----:B------:R-:W-:Y:S01]  /*1790*/  @!P3 MOV R36, R88 ;  /* 0x000000580024b202 */ /* 0x000fe20000000f00 */
[----:B------:R-:W0:Y:S01]  /*17a0*/  @!P3 LDC.64 R28, c[0x0][0x228] ;  /* 0x00008a00ff1cbb82 */ /* 0x000e220000000a00 */
[----:B------:R-:W-:-:S02]  /*17b0*/  @!P3 MOV R37, R91 ;  /* 0x0000005b0025b202 */ /* 0x000fc40000000f00 */
[----:B------:R-:W-:Y:S01]  /*17c0*/  ISETP.GT.U32.OR P4, PT, R66, 0x27f, P4 ;  /* 0x0000027f4200780c */ /* 0x000fe20002784470 */
[----:B------:R-:W-:Y:S01]  /*17d0*/  @!P3 IMAD R27, R53, R25, R26 ;  /* 0x00000019351bb224 */ /* 0x000fe200078e021a */
[----:B---3--:R-:W-:Y:S01]  /*17e0*/  @!P2 IADD3 R34, P5, R35, R20, RZ ;  /* 0x000000142322a210 */ /* 0x008fe20007fbe0ff */
[----:B------:R-:W-:Y:S01]  /*17f0*/  @!P3 IMAD.WIDE.U32 R36, R53, R24, R36 ;  /* 0x000000183524b225 */ /* 0x000fe200078e0024 */
[----:B------:R-:W-:Y:S01]  /*1800*/  @!P2 IADD3.X R41, R38, R23, RZ, P6, !PT ;  /* 0x000000172629a210 */ /* 0x000fe200037fe4ff */
[----:B------:R-:W1:Y:S01]  /*1810*/  @!P0 LDC.64 R24, c[0x0][0x288] ;  /* 0x0000a200ff188b82 */ /* 0x000e620000000a00 */
[----:B------:R-:W-:Y:S02]  /*1820*/  SHF.R.S32.HI R77, RZ, 0x1f, R50 ;  /* 0x0000001fff4d7819 */ /* 0x000fe40000011432 */
[----:B------:R-:W-:Y:S02]  /*1830*/  ISETP.GE.U32.AND P6, PT, R50, UR18, PT ;  /* 0x0000001232007c0c */ /* 0x000fe4000bfc6070 */
[----:B------:R-:W-:-:S02]  /*1840*/  @!P2 IADD3.X R35, R38, R21, RZ, P5, !PT ;  /* 0x000000152623a210 */ /* 0x000fc40002ffe4ff */
[----:B------:R-:W-:Y:S02]  /*1850*/  ISETP.GE.AND.EX P5, PT, R77, UR19, PT, P6 ;  /* 0x000000134d007c0c */ /* 0x000fe4000bfa6360 */
[----:B------:R-:W-:Y:S02]  /*1860*/  @!P3 IADD3 R21, R37, R27, RZ ;  /* 0x0000001b2515b210 */ /* 0x000fe40007ffe0ff */
[----:B------:R-:W-:Y:S01]  /*1870*/  @!P3 SHF.L.U32 R37, R36, 0x1, RZ ;  /* 0x000000012425b819 */ /* 0x000fe200000006ff */
[----:B------:R-:W3:Y:S01]  /*1880*/  @!P4 LDC.64 R26, c[0x0][0x288] ;  /* 0x0000a200ff1acb82 */ /* 0x000ee20000000a00 */
[----:B------:R-:W-:Y:S02]  /*1890*/  ISETP.GT.U32.OR P5, PT, R66, 0x27f, P5 ;  /* 0x0000027f4200780c */ /* 0x000fe40002fa4470 */
[----:B------:R-:W-:Y:S02]  /*18a0*/  @!P3 SHF.L.U64.HI R80, R36, 0x1, R21 ;  /* 0x000000012450b819 */ /* 0x000fe40000010215 */
[----:B----4-:R-:W-:Y:S01]  /*18b0*/  @!P3 IADD3 R38, P6, R37, R18, RZ ;  /* 0x000000122526b210 */ /* 0x010fe20007fde0ff */
[----:B------:R-:W-:-:S02]  /*18c0*/  HFMA2.MMA R72, -RZ, RZ, 0, 0 ;  /* 0x00000000ff487435 */ /* 0x000fc400000001ff */
[----:B------:R-:W4:Y:S01]  /*18d0*/  @!P0 LDC.64 R20, c[0x0][0x228] ;  /* 0x00008a00ff148b82 */ /* 0x000f220000000a00 */
[----:B------:R-:W-:-:S07]  /*18e0*/  @!P3 IADD3.X R39, R80, R19, RZ, P6, !PT ;  /* 0x000000135027b210 */ /* 0x000fce00037fe4ff */
[----:B------:R-:W4:Y:S01]  /*18f0*/  @!P0 LDC.64 R18, c[0x0][0x230] ;  /* 0x00008c00ff128b82 */ /* 0x000f220000000a00 */
[----:B------:R0:W5:Y:S01]  /*1900*/  @P1 LDG.E R72, desc[UR14][R32.64] ;  /* 0x0000000e20481981 */ /* 0x000162000c1e1900 */
[----:B------:R-:W-:Y:S02]  /*1910*/  MOV R74, RZ ;  /* 0x000000ff004a7202 */ /* 0x000fe40000000f00 */
[----:B------:R-:W-:Y:S01]  /*1920*/  CS2R R78, SRZ ;  /* 0x00000000004e7805 */ /* 0x000fe2000001ff00 */
[----:B-1----:R-:W-:-:S03]  /*1930*/  @!P0 IMAD R31, R75, R24, RZ ;  /* 0x000000184b1f8224 */ /* 0x002fc600078e02ff */
[----:B------:R-:W1:Y:S01]  /*1940*/  @!P5 LDC.64 R22, c[0x0][0x288] ;  /* 0x0000a200ff16db82 */ /* 0x000e620000000a00 */
[----:B------:R-:W-:Y:S01]  /*1950*/  HFMA2.MMA R76, -RZ, RZ, 0, 0 ;  /* 0x00000000ff4c7435 */ /* 0x000fe200000001ff */
[----:B------:R-:W5:Y:S01]  /*1960*/  @!P2 LDG.E R74, desc[UR14][R40.64] ;  /* 0x0000000e284aa981 */ /* 0x000f62000c1e1900 */
[----:B0-----:R-:W-:Y:S02]  /*1970*/  @!P0 MOV R32, R88 ;  /* 0x0000005800208202 */ /* 0x001fe40000000f00 */
[----:B------:R-:W-:Y:S01]  /*1980*/  @!P0 MOV R33, R91 ;  /* 0x0000005b00218202 */ /* 0x000fe20000000f00 */
[----:B------:R0:W5:Y:S01]  /*1990*/  @!P2 LDG.E R78, desc[UR14][R34.64] ;  /* 0x0000000e224ea981 */ /* 0x000162000c1e1900 */
[C---:B------:R-:W-:Y:S01]  /*19a0*/  @!P0 IMAD R31, R52.reuse, R25, R31 ;  /* 0x00000019341f8224 */ /* 0x040fe200078e021f */
[----:B------:R-:W-:Y:S01]  /*19b0*/  @!P3 IADD3 R36, P2, R37, R28, RZ ;  /* 0x0000001c2524b210 */ /* 0x000fe20007f5e0ff */
[----:B------:R-:W-:Y:S02]  /*19c0*/  @!P0 IMAD.WIDE.U32 R32, R52, R24, R32 ;  /* 0x0000001834208225 */ /* 0x000fe400078e0020 */
[----:B------:R4:W5:Y:S01]  /*19d0*/  @!P3 LDG.E R76, desc[UR14][R38.64] ;  /* 0x0000000e264cb981 */ /* 0x000962000c1e1900 */
[----:B------:R-:W-:Y:S01]  /*19e0*/  @!P3 IADD3.X R37, R80, R29, RZ, P2, !PT ;  /* 0x0000001d5025b210 */ /* 0x000fe200017fe4ff */
[----:B------:R-:W1:Y:S01]  /*19f0*/  @!P4 LDC.64 R24, c[0x0][0x230] ;  /* 0x00008c00ff18cb82 */ /* 0x000e620000000a00 */
[----:B---3--:R-:W-:Y:S01]  /*1a00*/  @!P4 IMAD R28, R73, R26, RZ ;  /* 0x0000001a491cc224 */ /* 0x008fe200078e02ff */
[----:B------:R-:W-:-:S02]  /*1a10*/  @!P0 IADD3 R31, R33, R31, RZ ;  /* 0x0000001f211f8210 */ /* 0x000fc40007ffe0ff */
[----:B0-----:R-:W-:Y:S01]  /*1a20*/  @!P4 MOV R34, R88 ;  /* 0x000000580022c202 */ /* 0x001fe20000000f00 */
[----:B------:R0:W5:Y:S01]  /*1a30*/  @!P3 LDG.E R79, desc[UR14][R36.64] ;  /* 0x0000000e244fb981 */ /* 0x000162000c1e1900 */
[----:B------:R-:W-:Y:S02]  /*1a40*/  @!P4 MOV R35, R91 ;  /* 0x0000005b0023c202 */ /* 0x000fe40000000f00 */
[C---:B------:R-:W-:Y:S02]  /*1a50*/  @!P0 SHF.L.U32 R29, R32.reuse, 0x1, RZ ;  /* 0x00000001201d8819 */ /* 0x040fe400000006ff */
[----:B----4-:R-:W-:Y:S01]  /*1a60*/  @!P0 SHF.L.U64.HI R38, R32, 0x1, R31 ;  /* 0x0000000120268819 */ /* 0x010fe2000001021f */
[----:B------:R-:W-:Y:S01]  /*1a70*/  @!P4 IMAD R31, R51, R27, R28 ;  /* 0x0000001b331fc224 */ /* 0x000fe200078e021c */
[----:B------:R-:W-:Y:S01]  /*1a80*/  @!P0 IADD3 R32, P2, R29, R18, RZ ;  /* 0x000000121d208210 */ /* 0x000fe20007f5e0ff */
[----:B------:R-:W-:Y:S01]  /*1a90*/  @!P4 IMAD.WIDE.U32 R34, R51, R26, R34 ;  /* 0x0000001a3322c225 */ /* 0x000fe200078e0022 */
[----:B------:R-:W-:Y:S01]  /*1aa0*/  @!P0 IADD3 R20, P3, R29, R20, RZ ;  /* 0x000000141d148210 */ /* 0x000fe20007f7e0ff */
[----:B------:R-:W3:Y:S03]  /*1ab0*/  @!P4 LDC.64 R26, c[0x0][0x228] ;  /* 0x00008a00ff1acb82 */ /* 0x000ee60000000a00 */
[----:B------:R-:W-:Y:S01]  /*1ac0*/  @!P4 IADD3 R31, R35, R31, RZ ;  /* 0x0000001f231fc210 */ /* 0x000fe20007ffe0ff */
[----:B-1----:R-:W-:-:S04]  /*1ad0*/  @!P5 IMAD R35, R77, R22, RZ ;  /* 0x000000164d23d224 */ /* 0x002fc800078e02ff */
[----:B------:R-:W1:Y:S01]  /*1ae0*/  @!P5 LDC.64 R28, c[0x0][0x230] ;  /* 0x00008c00ff1cdb82 */ /* 0x000e620000000a00 */
[----:B0-----:R-:W-:Y:S01]  /*1af0*/  @!P4 SHF.L.U64.HI R36, R34, 0x1, R31 ;  /* 0x000000012224c819 */ /* 0x001fe2000001021f */
[----:B------:R-:W-:Y:S01]  /*1b00*/  @!P5 IMAD R31, R50, R23, R35 ;  /* 0x00000017321fd224 */ /* 0x000fe200078e0223 */
[----:B------:R-:W-:Y:S02]  /*1b10*/  @!P4 SHF.L.U32 R37, R34, 0x1, RZ ;  /* 0x000000012225c819 */ /* 0x000fe400000006ff */
[----:B------:R-:W-:Y:S02]  /*1b20*/  @!P5 MOV R34, R88 ;  /* 0x000000580022d202 */ /* 0x000fe40000000f00 */
[----:B------:R-:W-:Y:S02]  /*1b30*/  @!P5 MOV R35, R91 ;  /* 0x0000005b0023d202 */ /* 0x000fe40000000f00 */
[----:B------:R-:W-:Y:S01]  /*1b40*/  CS2R R80, SRZ ;  /* 0x0000000000507805 */ /* 0x000fe2000001ff00 */
[----:B------:R-:W-:Y:S01]  /*1b50*/  @!P5 IMAD.WIDE.U32 R22, R50, R22, R34 ;  /* 0x000000163216d225 */ /* 0x000fe200078e0022 */
[----:B------:R-:W-:-:S02]  /*1b60*/  @!P0 IADD3.X R33, R38, R19, RZ, P2, !PT ;  /* 0x0000001326218210 */ /* 0x000fc400017fe4ff */
[----:B------:R-:W-:Y:S02]  /*1b70*/  @!P0 IADD3.X R21, R38, R21, RZ, P3, !PT ;  /* 0x0000001526158210 */ /* 0x000fe40001ffe4ff */
[----:B------:R-:W-:Y:S02]  /*1b80*/  CS2R R82, SRZ ;  /* 0x0000000000527805 */ /* 0x000fe4000001ff00 */
[----:B------:R-:W-:Y:S01]  /*1b90*/  @!P4 IADD3 R24, P2, R37, R24, RZ ;  /* 0x000000182518c210 */ /* 0x000fe20007f5e0ff */
[----:B------:R-:W5:Y:S01]  /*1ba0*/  @!P0 LDG.E R80, desc[UR14][R32.64] ;  /* 0x0000000e20508981 */ /* 0x000f62000c1e1900 */
[----:B------:R-:W-:Y:S02]  /*1bb0*/  @!P5 IADD3 R31, R23, R31, RZ ;  /* 0x0000001f171fd210 */ /* 0x000fe40007ffe0ff */
[----:B------:R-:W-:Y:S02]  /*1bc0*/  CS2R R84, SRZ ;  /* 0x0000000000547805 */ /* 0x000fe4000001ff00 */
[----:B------:R-:W-:Y:S01]  /*1bd0*/  @!P5 SHF.L.U32 R23, R22, 0x1, RZ ;  /* 0x000000011617d819 */ /* 0x000fe200000006ff */
[----:B------:R-:W5:Y:S01]  /*1be0*/  @!P0 LDG.E R81, desc[UR14][R20.64] ;  /* 0x0000000e14518981 */ /* 0x000f62000c1e1900 */
[----:B------:R-:W-:Y:S01]  /*1bf0*/  @!P4 IADD3.X R25, R36, R25, RZ, P2, !PT ;  /* 0x000000192419c210 */ /* 0x000fe200017fe4ff */
[----:B------:R-:W0:Y:S01]  /*1c00*/  @!P5 LDC.64 R18, c[0x0][0x228] ;  /* 0x00008a00ff12db82 */ /* 0x000e220000000a00 */
[----:B---3--:R-:W-:-:S02]  /*1c10*/  @!P4 IADD3 R26, P0, R37, R26, RZ ;  /* 0x0000001a251ac210 */ /* 0x008fc40007f1e0ff */
[----:B------:R-:W-:Y:S01]  /*1c20*/  @!P5 SHF.L.U64.HI R22, R22, 0x1, R31 ;  /* 0x000000011616d819 */ /* 0x000fe2000001021f */
[----:B------:R-:W5:Y:S01]  /*1c30*/  @!P4 LDG.E R82, desc[UR14][R24.64] ;  /* 0x0000000e1852c981 */ /* 0x000f62000c1e1900 */
[----:B-1----:R-:W-:Y:S02]  /*1c40*/  @!P5 IADD3 R28, P2, R23, R28, RZ ;  /* 0x0000001c171cd210 */ /* 0x002fe40007f5e0ff */
[----:B------:R-:W-:Y:S02]  /*1c50*/  @!P4 IADD3.X R27, R36, R27, RZ, P0, !PT ;  /* 0x0000001b241bc210 */ /* 0x000fe400007fe4ff */
[----:B------:R-:W-:-:S03]  /*1c60*/  @!P5 IADD3.X R29, R22, R29, RZ, P2, !PT ;  /* 0x0000001d161dd210 */ /* 0x000fc600017fe4ff */
[----:B------:R-:W5:Y:S04]  /*1c70*/  @!P4 LDG.E R83, desc[UR14][R26.64] ;  /* 0x0000000e1a53c981 */ /* 0x000f68000c1e1900 */
[----:B------:R-:W5:Y:S01]  /*1c80*/  @!P5 LDG.E R85, desc[UR14][R28.64] ;  /* 0x0000000e1c55d981 */ /* 0x000f62000c1e1900 */
[----:B------:R-:W-:Y:S01]  /*1c90*/  UMOV UR18, 0x3f800000 ;  /* 0x3f80000000127882 */ /* 0x000fe20000000000 */
[----:B0-----:R-:W-:Y:S01]  /*1ca0*/  @!P5 IADD3 R18, P3, R23, R18, RZ ;  /* 0x000000121712d210 */ /* 0x001fe20007f7e0ff */
[----:B------:R-:W-:Y:S03]  /*1cb0*/  BSSY B0, `(.L_x_808) ;  /* 0x000001c000007945 */ /* 0x000fe60003800000 */
[----:B------:R-:W-:-:S05]  /*1cc0*/  @!P5 IADD3.X R19, R22, R19, RZ, P3, !PT ;  /* 0x000000131613d210 */ /* 0x000fca0001ffe4ff */
[----:B------:R0:W5:Y:S02]  /*1cd0*/  @!P5 LDG.E R84, desc[UR14][R18.64] ;  /* 0x0000000e1254d981 */ /* 0x000164000c1e1900 */
[----:B0-----:R-:W-:Y:S02]  /*1ce0*/  CS2R R18, SRZ ;  /* 0x0000000000127805 */ /* 0x001fe4000001ff00 */
        /* <DEDUP_REMOVED lines=24> */
.L_x_809:
[----:B------:R-:W-:Y:S05]  /*1e70*/  BSYNC B0 ;  /* 0x0000000000007941 */ /* 0x000fea0003800000 */
.L_x_808:
[----:B------:R-:W-:Y:S01]  /*1e80*/  ISETP.NE.AND P5, PT, RZ, UR17, PT ;  /* 0x00000011ff007c0c */ /* 0x000fe2000bfa5270 */
[--C-:B0----5:R-:W-:Y:S02]  /*1e90*/  HADD2.F32 R20, -RZ, R48.reuse.H0_H0 ;  /* 0x20000030ff147230 */ /* 0x121fe40000004100 */
[----:B------:R-:W-:Y:S02]  /*1ea0*/  HADD2.F32 R21, -RZ, R48.H1_H1 ;  /* 0x30000030ff157230 */ /* 0x000fe40000004100 */
[--C-:B------:R-:W-:Y:S02]  /*1eb0*/  HADD2.F32 R28, -RZ, R49.reuse.H0_H0 ;  /* 0x20000031ff1c7230 */ /* 0x100fe40000004100 */
[----:B------:R-:W-:Y:S01]  /*1ec0*/  FADD.FTZ R20, R20, -UR13 ;  /* 0x8000000d14147e21 */ /* 0x000fe20008010000 */
[----:B------:R-:W-:Y:S02]  /*1ed0*/  HADD2.F32 R27, -RZ, R49.H1_H1 ;  /* 0x30000031ff1b7230 */ /* 0x000fe40000004100 */
[----:B------:R-:W-:Y:S01]  /*1ee0*/  FADD.FTZ R22, R21, -UR13 ;  /* 0x8000000d15167e21 */ /* 0x000fe20008010000 */
[----:B------:R-:W-:-:S02]  /*1ef0*/  HADD2.F32 R26, -RZ, R72.H0_H0 ;  /* 0x20000048ff1a7230 */ /* 0x000fc40000004100 */
[----:B------:R-:W-:Y:S01]  /*1f00*/  FMUL.FTZ R21, R20, UR18 ;  /* 0x0000001214157c20 */ /* 0x000fe20008410000 */
[----:B------:R-:W-:Y:S02]  /*1f10*/  HADD2.F32 R23, -RZ, R72.H1_H1 ;  /* 0x30000048ff177230 */ /* 0x000fe40000004100 */
[----:B------:R-:W-:Y:S01]  /*1f20*/  FADD.FTZ R28, R28, -UR13 ;  /* 0x8000000d1c1c7e21 */ /* 0x000fe20008010000 */
[--C-:B------:R-:W-:Y:S02]  /*1f30*/  HADD2.F32 R25, -RZ, R47.reuse.H0_H0 ;  /* 0x2000002fff197230 */ /* 0x100fe40000004100 */
[----:B------:R-:W-:Y:S01]  /*1f40*/  FADD.FTZ R27, R27, -UR13 ;  /* 0x8000000d1b1b7e21 */ /* 0x000fe20008010000 */
        /* <DEDUP_REMOVED lines=21> */
.L_x_810:
[----:B------:R-:W-:Y:S01]  /*20a0*/  FMUL.FTZ R22, R26, R16 ;  /* 0x000000101a167220 */ /* 0x000fe20000410000 */
[----:B------:R-:W-:Y:S01]  /*20b0*/  FMUL.FTZ R29, R28, UR18 ;  /* 0x000000121c1d7c20 */ /* 0x000fe20008410000 */
        /* <DEDUP_REMOVED lines=24> */
.L_x_811:
[C---:B------:R-:W-:Y:S01]  /*2240*/  FFMA.FTZ R21, R20.reuse, R31, R21 ;  /* 0x0000001f14157223 */ /* 0x040fe20000010015 */
[----:B------:R-:W-:Y:S01]  /*2250*/  FMUL.FTZ R32, R25, R16 ;  /* 0x0000001019207220 */ /* 0x000fe20000410000 */
[----:B------:R-:W-:Y:S01]  /*2260*/  FADD.FTZ R33, R31, R30 ;  /* 0x0000001e1f217221 */ /* 0x000fe20000010000 */
[C---:B------:R-:W-:Y:S01]  /*2270*/  FFMA.FTZ R28, R29.reuse, R25, R28 ;  /* 0x000000191d1c7223 */ /* 0x040fe2000001001c */
[----:B------:R-:W-:Y:S01]  /*2280*/  FFMA.FTZ R31, R20, R23, RZ ;  /* 0x00000017141f7223 */ /* 0x000fe200000100ff */
[----:B------:R-:W-:Y:S01]  /*2290*/  FFMA.FTZ R30, R29, R32, R21 ;  /* 0x000000201d1e7223 */ /* 0x000fe20000010015 */
[--C-:B------:R-:W-:Y:S02]  /*22a0*/  HADD2.F32 R27, -RZ, R45.reuse.H0_H0 ;  /* 0x2000002dff1b7230 */ /* 0x100fe40000004100 */
[----:B------:R-:W-:Y:S01]  /*22b0*/  FMUL.FTZ R21, R24, R17 ;  /* 0x0000001118157220 */ /* 0x000fe20000410000 */
[----:B------:R-:W-:Y:S02]  /*22c0*/  HADD2.F32 R29, -RZ, R45.H1_H1 ;  /* 0x3000002dff1d7230 */ /* 0x000fe40000004100 */
[C---:B------:R-:W-:Y:S01]  /*22d0*/  FFMA.FTZ R20, R22.reuse, R24, R31 ;  /* 0x0000001816147223 */ /* 0x040fe2000001001f */
[----:B------:R-:W-:Y:S01]  /*22e0*/  FADD.FTZ R26, RZ, R26 ;  /* 0x0000001aff1a7221 */ /* 0x000fe20000010000 */
[----:B------:R-:W-:Y:S01]  /*22f0*/  FADD.FTZ R23, RZ, R23 ;  /* 0x00000017ff177221 */ /* 0x000fe20000010000 */
[----:B------:R-:W-:Y:S01]  /*2300*/  FFMA.FTZ R22, R22, R21, R30 ;  /* 0x0000001516167223 */ /* 0x000fe2000001001e */
[----:B------:R-:W-:Y:S01]  /*2310*/  FADD.FTZ R27, R27, -UR13 ;  /* 0x8000000d1b1b7e21 */ /* 0x000fe20008010000 */
[----:B------:R-:W-:Y:S01]  /*2320*/  FADD.FTZ R30, R29, -UR13 ;  /* 0x8000000d1d1e7e21 */ /* 0x000fe20008010000 */
[----:B------:R-:W-:Y:S01]  /*2330*/  FADD.FTZ R25, R26, R25 ;  /* 0x000000191a197221 */ /* 0x000fe20000010000 */
[----:B------:R-:W-:Y:S01]  /*2340*/  FADD.FTZ R24, R23, R24 ;  /* 0x0000001817187221 */ /* 0x000fe20000010000 */
[----:B------:R-:W-:Y:S01]  /*2350*/  FADD.FTZ R26, R33, R32 ;  /* 0x00000020211a7221 */ /* 0x000fe20000010000 */
        /* <DEDUP_REMOVED lines=23> */
.L_x_812:
[----:B------:R-:W-:Y:S01]  /*24d0*/  FMUL.FTZ R31, R29, R16 ;  /* 0x000000101d1f7220 */ /* 0x000fe20000410000 */
[----:B------:R-:W-:Y:S01]  /*24e0*/  FADD.FTZ R32, R21, R26 ;  /* 0x0000001a15207221 */ /* 0x000fe20000010000 */
[----:B------:R-:W-:Y:S01]  /*24f0*/  FADD.FTZ R25, R25, R29 ;  /* 0x0000001d19197221 */ /* 0x000fe20000010000 */
[C---:B------:R-:W-:Y:S01]  /*2500*/  FFMA.FTZ R28, R27.reuse, R29, R28 ;  /* 0x0000001d1b1c7223 */ /* 0x040fe2000001001c */
[----:B------:R-:W-:Y:S01]  /*2510*/  FFMA.FTZ R26, R27, R31, R22 ;  /* 0x0000001f1b1a7223 */ /* 0x000fe20000010016 */
[--C-:B------:R-:W-:Y:S02]  /*2520*/  HADD2.F32 R27, -RZ, R46.reuse.H0_H0 ;  /* 0x2000002eff1b7230 */ /* 0x100fe40000004100 */
[----:B------:R-:W-:Y:S01]  /*2530*/  FMUL.FTZ R21, R23, R17 ;  /* 0x0000001117157220 */ /* 0x000fe20000410000 */
[----:B------:R-:W-:Y:S02]  /*2540*/  HADD2.F32 R29, -RZ, R46.H1_H1 ;  /* 0x3000002eff1d7230 */ /* 0x000fe40000004100 */
[----:B------:R-:W-:Y:S01]  /*2550*/  FFMA.FTZ R20, R30, R23, R20 ;  /* 0x000000171e147223 */ /* 0x000fe20000010014 */
[----:B------:R-:W-:Y:S01]  /*2560*/  FADD.FTZ R24, R24, R23 ;  /* 0x0000001718187221 */ /* 0x000fe20000010000 */
[----:B------:R-:W-:Y:S01]  /*2570*/  FFMA.FTZ R30, R30, R21, R26 ;  /* 0x000000151e1e7223 */ /* 0x000fe2000001001a */
[----:B------:R-:W-:Y:S01]  /*2580*/  FADD.FTZ R27, R27, -UR13 ;  /* 0x8000000d1b1b7e21 */ /* 0x000fe20008010000 */
[----:B------:R-:W-:Y:S01]  /*2590*/  FADD.FTZ R26, R29, -UR13 ;  /* 0x8000000d1d1a7e21 */ /* 0x000fe20008010000 */
        /* <DEDUP_REMOVED lines=24> */
.L_x_813:
        /* <DEDUP_REMOVED lines=37> */
.L_x_814:
        /* <DEDUP_REMOVED lines=37> */
.L_x_815:
        /* <DEDUP_REMOVED lines=37> */
.L_x_816:
        /* <DEDUP_REMOVED lines=37> */
.L_x_817:
[----:B------:R-:W-:Y:S01]  /*3060*/  FMUL.FTZ R31, R29, R16 ;  /* 0x000000101d1f7220 */ /* 0x000fe20000410000 */
[----:B------:R-:W-:Y:S01]  /*3070*/  FADD.FTZ R32, R21, R22 ;  /* 0x0000001615207221 */ /* 0x000fe20000010000 */
[C---:B------:R-:W-:Y:S01]  /*3080*/  FFMA.FTZ R28, R27.reuse, R29, R28 ;  /* 0x0000001d1b1c7223 */ /* 0x040fe2000001001c */
[--C-:B------:R-:W-:Y:S02]  /*3090*/  HADD2.F32 R22, -RZ, R12.reuse.H0_H0 ;  /* 0x2000000cff167230 */ /* 0x100fe40000004100 */
[----:B------:R-:W-:Y:S01]  /*30a0*/  FFMA.FTZ R30, R27, R31, R30 ;  /* 0x0000001f1b1e7223 */ /* 0x000fe2000001001e */
[----:B------:R-:W-:Y:S02]  /*30b0*/  HADD2.F32 R27, -RZ, R12.H1_H1 ;  /* 0x3000000cff1b7230 */ /* 0x000fe40000004100 */
[----:B------:R-:W-:Y:S01]  /*30c0*/  FMUL.FTZ R21, R23, R17 ;  /* 0x0000001117157220 */ /* 0x000fe20000410000 */
[----:B------:R-:W-:Y:S01]  /*30d0*/  FADD.FTZ R24, R24, R23 ;  /* 0x0000001718187221 */ /* 0x000fe20000010000 */
[----:B------:R-:W-:Y:S01]  /*30e0*/  FFMA.FTZ R23, R26, R23, R20 ;  /* 0x000000171a177223 */ /* 0x000fe20000010014 */
[----:B------:R-:W-:Y:S01]  /*30f0*/  FADD.FTZ R20, R32, R31 ;  /* 0x0000001f20147221 */ /* 0x000fe20000010000 */
[----:B------:R-:W-:Y:S01]  /*3100*/  FADD.FTZ R22, R22, -UR13 ;  /* 0x8000000d16167e21 */ /* 0x000fe20008010000 */
[----:B------:R-:W-:Y:S01]  /*3110*/  FADD.FTZ R31, R27, -UR13 ;  /* 0x8000000d1b1f7e21 */ /* 0x000fe20008010000 */
[----:B------:R-:W-:Y:S01]  /*3120*/  FADD.FTZ R25, R25, R29 ;  /* 0x0000001d19197221 */ /* 0x000fe20000010000 */
[----:B------:R-:W-:Y:S01]  /*3130*/  FFMA.FTZ R26, R26, R21, R30 ;  /* 0x000000151a1a7223 */ /* 0x000fe2000001001e */
[----:B------:R-:W-:Y:S01]  /*3140*/  FMUL.FTZ R29, R22, UR18 ;  /* 0x00000012161d7c20 */ /* 0x000fe20008410000 */
[----:B------:R-:W-:-:S02]  /*3150*/  HADD2.F32 R30, -RZ, R14.H0_H0 ;  /* 0x2000000eff1e7230 */ /* 0x000fc40000004100 */
        /* <DEDUP_REMOVED lines=21> */
.L_x_818:
        /* <DEDUP_REMOVED lines=8> */
[----:B------:R-:W-:Y:S01]  /*3330*/  FADD.FTZ R20, R24, R27 ;  /* 0x0000001b18147221 */ /* 0x000fe20000010000 */
[C---:B------:R-:W-:Y:S01]  /*3340*/  FFMA.FTZ R24, R22.reuse, R27, R23 ;  /* 0x0000001b16187223 */ /* 0x040fe20000010017 */
        /* <DEDUP_REMOVED lines=27> */
.L_x_819:
[----:B------:R-:W-:Y:S01]  /*3500*/  FMUL.FTZ R31, R27, R16 ;  /* 0x000000101b1f7220 */ /* 0x000fe20000410000 */
[----:B------:R-:W-:Y:S01]  /*3510*/  FADD.FTZ R33, R21, R27 ;  /* 0x0000001b15217221 */ /* 0x000fe20000010000 */
[----:B------:R-:W-:Y:S01]  /*3520*/  FFMA.FTZ R27, R23, R27, R28 ;  /* 0x0000001b171b7223 */ /* 0x000fe2000001001c */
[----:B------:R-:W-:Y:S01]  /*3530*/  FADD.FTZ R26, R29, R26 ;  /* 0x0000001a1d1a7221 */ /* 0x000fe20000010000 */
        /* <DEDUP_REMOVED lines=32> */
.L_x_820:
[----:B------:R-:W-:Y:S01]  /*3740*/  FMUL.FTZ R31, R28, R16 ;  /* 0x000000101c1f7220 */ /* 0x000fe20000410000 */
[----:B------:R-:W-:Y:S01]  /*3750*/  FADD.FTZ R26, R23, R26 ;  /* 0x0000001a171a7221 */ /* 0x000fe20000010000 */
[C---:B------:R-:W-:Y:S01]  /*3760*/  FFMA.FTZ R27, R29.reuse, R28, R27 ;  /* 0x0000001c1d1b7223 */ /* 0x040fe2000001001b */
[----:B------:R-:W-:Y:S01]  /*3770*/  FMUL.FTZ R23, R22, R17 ;  /* 0x0000001116177220 */ /* 0x000fe20000410000 */
[----:B------:R-:W-:Y:S01]  /*3780*/  FFMA.FTZ R29, R29, R31, R24 ;  /* 0x0000001f1d1d7223 */ /* 0x000fe20000010018 */
[----:B------:R-:W-:Y:S01]  /*3790*/  FADD.FTZ R24, R26, R31 ;  /* 0x0000001f1a187221 */ /* 0x000fe20000010000 */
[--C-:B------:R-:W-:Y:S02]  /*37a0*/  HADD2.F32 R26, -RZ, R74.reuse.H0_H0 ;  /* 0x2000004aff1a7230 */ /* 0x100fe40000004100 */
[----:B------:R-:W-:Y:S01]  /*37b0*/  FADD.FTZ R25, R20, R25 ;  /* 0x0000001914197221 */ /* 0x000fe20000010000 */
[----:B------:R-:W-:Y:S02]  /*37c0*/  HADD2.F32 R31, -RZ, R74.H1_H1 ;  /* 0x3000004aff1f7230 */ /* 0x000fe40000004100 */
[----:B------:R-:W-:Y:S01]  /*37d0*/  FFMA.FTZ R20, R30, R23, R29 ;  /* 0x000000171e147223 */ /* 0x000fe2000001001d */
[----:B------:R-:W-:Y:S01]  /*37e0*/  FADD.FTZ R33, R33, R28 ;  /* 0x0000001c21217221 */ /* 0x000fe20000010000 */
[----:B------:R-:W-:Y:S01]  /*37f0*/  FADD.FTZ R26, R26, -UR13 ;  /* 0x8000000d1a1a7e21 */ /* 0x000fe20008010000 */
[----:B------:R-:W-:Y:S01]  /*3800*/  FADD.FTZ R23, R23, R24 ;  /* 0x0000001817177221 */ /* 0x000fe20000010000 */
        /* <DEDUP_REMOVED lines=24> */
.L_x_821:
[----:B------:R-:W-:Y:S01]  /*3990*/  FFMA.FTZ R31, R30, R22, R21 ;  /* 0x000000161e1f7223 */ /* 0x000fe20000010015 */
[----:B------:R-:W-:Y:S01]  /*39a0*/  FMUL.FTZ R32, R28, R16 ;  /* 0x000000101c207220 */ /* 0x000fe20000410000 */
[--C-:B------:R-:W-:Y:S02]  /*39b0*/  HADD2.F32 R29, -RZ, R76.reuse.H0_H0 ;  /* 0x2000004cff1d7230 */ /* 0x100fe40000004100 */
[----:B------:R-:W-:Y:S01]  /*39c0*/  FMUL.FTZ R39, R24, R17 ;  /* 0x0000001118277220 */ /* 0x000fe20000410000 */
[----:B------:R-:W-:Y:S02]  /*39d0*/  HADD2.F32 R21, -RZ, R76.H1_H1 ;  /* 0x3000004cff157230 */ /* 0x000fe40000004100 */
[----:B------:R-:W-:Y:S01]  /*39e0*/  FFMA.FTZ R37, R35, R32, R20 ;  /* 0x0000002023257223 */ /* 0x000fe20000010014 */
[----:B------:R-:W-:Y:S01]  /*39f0*/  FADD.FTZ R30, R23, R32 ;  /* 0x00000020171e7221 */ /* 0x000fe20000010000 */
[----:B------:R-:W-:Y:S01]  /*3a00*/  FADD.FTZ R29, R29, -UR13 ;  /* 0x8000000d1d1d7e21 */ /* 0x000fe20008010000 */
[----:B------:R-:W-:-:S02]  /*3a10*/  HADD2.F32 R23, -RZ, R79.H0_H0 ;  /* 0x2000004fff177230 */ /* 0x000fc40000004100 */
[----:B------:R-:W-:Y:S01]  /*3a20*/  FADD.FTZ R20, R21, -UR13 ;  /* 0x8000000d15147e21 */ /* 0x000fe20008010000 */
        /* <DEDUP_REMOVED lines=22> */
.L_x_822:
[----:B------:R-:W-:Y:S01]  /*3b90*/  FFMA.FTZ R36, R26, R39, R37 ;  /* 0x000000271a247223 */ /* 0x000fe20000010025 */
[----:B------:R-:W-:Y:S01]  /*3ba0*/  FMUL.FTZ R34, R23, R16 ;  /* 0x0000001017227220 */ /* 0x000fe20000410000 */
[----:B------:R-:W-:Y:S01]  /*3bb0*/  FADD.FTZ R39, R39, R30 ;  /* 0x0000001e27277221 */ /* 0x000fe20000010000 */
[----:B------:R-:W-:Y:S01]  /*3bc0*/  FADD.FTZ R37, R25, R22 ;  /* 0x0000001619257221 */ /* 0x000fe20000010000 */
[----:B------:R-:W-:Y:S01]  /*3bd0*/  FFMA.FTZ R32, R35, R28, R27 ;  /* 0x0000001c23207223 */ /* 0x000fe2000001001b */
[----:B------:R-:W-:Y:S01]  /*3be0*/  FFMA.FTZ R25, R29, R34, R36 ;  /* 0x000000221d197223 */ /* 0x000fe20000010024 */
[----:B------:R-:W-:Y:S01]  /*3bf0*/  FADD.FTZ R30, R39, R34 ;  /* 0x00000022271e7221 */ /* 0x000fe20000010000 */
[----:B------:R-:W-:Y:S01]  /*3c00*/  FMUL.FTZ R27, R21, R17 ;  /* 0x00000011151b7220 */ /* 0x000fe20000410000 */
[--C-:B------:R-:W-:Y:S02]  /*3c10*/  HADD2.F32 R35, -RZ, R80.reuse.H0_H0 ;  /* 0x20000050ff237230 */ /* 0x100fe40000004100 */
[----:B------:R-:W-:Y:S01]  /*3c20*/  FADD.FTZ R22, R33, R28 ;  /* 0x0000001c21167221 */ /* 0x000fe20000010000 */
[----:B------:R-:W-:-:S02]  /*3c30*/  HADD2.F32 R36, -RZ, R80.H1_H1 ;  /* 0x30000050ff247230 */ /* 0x000fc40000004100 */
[----:B------:R-:W-:Y:S01]  /*3c40*/  FFMA.FTZ R34, R20, R27, R25 ;  /* 0x0000001b14227223 */ /* 0x000fe20000010019 */
[----:B------:R-:W-:Y:S01]  /*3c50*/  FADD.FTZ R33, R27, R30 ;  /* 0x0000001e1b217221 */ /* 0x000fe20000010000 */
[----:B------:R-:W-:Y:S01]  /*3c60*/  FADD.FTZ R27, R35, -UR13 ;  /* 0x8000000d231b7e21 */ /* 0x000fe20008010000 */
[--C-:B------:R-:W-:Y:S02]  /*3c70*/  HADD2.F32 R25, -RZ, R81.reuse.H0_H0 ;  /* 0x20000051ff197230 */ /* 0x100fe40000004100 */
        /* <DEDUP_REMOVED lines=23> */
.L_x_823:
[----:B------:R-:W-:Y:S01]  /*3df0*/  FMUL.FTZ R36, R25, R16 ;  /* 0x0000001019247220 */ /* 0x000fe20000410000 */
[----:B------:R-:W-:Y:S01]  /*3e00*/  FFMA.FTZ R31, R26, R24, R31 ;  /* 0x000000181a1f7223 */ /* 0x000fe2000001001f */
[----:B------:R-:W-:Y:S01]  /*3e10*/  FADD.FTZ R24, R37, R24 ;  /* 0x0000001825187221 */ /* 0x000fe20000010000 */
[--C-:B------:R-:W-:Y:S02]  /*3e20*/  HADD2.F32 R37, -RZ, R82.reuse.H0_H0 ;  /* 0x20000052ff257230 */ /* 0x100fe40000004100 */
[----:B------:R-:W-:Y:S01]  /*3e30*/  FFMA.FTZ R35, R27, R36, R34 ;  /* 0x000000241b237223 */ /* 0x000fe20000010022 */
[----:B------:R-:W-:Y:S01]  /*3e40*/  FADD.FTZ R34, R33, R36 ;  /* 0x0000002421227221 */ /* 0x000fe20000010000 */
[----:B------:R-:W-:Y:S01]  /*3e50*/  FMUL.FTZ R33, R28, R17 ;  /* 0x000000111c217220 */ /* 0x000fe20000410000 */
[----:B------:R-:W-:Y:S02]  /*3e60*/  HADD2.F32 R38, -RZ, R82.H1_H1 ;  /* 0x30000052ff267230 */ /* 0x000fe40000004100 */
[----:B------:R-:W-:Y:S01]  /*3e70*/  FFMA.FTZ R26, R29, R23, R32 ;  /* 0x000000171d1a7223 */ /* 0x000fe20000010020 */
[----:B------:R-:W-:Y:S01]  /*3e80*/  FADD.FTZ R29, R37, -UR13 ;  /* 0x8000000d251d7e21 */ /* 0x000fe20008010000 */
[----:B------:R-:W-:Y:S01]  /*3e90*/  FFMA.FTZ R36, R30, R33, R35 ;  /* 0x000000211e247223 */ /* 0x000fe20000010023 */
        /* <DEDUP_REMOVED lines=25> */
.L_x_824:
[----:B------:R-:W-:Y:S01]  /*4030*/  FMUL.FTZ R38, R33, R16 ;  /* 0x0000001021267220 */ /* 0x000fe20000410000 */
[----:B------:R-:W-:Y:S01]  /*4040*/  FMUL.FTZ R39, R32, R17 ;  /* 0x0000001120277220 */ /* 0x000fe20000410000 */
[----:B------:R-:W-:Y:S02]  /*4050*/  HADD2.F32 R86, -RZ, R84.H1_H1 ;  /* 0x30000054ff567230 */ /* 0x000fe40000004100 */
[----:B------:R-:W-:Y:S01]  /*4060*/  FFMA.FTZ R37, R29, R38, R36 ;  /* 0x000000261d257223 */ /* 0x000fe20000010024 */
[----:B------:R-:W-:Y:S01]  /*4070*/  FADD.FTZ R38, R35, R38 ;  /* 0x0000002623267221 */ /* 0x000fe20000010000 */
[--C-:B------:R-:W-:Y:S02]  /*4080*/  HADD2.F32 R35, -RZ, R85.reuse.H0_H0 ;  /* 0x20000055ff237230 */ /* 0x100fe40000004100 */
[----:B------:R-:W-:Y:S01]  /*4090*/  FFMA.FTZ R36, R34, R39, R37 ;  /* 0x0000002722247223 */ /* 0x000fe20000010025 */
[----:B------:R-:W-:Y:S02]  /*40a0*/  HADD2.F32 R37, -RZ, R85.H1_H1 ;  /* 0x30000055ff257230 */ /* 0x000fe40000004100 */
[----:B------:R-:W-:Y:S01]  /*40b0*/  FADD.FTZ R39, R39, R38 ;  /* 0x0000002627277221 */ /* 0x000fe20000010000 */
[----:B------:R-:W-:-:S02]  /*40c0*/  FADD.FTZ R35, R35, -UR13 ;  /* 0x8000000d23237e21 */ /* 0x000fc40008010000 */
[----:B------:R-:W-:Y:S02]  /*40d0*/  FADD.FTZ R38, R37, -UR13 ;  /* 0x8000000d25267e21 */ /* 0x000fe40008010000 */
[----:B------:R-:W-:Y:S01]  /*40e0*/  FMUL.FTZ R37, R35, UR18 ;  /* 0x0000001223257c20 */ /* 0x000fe20008410000 */
[----:B------:R-:W-:Y:S02]  /*40f0*/  HADD2.F32 R35, -RZ, R84.H0_H0 ;  /* 0x20000054ff237230 */ /* 0x000fe40000004100 */
        /* <DEDUP_REMOVED lines=20> */
.L_x_825:
[----:B------:R-:W-:Y:S01]  /*4240*/  FMUL.FTZ R40, R35, R16 ;  /* 0x0000001023287220 */ /* 0x000fe20000410000 */
[----:B------:R-:W-:Y:S01]  /*4250*/  ISETP.GT.AND P0, PT, R0, 0x1e, PT ;  /* 0x0000001e0000780c */ /* 0x000fe20003f04270 */
[----:B------:R-:W0:Y:S01]  /*4260*/  S2UR UR19, SR_CgaCtaId ;  /* 0x00000000001379c3 */ /* 0x000e220000008800 */
[----:B------:R-:W-:Y:S01]  /*4270*/  FFMA.FTZ R31, R20, R21, R31 ;  /* 0x00000015141f7223 */ /* 0x000fe2000001001f */
[----:B------:R-:W-:Y:S01]  /*4280*/  FFMA.FTZ R41, R37, R40, R36 ;  /* 0x0000002825297223 */ /* 0x000fe20000010024 */
[----:B------:R-:W-:Y:S01]  /*4290*/  FMUL.FTZ R36, R86, R17 ;  /* 0x0000001156247220 */ /* 0x000fe20000410000 */
[----:B------:R-:W-:Y:S01]  /*42a0*/  FADD.FTZ R39, R39, R40 ;  /* 0x0000002827277221 */ /* 0x000fe20000010000 */
[----:B------:R-:W-:Y:S01]  /*42b0*/  FADD.FTZ R21, R24, R21 ;  /* 0x0000001518157221 */ /* 0x000fe20000010000 */
[----:B------:R-:W-:Y:S01]  /*42c0*/  FADD.FTZ R22, R22, R23 ;  /* 0x0000001716167221 */ /* 0x000fe20000010000 */
[----:B------:R-:W-:Y:S01]  /*42d0*/  FFMA.FTZ R40, R38, R36, R41 ;  /* 0x0000002426287223 */ /* 0x000fe20000010029 */
[----:B------:R-:W-:Y:S01]  /*42e0*/  FADD.FTZ R41, R36, R39 ;  /* 0x0000002724297221 */ /* 0x000fe20000010000 */
[----:B------:R-:W-:Y:S01]  /*42f0*/  UMOV UR12, 0x400 ;  /* 0x00000400000c7882 */ /* 0x000fe20000000000 */
[----:B------:R-:W-:Y:S01]  /*4300*/  FFMA.FTZ R26, R27, R25, R26 ;  /* 0x000000191b1a7223 */ /* 0x000fe2000001001a */
[----:B------:R-:W-:Y:S01]  /*4310*/  UIADD3 UR11, UR12, 0xd0, URZ ;  /* 0x000000d00c0b7890 */ /* 0x000fe2000fffe03f */
[----:B------:R-:W1:Y:S01]  /*4320*/  SHFL.DOWN PT, R39, R40, 0x1, 0x1f ;  /* 0x08201f0028277f89 */ /* 0x000e6200000e0000 */
[----:B------:R-:W-:Y:S01]  /*4330*/  FFMA.FTZ R31, R30, R28, R31 ;  /* 0x0000001c1e1f7223 */ /* 0x000fe2000001001f */
[----:B------:R-:W-:Y:S01]  /*4340*/  FADD.FTZ R21, R21, R28 ;  /* 0x0000001c15157221 */ /* 0x000fe20000010000 */
[----:B------:R-:W-:Y:S01]  /*4350*/  FADD.FTZ R22, R22, R25 ;  /* 0x0000001916167221 */ /* 0x000fe20000010000 */
[----:B------:R-:W2:Y:S01]  /*4360*/  SHFL.DOWN PT, R36, R41, 0x1, 0x1f ;  /* 0x08201f0029247f89 */ /* 0x000ea200000e0000 */
[----:B------:R-:W-:Y:S01]  /*4370*/  FFMA.FTZ R26, R29, R33, R26 ;  /* 0x000000211d1a7223 */ /* 0x000fe2000001001a */
[----:B------:R-:W-:Y:S01]  /*4380*/  FFMA.FTZ R31, R34, R32, R31 ;  /* 0x00000020221f7223 */ /* 0x000fe2000001001f */
[----:B------:R-:W-:Y:S01]  /*4390*/  FADD.FTZ R21, R21, R32 ;  /* 0x0000002015157221 */ /* 0x000fe20000010000 */
[----:B------:R-:W-:Y:S01]  /*43a0*/  ISETP.NE.AND P2, PT, R66, RZ, PT ;  /* 0x000000ff4200720c */ /* 0x000fe20003f45270 */
[----:B------:R-:W-:Y:S01]  /*43b0*/  FADD.FTZ R22, R22, R33 ;  /* 0x0000002116167221 */ /* 0x000fe20000010000 */
[----:B------:R-:W-:Y:S01]  /*43c0*/  BSSY B0, `(.L_x_826) ;  /* 0x0000054000007945 */ /* 0x000fe20003800000 */
[----:B------:R-:W-:Y:S01]  /*43d0*/  ISETP.GT.U32.AND P3, PT, R66, 0x13, PT ;  /* 0x000000134200780c */ /* 0x000fe20003f64070 */
[----:B0-----:R-:W-:Y:S01]  /*43e0*/  ULEA UR11, UR19, UR11, 0x18 ;  /* 0x0000000b130b7291 */ /* 0x001fe2000f8ec03f */
        /* <DEDUP_REMOVED lines=21> */
[----:B------:R-:W-:Y:S01]  /*4540*/  FADD.FTZ R39, R21, R86 ;  /* 0x0000005615277221 */ /* 0x000fe20000010000 */
[----:B-1----:R-:W-:Y:S01]  /*4550*/  @!P0 FADD.FTZ R41, R41, R36 ;  /* 0x0000002429298221 */ /* 0x002fe20000010000 */
[----:B------:R-:W-:Y:S01]  /*4560*/  ISETP.NE.AND P0, PT, R0, RZ, PT ;  /* 0x000000ff0000720c */ /* 0x000fe20003f05270 */
[----:B------:R-:W-:Y:S01]  /*4570*/  FFMA.FTZ R36, R37, R35, R26 ;  /* 0x0000002325247223 */ /* 0x000fe2000001001a */
[----:B------:R-:W-:Y:S01]  /*4580*/  FFMA.FTZ R37, R38, R86, R31 ;  /* 0x0000005626257223 */ /* 0x000fe2000001001f */
[----:B------:R-:W-:Y:S01]  /*4590*/  FADD.FTZ R38, R22, R35 ;  /* 0x0000002316267221 */ /* 0x000fe20000010000 */
[----:B------:R-:W-:-:S05]  /*45a0*/  LEA R86, R66, UR11, 0x4 ;  /* 0x0000000b42567c11 */ /* 0x000fca000f8e20ff */
[----:B------:R0:W-:Y:S04]  /*45b0*/  STS.128 [R86], R36 ;  /* 0x0000002456007388 */ /* 0x0001e80000000c00 */
        /* <DEDUP_REMOVED lines=16> */
[----:B------:R-:W-:Y:S02]  /*46c0*/  FADD.FTZ R40, R24, R27 ;  /* 0x0000001b18287221 */ /* 0x000fe40000010000 */
[----:B------:R-:W3:Y:S01]  /*46d0*/  LDS.128 R24, [UR11+0x70] ;  /* 0x0000700bff187984 */ /* 0x000ee20008000c00 */
[----:B--2---:R-:W-:Y:S01]  /*46e0*/  FADD.FTZ R41, R41, R20 ;  /* 0x0000001429297221 */ /* 0x004fe20000010000 */
[----:B------:R-:W-:-:S03]  /*46f0*/  FADD.FTZ R40, R40, R21 ;  /* 0x0000001528287221 */ /* 0x000fc60000010000 */
[----:B------:R-:W-:Y:S01]  /*4700*/  FADD.FTZ R41, R41, R22 ;  /* 0x0000001629297221 */ /* 0x000fe20000010000 */
[----:B------:R-:W-:Y:S02]  /*4710*/  FADD.FTZ R40, R40, R23 ;  /* 0x0000001728287221 */ /* 0x000fe40000010000 */
[----:B------:R-:W2:Y:S01]  /*4720*/  LDS.128 R20, [UR11+0x80] ;  /* 0x0000800bff147984 */ /* 0x000ea20008000c00 */
[----:B-1----:R-:W-:Y:S01]  /*4730*/  FADD.FTZ R41, R41, R32 ;  /* 0x0000002029297221 */ /* 0x002fe20000010000 */
[----:B------:R-:W-:-:S03]  /*4740*/  FADD.FTZ R40, R40, R33 ;  /* 0x0000002128287221 */ /* 0x000fc60000010000 */
[----:B------:R-:W-:Y:S01]  /*4750*/  FADD.FTZ R41, R41, R34 ;  /* 0x0000002229297221 */ /* 0x000fe20000010000 */
[----:B------:R-:W-:Y:S02]  /*4760*/  FADD.FTZ R40, R40, R35 ;  /* 0x0000002328287221 */ /* 0x000fe40000010000 */
[----:B------:R-:W-:Y:S01]  /*4770*/  LDS.128 R32, [UR11+0xa0] ;  /* 0x0000a00bff207984 */ /* 0x000fe20008000c00 */
[----:B0-----:R-:W-:Y:S01]  /*4780*/  FADD.FTZ R41, R41, R28 ;  /* 0x0000001c29297221 */ /* 0x001fe20000010000 */
[----:B------:R-:W-:-:S03]  /*4790*/  FADD.FTZ R40, R40, R29 ;  /* 0x0000001d28287221 */ /* 0x000fc60000010000 */
[----:B------:R-:W-:Y:S01]  /*47a0*/  FADD.FTZ R41, R41, R30 ;  /* 0x0000001e29297221 */ /* 0x000fe20000010000 */
[----:B------:R-:W-:Y:S02]  /*47b0*/  FADD.FTZ R40, R40, R31 ;  /* 0x0000001f28287221 */ /* 0x000fe40000010000 */
[----:B------:R-:W0:Y:S01]  /*47c0*/  LDS.128 R28, [UR11+0x90] ;  /* 0x0000900bff1c7984 */ /* 0x000e220008000c00 */
[----:B---3--:R-:W-:Y:S01]  /*47d0*/  FADD.FTZ R93, R41, R24 ;  /* 0x00000018295d7221 */ /* 0x008fe20000010000 */
[----:B------:R-:W-:Y:S02]  /*47e0*/  FADD.FTZ R24, R40, R25 ;  /* 0x0000001928187221 */ /* 0x000fe40000010000 */
[----:B------:R-:W1:Y:S01]  /*47f0*/  LDS.64 R40, [UR11+0xb0] ;  /* 0x0000b00bff287984 */ /* 0x000e620008000a00 */
[----:B------:R-:W-:Y:S01]  /*4800*/  FADD.FTZ R93, R93, R26 ;  /* 0x0000001a5d5d7221 */ /* 0x000fe20000010000 */
[----:B------:R-:W-:-:S03]  /*4810*/  FADD.FTZ R24, R24, R27 ;  /* 0x0000001b18187221 */ /* 0x000fc60000010000 */
[----:B--2---:R-:W-:Y:S01]  /*4820*/  FADD.FTZ R93, R93, R20 ;  /* 0x000000145d5d7221 */ /* 0x004fe20000010000 */
        /* <DEDUP_REMOVED lines=13> */
.L_x_827:
[----:B------:R-:W-:Y:S05]  /*4900*/  BSYNC B0 ;  /* 0x0000000000007941 */ /* 0x000fea0003800000 */
.L_x_826:
[----:B------:R-:W-:Y:S06]  /*4910*/  BAR.SYNC.DEFER_BLOCKING 0x0 ;  /* 0x0000000000007b1d */ /* 0x000fec0000010000 */
[----:B------:R-:W-:Y:S04]  /*4920*/  BSSY B0, `(.L_x_828) ;  /* 0x000009d000007945 */ /* 0x000fe80003800000 */
[----:B------:R-:W-:Y:S05]  /*4930*/  @P3 BRA `(.L_x_829) ;  /* 0x00000008006c3947 */ /* 0x000fea0003800000 */
[----:B------:R-:W1:Y:S04]  /*4940*/  LDS.128 R28, [R86+0x140] ;  /* 0x00014000561c7984 */ /* 0x000e680000000c00 */
[----:B------:R-:W0:Y:S04]  /*4950*/  LDS.128 R24, [R86+0x280] ;  /* 0x0002800056187984 */ /* 0x000e280000000c00 */
[----:B------:R-:W2:Y:S01]  /*4960*/  LDS.128 R20, [R86+0x3c0] ;  /* 0x0003c00056147984 */ /* 0x000ea20000000c00 */
[----:B-1----:R-:W-:Y:S01]  /*4970*/  FADD.FTZ R33, R36, R28 ;  /* 0x0000001c24217221 */ /* 0x002fe20000010000 */
[----:B------:R-:W-:Y:S01]  /*4980*/  FADD.FTZ R28, R37, R29 ;  /* 0x0000001d251c7221 */ /* 0x000fe20000010000 */
[----:B------:R-:W-:Y:S01]  /*4990*/  FADD.FTZ R29, R38, R30 ;  /* 0x0000001e261d7221 */ /* 0x000fe20000010000 */
[----:B------:R-:W-:Y:S01]  /*49a0*/  FADD.FTZ R30, R39, R31 ;  /* 0x0000001f271e7221 */ /* 0x000fe20000010000 */
[----:B0-----:R-:W-:Y:S01]  /*49b0*/  FADD.FTZ R37, R33, R24 ;  /* 0x0000001821257221 */ /* 0x001fe20000010000 */
[----:B------:R-:W-:Y:S01]  /*49c0*/  FADD.FTZ R28, R28, R25 ;  /* 0x000000191c1c7221 */ /* 0x000fe20000010000 */
[----:B------:R-:W0:Y:S01]  /*49d0*/  LDS.128 R32, [R86+0x500] ;  /* 0x0005000056207984 */ /* 0x000e220000000c00 */
[----:B------:R-:W-:Y:S01]  /*49e0*/  FADD.FTZ R39, R29, R26 ;  /* 0x0000001a1d277221 */ /* 0x000fe20000010000 */
[----:B------:R-:W-:Y:S01]  /*49f0*/  FADD.FTZ R38, R30, R27 ;  /* 0x0000001b1e267221 */ /* 0x000fe20000010000 */
[----:B--2---:R-:W-:Y:S01]  /*4a00*/  FADD.FTZ R36, R28, R21 ;  /* 0x000000151c247221 */ /* 0x004fe20000010000 */
[----:B------:R-:W-:Y:S01]  /*4a10*/  LDS.128 R24, [R86+0x780] ;  /* 0x0007800056187984 */ /* 0x000fe20000000c00 */
[----:B------:R-:W-:Y:S01]  /*4a20*/  FADD.FTZ R37, R37, R20 ;  /* 0x0000001425257221 */ /* 0x000fe20000010000 */
[----:B------:R-:W-:Y:S01]  /*4a30*/  FADD.FTZ R39, R39, R22 ;  /* 0x0000001627277221 */ /* 0x000fe20000010000 */
[----:B------:R-:W-:Y:S01]  /*4a40*/  FADD.FTZ R38, R38, R23 ;  /* 0x0000001726267221 */ /* 0x000fe20000010000 */
[----:B------:R-:W1:Y:S04]  /*4a50*/  LDS.128 R28, [R86+0x640] ;  /* 0x00064000561c7984 */ /* 0x000e680000000c00 */
[----:B------:R-:W2:Y:S01]  /*4a60*/  LDS.128 R20, [R86+0x8c0] ;  /* 0x0008c00056147984 */ /* 0x000ea20000000c00 */
        /* <DEDUP_REMOVED lines=18> */
[----:B------:R-:W-:-:S02]  /*4b90*/  FADD.FTZ R38, R38, R23 ;  /* 0x0000001726267221 */ /* 0x000fc40000010000 */
[----:B------:R-:W3:Y:S01]  /*4ba0*/  LDS.128 R20, [R86+0xdc0] ;  /* 0x000dc00056147984 */ /* 0x000ee20000000c00 */
        /* <DEDUP_REMOVED lines=13> */
[----:B------:R-:W-:Y:S01]  /*4c80*/  FADD.FTZ R38, R38, R27 ;  /* 0x0000001b26267221 */ /* 0x000fe20000010000 */
[----:B---3--:R-:W-:Y:S01]  /*4c90*/  FADD.FTZ R37, R37, R20 ;  /* 0x0000001425257221 */ /* 0x008fe20000010000 */
[----:B------:R-:W2:Y:S01]  /*4ca0*/  LDS.128 R24, [R86+0x1180] ;  /* 0x0011800056187984 */ /* 0x000ea20000000c00 */
[----:B------:R-:W-:Y:S01]  /*4cb0*/  FADD.FTZ R36, R36, R21 ;  /* 0x0000001524247221 */ /* 0x000fe20000010000 */
[----:B------:R-:W-:Y:S01]  /*4cc0*/  FADD.FTZ R39, R39, R22 ;  /* 0x0000001627277221 */ /* 0x000fe20000010000 */
[----:B------:R-:W-:Y:S02]  /*4cd0*/  FADD.FTZ R38, R38, R23 ;  /* 0x0000001726267221 */ /* 0x000fe40000010000 */
[----:B------:R-:W3:Y:S01]  /*4ce0*/  LDS.128 R20, [R86+0x12c0] ;  /* 0x0012c00056147984 */ /* 0x000ee20000000c00 */
        /* <DEDUP_REMOVED lines=8> */
[----:B------:R-:W-:Y:S02]  /*4d70*/  FADD.FTZ R38, R38, R31 ;  /* 0x0000001f26267221 */ /* 0x000fe40000010000 */
[----:B------:R-:W1:Y:S01]  /*4d80*/  LDS.128 R28, [R86+0x1540] ;  /* 0x00154000561c7984 */ /* 0x000e620000000c00 */
[----:B--2---:R-:W-:Y:S01]  /*4d90*/  FADD.FTZ R37, R37, R24 ;  /* 0x0000001825257221 */ /* 0x004fe20000010000 */
[----:B------:R-:W-:Y:S01]  /*4da0*/  FADD.FTZ R36, R36, R25 ;  /* 0x0000001924247221 */ /* 0x000fe20000010000 */
[----:B------:R-:W-:Y:S01]  /*4db0*/  FADD.FTZ R39, R39, R26 ;  /* 0x0000001a27277221 */ /* 0x000fe20000010000 */
[----:B------:R-:W-:-:S02]  /*4dc0*/  FADD.FTZ R38, R38, R27 ;  /* 0x0000001b26267221 */ /* 0x000fc40000010000 */
[----:B------:R-:W2:Y:S01]  /*4dd0*/  LDS.128 R24, [R86+0x1680] ;  /* 0x0016800056187984 */ /* 0x000ea20000000c00 */
[----:B---3--:R-:W-:Y:S01]  /*4de0*/  FADD.FTZ R37, R37, R20 ;  /* 0x0000001425257221 */ /* 0x008fe20000010000 */
        /* <DEDUP_REMOVED lines=33> */
[----:B------:R-:W-:Y:S01]  /*5000*/  LDS.128 R28, [R86+0x2080] ;  /* 0x00208000561c7984 */ /* 0x000fe20000000c00 */
[----:B--2---:R-:W-:Y:S01]  /*5010*/  FADD.FTZ R37, R37, R24 ;  /* 0x0000001825257221 */ /* 0x004fe20000010000 */
[----:B------:R-:W-:Y:S01]  /*5020*/  FADD.FTZ R36, R36, R25 ;  /* 0x0000001924247221 */ /* 0x000fe20000010000 */
[----:B------:R-:W-:Y:S01]  /*5030*/  FADD.FTZ R39, R39, R26 ;  /* 0x0000001a27277221 */ /* 0x000fe20000010000 */
[----:B------:R-:W-:-:S02]  /*5040*/  FADD.FTZ R38, R38, R27 ;  /* 0x0000001b26267221 */ /* 0x000fc40000010000 */
[----:B------:R-:W1:Y:S01]  /*5050*/  LDS.128 R24, [R86+0x1f40] ;  /* 0x001f400056187984 */ /* 0x000e620000000c00 */
[----:B---3--:R-:W-:Y:S01]  /*5060*/  FADD.FTZ R37, R37, R20 ;  /* 0x0000001425257221 */ /* 0x008fe20000010000 */
[----:B------:R-:W-:Y:S01]  /*5070*/  FADD.FTZ R36, R36, R21 ;  /* 0x0000001524247221 */ /* 0x000fe20000010000 */
[----:B------:R-:W-:Y:S01]  /*5080*/  FADD.FTZ R39, R39, R22 ;  /* 0x0000001627277221 */ /* 0x000fe20000010000 */
[----:B------:R-:W-:Y:S02]  /*5090*/  FADD.FTZ R38, R38, R23 ;  /* 0x0000001726267221 */ /* 0x000fe40000010000 */
[----:B------:R-:W2:Y:S01]  /*50a0*/  LDS.128 R20, [R86+0x21c0] ;  /* 0x0021c00056147984 */ /* 0x000ea20000000c00 */
        /* <DEDUP_REMOVED lines=32> */
[----:B--2---:R-:W-:Y:S01]  /*52b0*/  FADD.FTZ R36, R93, R36 ;  /* 0x000000245d247221 */ /* 0x004fe20000010000 */
[----:B------:R-:W-:Y:S01]  /*52c0*/  FADD.FTZ R37, R20, R37 ;  /* 0x0000002514257221 */ /* 0x000fe20000010000 */
[----:B------:R-:W-:Y:S01]  /*52d0*/  FADD.FTZ R38, R21, R38 ;  /* 0x0000002615267221 */ /* 0x000fe20000010000 */
[----:B------:R-:W-:-:S07]  /*52e0*/  FADD.FTZ R39, R92, R39 ;  /* 0x000000275c277221 */ /* 0x000fce0000010000 */
.L_x_829:
[----:B------:R-:W-:Y:S05]  /*52f0*/  BSYNC B0 ;  /* 0x0000000000007941 */ /* 0x000fea0003800000 */
.L_x_828:
        /* <DEDUP_REMOVED lines=20> */
.L_x_831:
[----:B------:R-:W-:Y:S05]  /*5440*/  BSYNC B0 ;  /* 0x0000000000007941 */ /* 0x000fea0003800000 */
.L_x_830:
        /* <DEDUP_REMOVED lines=34> */
.L_x_834:
[----:B------:R-:W2:Y:S04]  /*5670*/  LDG.E.STRONG.GPU R22, desc[UR14][R20.64] ;  /* 0x0000000e14167981 */ /* 0x000ea8000c1ef900 */
[----:B--2---:R-:W-:Y:S01]  /*5680*/  CCTL.IVALL ;  /* 0x00000000ff00798f */ /* 0x004fe20002000000 */
[----:B------:R-:W-:Y:S05]  /*5690*/  YIELD ;  /* 0x0000000000007946 */ /* 0x000fea0003800000 */
[----:B------:R-:W-:-:S13]  /*56a0*/  ISETP.NE.AND P0, PT, R22, R25, PT ;  /* 0x000000191600720c */ /* 0x000fda0003f05270 */
[----:B------:R-:W-:Y:S05]  /*56b0*/  @P0 BRA `(.L_x_834) ;  /* 0xfffffffc00ec0947 */ /* 0x000fea000383ffff */
.L_x_833:
        /* <DEDUP_REMOVED lines=17> */
.L_x_838:
[----:B------:R-:W-:-:S13]  /*57d0*/  ISETP.EQ.OR P6, PT, R32, UR16, P2 ;  /* 0x0000001020007c0c */ /* 0x000fda00097c2670 */
[----:B------:R-:W-:-:S04]  /*57e0*/  @!P6 IMAD R21, R30, R32, R29 ;  /* 0x000000201e15e224 */ /* 0x000fc800078e021d */
[----:B------:R-:W-:-:S06]  /*57f0*/  @!P6 IMAD.WIDE.U32 R20, R21, 0x8, R34 ;  /* 0x000000081514e825 */ /* 0x000fcc00078e0022 */
[----:B------:R-:W0:Y:S01]  /*5800*/  @!P6 LDG.E.64 R20, desc[UR14][R20.64] ;  /* 0x0000000e1414e981 */ /* 0x000e22000c1e1b00 */
[C---:B------:R-:W-:Y:S02]  /*5810*/  IADD3 R23, R32.reuse, 0x1, RZ ;  /* 0x0000000120177810 */ /* 0x040fe40007ffe0ff */
[C---:B------:R-:W-:Y:S02]  /*5820*/  IADD3 R25, R32.reuse, 0x2, RZ ;  /* 0x0000000220197810 */ /* 0x040fe40007ffe0ff */
        /* <DEDUP_REMOVED lines=109> */
.L_x_837:
[----:B------:R-:W-:-:S13]  /*5f00*/  ISETP.GT.AND P3, PT, R31, 0x4, PT ;  /* 0x000000041f00780c */ /* 0x000fda0003f64270 */
[----:B------:R-:W-:Y:S05]  /*5f10*/  @!P3 BRA `(.L_x_839) ;  /* 0x0000000000ecb947 */ /* 0x000fea0003800000 */
[C---:B------:R-:W-:Y:S02]  /*5f20*/  IADD3 R23, R32.reuse, 0x1, RZ ;  /* 0x0000000120177810 */ /* 0x040fe40007ffe0ff */
[C---:B------:R-:W-:Y:S02]  /*5f30*/  ISETP.EQ.OR P0, PT, R32.reuse, UR16, P2 ;  /* 0x0000001020007c0c */ /* 0x040fe40009702670 */
        /* <DEDUP_REMOVED lines=57> */
.L_x_839:
[----:B------:R-:W-:-:S13]  /*62d0*/  ISETP.NE.OR P0, PT, R31, RZ, P0 ;  /* 0x000000ff1f00720c */ /* 0x000fda0000705670 */
[----:B------:R-:W-:Y:S05]  /*62e0*/  @!P0 BRA `(.L_x_835) ;  /* 0x00000000007c8947 */ /* 0x000fea0003800000 */
.L_x_836:
[C---:B------:R-:W-:Y:S02]  /*62f0*/  ISETP.EQ.OR P4, PT, R32.reuse, UR16, P2 ;  /* 0x0000001020007c0c */ /* 0x040fe40009782670 */
[C---:B------:R-:W-:Y:S02]  /*6300*/  IADD3 R23, R32.reuse, 0x1, RZ ;  /* 0x0000000120177810 */ /* 0x040fe40007ffe0ff */
[C---:B------:R-:W-:Y:S02]  /*6310*/  IADD3 R25, R32.reuse, 0x2, RZ ;  /* 0x0000000220197810 */ /* 0x040fe40007ffe0ff */
        /* <DEDUP_REMOVED lines=28> */
.L_x_835:
        /* <DEDUP_REMOVED lines=11> */
.L_x_841:
[----:B------:R-:W-:Y:S05]  /*6590*/  BSYNC B0 ;  /* 0x0000000000007941 */ /* 0x000fea0003800000 */
.L_x_840:
        /* <DEDUP_REMOVED lines=16> */
.L_x_832:
[----:B------:R-:W1:Y:S01]  /*66a0*/  S2UR UR12, SR_CgaCtaId ;  /* 0x00000000000c79c3 */ /* 0x000e620000008800 */
[----:B------:R-:W-:Y:S01]  /*66b0*/  UMOV UR11, 0x400 ;  /* 0x00000400000b7882 */ /* 0x000fe20000000000 */
[----:B------:R-:W-:Y:S01]  /*66c0*/  ULDC.64 UR20, c[0x0][0x290] ;  /* 0x0000a40000147ab9 */ /* 0x000fe20000000a00 */
[----:B--2---:R-:W-:Y:S01]  /*66d0*/  SHF.R.S32.HI R25, RZ, 0x1f, R64 ;  /* 0x0000001fff197819 */ /* 0x004fe20000011440 */
[----:B------:R-:W-:Y:S01]  /*66e0*/  HADD2.F32 R26, -RZ, R49.H0_H0 ;  /* 0x20000031ff1a7230 */ /* 0x000fe20000004100 */
[----:B------:R-:W-:-:S04]  /*66f0*/  ISETP.GE.U32.AND P0, PT, R64, UR20, PT ;  /* 0x0000001440007c0c */ /* 0x000fc8000bf06070 */
[----:B------:R-:W-:Y:S01]  /*6700*/  ISETP.GE.AND.EX P0, PT, R25, UR21, PT, P0 ;  /* 0x0000001519007c0c */ /* 0x000fe2000bf06300 */
[----:B-1----:R-:W-:-:S03]  /*6710*/  ULEA UR11, UR12, UR11, 0x18 ;  /* 0x0000000b0c0b7291 */ /* 0x002fc6000f8ec03f */
[----:B------:R-:W-:-:S06]  /*6720*/  ULDC UR12, c[0x0][0x2bc] ;  /* 0x0000af00000c7ab9 */ /* 0x000fcc0000000800 */
[----:B------:R-:W-:Y:S01]  /*6730*/  @!P2 STS.64 [UR11+0xc0], R40 ;  /* 0x0000c028ff00a988 */ /* 0x000fe20008000a0b */
[----:B------:R-:W-:Y:S06]  /*6740*/  BAR.SYNC.DEFER_BLOCKING 0x0 ;  /* 0x0000000000007b1d */ /* 0x000fec0000010000 */
[----:B------:R-:W1:Y:S02]  /*6750*/  LDS.64 R20, [UR11+0xc0] ;  /* 0x0000c00bff147984 */ /* 0x000e640008000a00 */
[----:B-1----:R-:W-:Y:S01]  /*6760*/  FMUL.FTZ R20, R20, UR12 ;  /* 0x0000000c14147c20 */ /* 0x002fe20008410000 */
[----:B------:R-:W-:Y:S01]  /*6770*/  FMUL.FTZ R24, R21, UR12 ;  /* 0x0000000c15187c20 */ /* 0x000fe20008410000 */
[----:B------:R-:W-:-:S02]  /*6780*/  HADD2.F32 R21, -RZ, R72.H0_H0 ;  /* 0x20000048ff157230 */ /* 0x000fc40000004100 */
[----:B------:R-:W-:Y:S01]  /*6790*/  HADD2.F32 R72, -RZ, R72.H1_H1 ;  /* 0x30000048ff487230 */ /* 0x000fe20000004100 */
[----:B------:R-:W-:Y:S01]  /*67a0*/  R2UR UR11, R20 ;  /* 0x00000000140b72ca */ /* 0x000fe200000e0000 */
[--C-:B------:R-:W-:Y:S02]  /*67b0*/  HADD2.F32 R20, -RZ, R48.reuse.H0_H0 ;  /* 0x20000030ff147230 */ /* 0x100fe40000004100 */
[----:B------:R-:W-:-:S03]  /*67c0*/  HADD2.F32 R48, -RZ, R48.H1_H1 ;  /* 0x30000030ff307230 */ /* 0x000fc60000004100 */
[----:B------:R-:W-:Y:S02]  /*67d0*/  FADD.FTZ R20, R20, -UR13 ;  /* 0x8000000d14147e21 */ /* 0x000fe40008010000 */
[----:B------:R-:W-:Y:S02]  /*67e0*/  FADD.FTZ R48, R48, -UR13 ;  /* 0x8000000d30307e21 */ /* 0x000fe40008010000 */
[----:B0-----:R-:W-:Y:S02]  /*67f0*/  FMUL.FTZ R37, R20, UR18 ;  /* 0x0000001214257c20 */ /* 0x001fe40008410000 */
        /* <DEDUP_REMOVED lines=20> */
.L_x_842:
        /* <DEDUP_REMOVED lines=20> */
.L_x_844:
[----:B------:R-:W-:Y:S05]  /*6a80*/  BSYNC B0 ;  /* 0x0000000000007941 */ /* 0x000fea0003800000 */
.L_x_843:
[----:B------:R-:W-:Y:S02]  /*6a90*/  HADD2.F32 R49, -RZ, R49.H1_H1 ;  /* 0x30000031ff317230 */ /* 0x000fe40000004100 */
[----:B0-----:R-:W-:Y:S01]  /*6aa0*/  FADD.FTZ R22, R26, -UR13 ;  /* 0x8000000d1a167e21 */ /* 0x001fe20008010000 */
[----:B------:R-:W-:Y:S01]  /*6ab0*/  ISETP.GE.U32.AND P2, PT, R63, UR20, PT ;  /* 0x000000143f007c0c */ /* 0x000fe2000bf46070 */
[--C-:B------:R-:W-:Y:S01]  /*6ac0*/  HADD2.F32 R21, -RZ, R47.reuse.H0_H0 ;  /* 0x2000002fff157230 */ /* 0x100fe20000004100 */
[----:B------:R-:W-:Y:S01]  /*6ad0*/  ISETP.GT.U32.OR P0, PT, R66, 0x27f, P0 ;  /* 0x0000027f4200780c */ /* 0x000fe20000704470 */
[----:B------:R-:W-:Y:S01]  /*6ae0*/  FADD.FTZ R49, R49, -UR13 ;  /* 0x8000000d31317e21 */ /* 0x000fe20008010000 */
[----:B------:R-:W-:Y:S01]  /*6af0*/  HADD2.F32 R20, -RZ, R47.H1_H1 ;  /* 0x3000002fff147230 */ /* 0x000fe20000004100 */
[----:B------:R-:W-:Y:S01]  /*6b00*/  SHF.R.S32.HI R26, RZ, 0x1f, R63 ;  /* 0x0000001fff1a7819 */ /* 0x000fe2000001143f */
[----:B------:R-:W-:Y:S01]  /*6b10*/  FMUL.FTZ R35, R22, UR18 ;  /* 0x0000001216237c20 */ /* 0x000fe20008410000 */
        /* <DEDUP_REMOVED lines=20> */
.L_x_845:
        /* <DEDUP_REMOVED lines=20> */
.L_x_847:
[----:B------:R-:W-:Y:S05]  /*6da0*/  BSYNC B0 ;  /* 0x0000000000007941 */ /* 0x000fea0003800000 */
.L_x_846:
[--C-:B------:R-:W-:Y:S01]  /*6db0*/  HADD2.F32 R20, -RZ, R45.reuse.H0_H0 ;  /* 0x2000002dff147230 */ /* 0x100fe20000004100 */
[----:B0-----:R-:W-:Y:S01]  /*6dc0*/  SHF.R.S32.HI R25, RZ, 0x1f, R62 ;  /* 0x0000001fff197819 */ /* 0x001fe2000001143e */
[----:B------:R-:W-:Y:S01]  /*6dd0*/  HADD2.F32 R45, -RZ, R45.H1_H1 ;  /* 0x3000002dff2d7230 */ /* 0x000fe20000004100 */
[----:B------:R-:W-:Y:S01]  /*6de0*/  ISETP.GE.U32.AND P0, PT, R62, UR20, PT ;  /* 0x000000143e007c0c */ /* 0x000fe2000bf06070 */
[--C-:B------:R-:W-:Y:S01]  /*6df0*/  HADD2.F32 R21, -RZ, R44.reuse.H0_H0 ;  /* 0x2000002cff157230 */ /* 0x100fe20000004100 */
[----:B------:R-:W-:Y:S01]  /*6e00*/  ISETP.GE.AND.EX P2, PT, R26, UR21, PT, P2 ;  /* 0x000000151a007c0c */ /* 0x000fe2000bf46320 */
[----:B------:R-:W-:Y:S01]  /*6e10*/  FADD.FTZ R20, R20, -UR13 ;  /* 0x8000000d14147e21 */ /* 0x000fe20008010000 */
[----:B------:R-:W-:Y:S01]  /*6e20*/  FADD.FTZ R45, R45, -UR13 ;  /* 0x8000000d2d2d7e21 */ /* 0x000fe20008010000 */
[----:B------:R-:W-:Y:S01]  /*6e30*/  ISETP.GE.AND.EX P0, PT, R25, UR21, PT, P0 ;  /* 0x0000001519007c0c */ /* 0x000fe2000bf06300 */
[----:B------:R-:W-:Y:S01]  /*6e40*/  HADD2.F32 R44, -RZ, R44.H1_H1 ;  /* 0x3000002cff2c7230 */ /* 0x000fe20000004100 */
[----:B------:R-:W-:Y:S01]  /*6e50*/  ISETP.GT.U32.OR P2, PT, R66, 0x27f, P2 ;  /* 0x0000027f4200780c */ /* 0x000fe20001744470 */
[----:B------:R-:W-:-:S02]  /*6e60*/  HADD2.F32 R27, -RZ, R46.H0_H0 ;  /* 0x2000002eff1b7230 */ /* 0x000fc40000004100 */
[----:B------:R-:W-:Y:S01]  /*6e70*/  FMUL.FTZ R37, R20, UR18 ;  /* 0x0000001214257c20 */ /* 0x000fe20008410000 */
[----:B------:R-:W-:Y:S01]  /*6e80*/  FMUL.FTZ R32, R45, UR18 ;  /* 0x000000122d207c20 */ /* 0x000fe20008410000 */
        /* <DEDUP_REMOVED lines=19> */
.L_x_848:
        /* <DEDUP_REMOVED lines=17> */
[----:B------:R-:W-:Y:S02]  /*70d0*/  F2FP.F16.F32.PACK_AB R21, R26, R29 ;  /* 0x0000001d1a15723e */ /* 0x000fe400000000ff */
[----:B------:R-:W-:-:S05]  /*70e0*/  LEA.HI.X R23, R20, UR23, R31, 0x1, P2 ;  /* 0x0000001714177c11 */ /* 0x000fca00090f0c1f */
[----:B------:R0:W-:Y:S02]  /*70f0*/  STG.E desc[UR14][R22.64], R21 ;  /* 0x0000001516007986 */ /* 0x0001e4000c10190e */
.L_x_850:
[----:B------:R-:W-:Y:S05]  /*7100*/  BSYNC B0 ;  /* 0x0000000000007941 */ /* 0x000fea0003800000 */
.L_x_849:
[----:B------:R-:W-:Y:S02]  /*7110*/  HADD2.F32 R46, -RZ, R46.H1_H1 ;  /* 0x3000002eff2e7230 */ /* 0x000fe40000004100 */
[----:B------:R-:W-:Y:S01]  /*7120*/  FADD.FTZ R27, R27, -UR13 ;  /* 0x8000000d1b1b7e21 */ /* 0x000fe20008010000 */
[----:B------:R-:W-:Y:S01]  /*7130*/  ISETP.GE.U32.AND P2, PT, R61, UR20, PT ;  /* 0x000000143d007c0c */ /* 0x000fe2000bf46070 */
[--C-:B0-----:R-:W-:Y:S01]  /*7140*/  HADD2.F32 R21, -RZ, R43.reuse.H0_H0 ;  /* 0x2000002bff157230 */ /* 0x101fe20000004100 */
        /* <DEDUP_REMOVED lines=25> */
.L_x_851:
        /* <DEDUP_REMOVED lines=20> */
.L_x_853:
[----:B------:R-:W-:Y:S05]  /*7420*/  BSYNC B0 ;  /* 0x0000000000007941 */ /* 0x000fea0003800000 */
.L_x_852:
        /* <DEDUP_REMOVED lines=33> */
.L_x_854:
        /* <DEDUP_REMOVED lines=20> */
.L_x_856:
[----:B------:R-:W-:Y:S05]  /*7780*/  BSYNC B0 ;  /* 0x0000000000007941 */ /* 0x000fea0003800000 */
.L_x_855:
[----:B------:R-:W-:Y:S02]  /*7790*/  HADD2.F32 R42, -RZ, R42.H1_H1 ;  /* 0x3000002aff2a7230 */ /* 0x000fe40000004100 */
[----:B------:R-:W-:Y:S01]  /*77a0*/  FADD.FTZ R23, R23, -UR13 ;  /* 0x8000000d17177e21 */ /* 0x000fe20008010000 */
[--C-:B------:R-:W-:Y:S01]  /*77b0*/  HADD2.F32 R5, -RZ, R6.reuse.H0_H0 ;  /* 0x20000006ff057230 */ /* 0x100fe20000004100 */
[----:B------:R-:W-:Y:S01]  /*77c0*/  ISETP.GE.U32.AND P2, PT, R59, UR20, PT ;  /* 0x000000143b007c0c */ /* 0x000fe2000bf46070 */
[----:B------:R-:W-:Y:S02]  /*77d0*/  HADD2.F32 R4, -RZ, R6.H1_H1 ;  /* 0x30000006ff047230 */ /* 0x000fe40000004100 */
[----:B------:R-:W-:Y:S01]  /*77e0*/  FADD.FTZ R42, R42, -UR13 ;  /* 0x8000000d2a2a7e21 */ /* 0x000fe20008010000 */
[----:B------:R-:W-:Y:S01]  /*77f0*/  ISETP.GT.U32.OR P0, PT, R66, 0x27f, P0 ;  /* 0x0000027f4200780c */ /* 0x000fe20000704470 */
[----:B------:R-:W-:Y:S01]  /*7800*/  FMUL.FTZ R33, R23, UR18 ;  /* 0x0000001217217c20 */ /* 0x000fe20008410000 */
[----:B------:R-:W-:Y:S01]  /*7810*/  SHF.R.S32.HI R6, RZ, 0x1f, R59 ;  /* 0x0000001fff067819 */ /* 0x000fe2000001143b */
[----:B------:R-:W-:Y:S01]  /*7820*/  FMUL.FTZ R42, R42, UR18 ;  /* 0x000000122a2a7c20 */ /* 0x000fe20008410000 */
[----:B------:R-:W-:Y:S09]  /*7830*/  @!P5 BRA `(.L_x_857) ;  /* 0x000000000048d947 */ /* 0x000ff20003800000 */
        /* <DEDUP_REMOVED lines=18> */
.L_x_857:
[----:B------:R-:W-:Y:S04]  /*7960*/  BSSY B0, `(.L_x_858) ;  /* 0x0000014000007945 */ /* 0x000fe80003800000 */
[----:B------:R-:W-:Y:S05]  /*7970*/  @P0 BRA `(.L_x_859) ;  /* 0x0000000000480947 */ /* 0x000fea0003800000 */
[--C-:B0-----:R-:W-:Y:S01]  /*7980*/  FFMA.FTZ R20, R33, UR11, R24.reuse ;  /* 0x0000000b21147c23 */ /* 0x101fe20008010018 */
        /* <DEDUP_REMOVED lines=11> */
[----:B------:R-:W-:Y:S02]  /*7a40*/  ULDC.64 UR22, c[0x0][0x210] ;  /* 0x0000840000167ab9 */ /* 0x000fe40000000a00 */
[----:B------:R-:W-:Y:S02]  /*7a50*/  LEA R20, P0, R4, UR22, 0x1 ;  /* 0x0000001604147c11 */ /* 0x000fe4000f8008ff */
[----:B------:R-:W-:Y:S02]  /*7a60*/  IADD3 R25, R5, R25, RZ ;  /* 0x0000001905197210 */ /* 0x000fe40007ffe0ff */
[----:B------:R-:W-:Y:S02]  /*7a70*/  F2FP.F16.F32.PACK_AB R5, R22, R23 ;  /* 0x000000171605723e */ /* 0x000fe400000000ff */
[----:B------:R-:W-:-:S05]  /*7a80*/  LEA.HI.X R21, R4, UR23, R25, 0x1, P0 ;  /* 0x0000001704157c11 */ /* 0x000fca00080f0c19 */
[----:B------:R1:W-:Y:S02]  /*7a90*/  STG.E desc[UR14][R20.64], R5 ;  /* 0x0000000514007986 */ /* 0x0003e4000c10190e */
.L_x_859:
[----:B------:R-:W-:Y:S05]  /*7aa0*/  BSYNC B0 ;  /* 0x0000000000007941 */ /* 0x000fea0003800000 */
.L_x_858:
[--C-:B------:R-:W-:Y:S01]  /*7ab0*/  HADD2.F32 R4, -RZ, R7.reuse.H0_H0 ;  /* 0x20000007ff047230 */ /* 0x100fe20000004100 */
[----:B01----:R-:W-:Y:S01]  /*7ac0*/  SHF.R.S32.HI R20, RZ, 0x1f, R58 ;  /* 0x0000001fff147819 */ /* 0x003fe2000001143a */
[----:B------:R-:W-:Y:S01]  /*7ad0*/  HADD2.F32 R7, -RZ, R7.H1_H1 ;  /* 0x30000007ff077230 */ /* 0x000fe20000004100 */
[----:B------:R-:W-:Y:S01]  /*7ae0*/  ISETP.GE.U32.AND P0, PT, R58, UR20, PT ;  /* 0x000000143a007c0c */ /* 0x000fe2000bf06070 */
[--C-:B------:R-:W-:Y:S01]  /*7af0*/  HADD2.F32 R5, -RZ, R8.reuse.H0_H0 ;  /* 0x20000008ff057230 */ /* 0x100fe20000004100 */
[----:B------:R-:W-:Y:S01]  /*7b00*/  ISETP.GE.AND.EX P2, PT, R6, UR21, PT, P2 ;  /* 0x0000001506007c0c */ /* 0x000fe2000bf46320 */
[----:B------:R-:W-:Y:S01]  /*7b10*/  FADD.FTZ R21, R4, -UR13 ;  /* 0x8000000d04157e21 */ /* 0x000fe20008010000 */
[----:B------:R-:W-:Y:S01]  /*7b20*/  FADD.FTZ R7, R7, -UR13 ;  /* 0x8000000d07077e21 */ /* 0x000fe20008010000 */
[----:B------:R-:W-:Y:S01]  /*7b30*/  HADD2.F32 R4, -RZ, R8.H1_H1 ;  /* 0x30000008ff047230 */ /* 0x000fe20000004100 */
[----:B------:R-:W-:Y:S01]  /*7b40*/  ISETP.GE.AND.EX P0, PT, R20, UR21, PT, P0 ;  /* 0x0000001514007c0c */ /* 0x000fe2000bf06300 */
[----:B------:R-:W-:Y:S01]  /*7b50*/  HADD2.F32 R8, -RZ, R10.H0_H0 ;  /* 0x2000000aff087230 */ /* 0x000fe20000004100 */
[----:B------:R-:W-:Y:S01]  /*7b60*/  ISETP.GT.U32.OR P2, PT, R66, 0x27f, P2 ;  /* 0x0000027f4200780c */ /* 0x000fe20001744470 */
[----:B------:R-:W-:Y:S01]  /*7b70*/  FMUL.FTZ R29, R21, UR18 ;  /* 0x00000012151d7c20 */ /* 0x000fe20008410000 */
[----:B------:R-:W-:Y:S01]  /*7b80*/  FMUL.FTZ R32, R7, UR18 ;  /* 0x0000001207207c20 */ /* 0x000fe20008410000 */
[----:B------:R-:W-:Y:S10]  /*7b90*/  @!P5 BRA `(.L_x_860) ;  /* 0x000000000048d947 */ /* 0x000ff40003800000 */
        /* <DEDUP_REMOVED lines=18> */
.L_x_860:
        /* <DEDUP_REMOVED lines=20> */
.L_x_862:
[----:B------:R-:W-:Y:S05]  /*7e00*/  BSYNC B0 ;  /* 0x0000000000007941 */ /* 0x000fea0003800000 */
.L_x_861:
        /* <DEDUP_REMOVED lines=29> */
.L_x_863:
        /* <DEDUP_REMOVED lines=20> */
.L_x_865:
[----:B------:R-:W-:Y:S05]  /*8120*/  BSYNC B0 ;  /* 0x0000000000007941 */ /* 0x000fea0003800000 */
.L_x_864:
[--C-:B------:R-:W-:Y:S01]  /*8130*/  HADD2.F32 R4, -RZ, R12.reuse.H0_H0 ;  /* 0x2000000cff047230 */ /* 0x100fe20000004100 */
[----:B------:R-:W-:Y:S01]  /*8140*/  SHF.R.S32.HI R10, RZ, 0x1f, R56 ;  /* 0x0000001fff0a7819 */ /* 0x000fe20000011438 */
[----:B------:R-:W-:Y:S01]  /*8150*/  HADD2.F32 R12, -RZ, R12.H1_H1 ;  /* 0x3000000cff0c7230 */ /* 0x000fe20000004100 */
[----:B------:R-:W-:Y:S01]  /*8160*/  ISETP.GE.U32.AND P0, PT, R56, UR20, PT ;  /* 0x0000001438007c0c */ /* 0x000fe2000bf06070 */
[--C-:B0-----:R-:W-:Y:S01]  /*8170*/  HADD2.F32 R5, -RZ, R14.reuse.H0_H0 ;  /* 0x2000000eff057230 */ /* 0x101fe20000004100 */
        /* <DEDUP_REMOVED lines=28> */
.L_x_866:
        /* <DEDUP_REMOVED lines=20> */
.L_x_868:
[----:B------:R-:W-:Y:S05]  /*8480*/  BSYNC B0 ;  /* 0x0000000000007941 */ /* 0x000fea0003800000 */
.L_x_867:
[----:B------:R-:W-:Y:S02]  /*8490*/  HADD2.F32 R68, -RZ, R68.H1_H1 ;  /* 0x30000044ff447230 */ /* 0x000fe40000004100 */
[----:B------:R-:W-:Y:S01]  /*84a0*/  FADD.FTZ R26, R26, -UR13 ;  /* 0x8000000d1a1a7e21 */ /* 0x000fe20008010000 */
[----:B------:R-:W-:Y:S01]  /*84b0*/  ISETP.GE.U32.AND P2, PT, R55, UR20, PT ;  /* 0x0000001437007c0c */ /* 0x000fe2000bf46070 */
[--C-:B0-----:R-:W-:Y:S01]  /*84c0*/  HADD2.F32 R5, -RZ, R69.reuse.H0_H0 ;  /* 0x20000045ff057230 */ /* 0x101fe20000004100 */
[----:B------:R-:W-:Y:S01]  /*84d0*/  ISETP.GT.U32.OR P0, PT, R66, 0x27f, P0 ;  /* 0x0000027f4200780c */ /* 0x000fe20000704470 */
[----:B------:R-:W-:Y:S01]  /*84e0*/  FADD.FTZ R68, R68, -UR13 ;  /* 0x8000000d44447e21 */ /* 0x000fe20008010000 */
[----:B------:R-:W-:Y:S02]  /*84f0*/  HADD2.F32 R4, -RZ, R69.H1_H1 ;  /* 0x30000045ff047230 */ /* 0x000fe40000004100 */
[----:B------:R-:W-:Y:S01]  /*8500*/  FMUL.FTZ R25, R26, UR18 ;  /* 0x000000121a197c20 */ /* 0x000fe20008410000 */
[----:B------:R-:W-:-:S02]  /*8510*/  HADD2.F32 R27, -RZ, R71.H0_H0 ;  /* 0x20000047ff1b7230 */ /* 0x000fc40000004100 */
        /* <DEDUP_REMOVED lines=20> */
.L_x_869:
        /* <DEDUP_REMOVED lines=20> */
.L_x_871:
[----:B------:R-:W-:Y:S05]  /*87a0*/  BSYNC B0 ;  /* 0x0000000000007941 */ /* 0x000fea0003800000 */
.L_x_870:
[----:B------:R-:W-:Y:S01]  /*87b0*/  HADD2.F32 R71, -RZ, R71.H1_H1 ;  /* 0x30000047ff477230 */ /* 0x000fe20000004100 */
[----:B------:R-:W-:Y:S01]  /*87c0*/  ISETP.GE.U32.AND P0, PT, R54, UR20, PT ;  /* 0x0000001436007c0c */ /* 0x000fe2000bf06070 */
[----:B------:R-:W-:Y:S01]  /*87d0*/  FADD.FTZ R27, R27, -UR13 ;  /* 0x8000000d1b1b7e21 */ /* 0x000fe20008010000 */
[----:B------:R-:W-:Y:S01]  /*87e0*/  ISETP.GE.AND.EX P2, PT, R9, UR21, PT, P2 ;  /* 0x0000001509007c0c */ /* 0x000fe2000bf46320 */
[----:B0-----:R-:W-:Y:S01]  /*87f0*/  HADD2.F32 R5, -RZ, R70.H0_H0 ;  /* 0x20000046ff057230 */ /* 0x001fe20000004100 */
[----:B------:R-:W-:Y:S01]  /*8800*/  ISETP.GE.AND.EX P0, PT, R13, UR21, PT, P0 ;  /* 0x000000150d007c0c */ /* 0x000fe2000bf06300 */
[----:B------:R-:W-:Y:S01]  /*8810*/  FADD.FTZ R71, R71, -UR13 ;  /* 0x8000000d47477e21 */ /* 0x000fe20008010000 */
[----:B------:R-:W-:Y:S01]  /*8820*/  HADD2.F32 R14, -RZ, R74.H0_H0 ;  /* 0x2000004aff0e7230 */ /* 0x000fe20000004100 */
[----:B------:R-:W-:Y:S01]  /*8830*/  ISETP.GE.U32.AND P3, PT, R53, UR20, PT ;  /* 0x0000001435007c0c */ /* 0x000fe2000bf66070 */
[----:B------:R-:W-:Y:S01]  /*8840*/  HADD2.F32 R70, -RZ, R70.H1_H1 ;  /* 0x30000046ff467230 */ /* 0x000fe20000004100 */
[----:B------:R-:W-:Y:S01]  /*8850*/  ISETP.GE.U32.AND P4, PT, R52, UR20, PT ;  /* 0x0000001434007c0c */ /* 0x000fe2000bf86070 */
[----:B------:R-:W-:Y:S01]  /*8860*/  HADD2.F32 R74, -RZ, R74.H1_H1 ;  /* 0x3000004aff4a7230 */ /* 0x000fe20000004100 */
[C---:B------:R-:W-:Y:S01]  /*8870*/  ISETP.GT.U32.OR P2, PT, R66.reuse, 0x27f, P2 ;  /* 0x0000027f4200780c */ /* 0x040fe20001744470 */
[----:B------:R-:W-:Y:S01]  /*8880*/  FMUL.FTZ R27, R27, UR18 ;  /* 0x000000121b1b7c20 */ /* 0x000fe20008410000 */
[----:B------:R-:W-:Y:S01]  /*8890*/  ISETP.GT.U32.OR P0, PT, R66, 0x27f, P0 ;  /* 0x0000027f4200780c */ /* 0x000fe20000704470 */
[----:B------:R-:W-:Y:S01]  /*88a0*/  FMUL.FTZ R12, R71, UR18 ;  /* 0x00000012470c7c20 */ /* 0x000fe20008410000 */
        /* <DEDUP_REMOVED lines=19> */
.L_x_872:
        /* <DEDUP_REMOVED lines=20> */
.L_x_874:
[----:B------:R-:W-:Y:S05]  /*8b20*/  BSYNC B0 ;  /* 0x0000000000007941 */ /* 0x000fea0003800000 */
.L_x_873:
[----:B------:R-:W-:Y:S01]  /*8b30*/  FADD.FTZ R14, R14, -UR13 ;  /* 0x8000000d0e0e7e21 */ /* 0x000fe20008010000 */
[----:B------:R-:W-:Y:S01]  /*8b40*/  FADD.FTZ R74, R74, -UR13 ;  /* 0x8000000d4a4a7e21 */ /* 0x000fe20008010000 */
[--C-:B0-----:R-:W-:Y:S02]  /*8b50*/  HADD2.F32 R5, -RZ, R78.reuse.H0_H0 ;  /* 0x2000004eff057230 */ /* 0x101fe40000004100 */
        /* <DEDUP_REMOVED lines=22> */
.L_x_875:
        /* <DEDUP_REMOVED lines=20> */
.L_x_877:
[----:B------:R-:W-:Y:S05]  /*8e00*/  BSYNC B0 ;  /* 0x0000000000007941 */ /* 0x000fea0003800000 */
.L_x_876:
[--C-:B0-----:R-:W-:Y:S01]  /*8e10*/  HADD2.F32 R6, -RZ, R76.reuse.H0_H0 ;  /* 0x2000004cff067230 */ /* 0x101fe20000004100 */
[----:B------:R-:W-:Y:S01]  /*8e20*/  ISETP.GE.U32.AND P0, PT, R51, UR20, PT ;  /* 0x0000001433007c0c */ /* 0x000fe2000bf06070 */
[----:B------:R-:W-:Y:S01]  /*8e30*/  HADD2.F32 R76, -RZ, R76.H1_H1 ;  /* 0x3000004cff4c7230 */ /* 0x000fe20000004100 */
[----:B------:R-:W-:Y:S01]  /*8e40*/  ISETP.GE.U32.AND P2, PT, R50, UR20, PT ;  /* 0x0000001432007c0c */ /* 0x000fe2000bf46070 */
[--C-:B------:R-:W-:Y:S01]  /*8e50*/  HADD2.F32 R20, -RZ, R80.reuse.H0_H0 ;  /* 0x20000050ff147230 */ /* 0x100fe20000004100 */
[----:B------:R-:W-:Y:S01]  /*8e60*/  ISETP.GE.AND.EX P3, PT, R15, UR21, PT, P3 ;  /* 0x000000150f007c0c */ /* 0x000fe2000bf66330 */
[----:B------:R-:W-:Y:S01]  /*8e70*/  FADD.FTZ R6, R6, -UR13 ;  /* 0x8000000d06067e21 */ /* 0x000fe20008010000 */
[----:B------:R-:W-:Y:S01]  /*8e80*/  ISETP.GE.AND.EX P4, PT, R75, UR21, PT, P4 ;  /* 0x000000154b007c0c */ /* 0x000fe2000bf86340 */
[----:B------:R-:W-:Y:S01]  /*8e90*/  FADD.FTZ R76, R76, -UR13 ;  /* 0x8000000d4c4c7e21 */ /* 0x000fe20008010000 */
[----:B------:R-:W-:Y:S01]  /*8ea0*/  ISETP.GE.AND.EX P0, PT, R73, UR21, PT, P0 ;  /* 0x0000001549007c0c */ /* 0x000fe2000bf06300 */
[--C-:B------:R-:W-:Y:S01]  /*8eb0*/  HADD2.F32 R5, -RZ, R79.reuse.H0_H0 ;  /* 0x2000004fff057230 */ /* 0x100fe20000004100 */
[----:B------:R-:W-:Y:S01]  /*8ec0*/  ISETP.GE.AND.EX P2, PT, R77, UR21, PT, P2 ;  /* 0x000000154d007c0c */ /* 0x000fe2000bf46320 */
[----:B------:R-:W-:Y:S01]  /*8ed0*/  HADD2.F32 R4, -RZ, R79.H1_H1 ;  /* 0x3000004fff047230 */ /* 0x000fe20000004100 */
[C---:B------:R-:W-:Y:S01]  /*8ee0*/  ISETP.GT.U32.OR P3, PT, R66.reuse, 0x27f, P3 ;  /* 0x0000027f4200780c */ /* 0x040fe20001f64470 */
[----:B------:R-:W-:Y:S01]  /*8ef0*/  HADD2.F32 R80, -RZ, R80.H1_H1 ;  /* 0x30000050ff507230 */ /* 0x000fe20000004100 */
        /* <DEDUP_REMOVED lines=22> */
.L_x_878:
        /* <DEDUP_REMOVED lines=13> */
[----:B------:R-:W-:Y:S01]  /*9130*/  IMAD R5, R53, UR21, R12 ;  /* 0x0000001535057c24 */ /* 0x000fe2000f8e020c */
[----:B------:R-:W-:Y:S02]  /*9140*/  ULDC.64 UR20, c[0x0][0x210] ;  /* 0x0000840000147ab9 */ /* 0x000fe40000000a00 */
[----:B------:R-:W-:Y:S02]  /*9150*/  LEA R4, P3, R6, UR20, 0x1 ;  /* 0x0000001406047c11 */ /* 0x000fe4000f8608ff */
[----:B------:R-:W-:Y:S02]  /*9160*/  IADD3 R5, R7, R5, RZ ;  /* 0x0000000507057210 */ /* 0x000fe40007ffe0ff */
[----:B------:R-:W-:Y:S02]  /*9170*/  F2FP.F16.F32.PACK_AB R7, R8, R9 ;  /* 0x000000090807723e */ /* 0x000fe400000000ff */
[----:B------:R-:W-:-:S05]  /*9180*/  LEA.HI.X R5, R6, UR21, R5, 0x1, P3 ;  /* 0x0000001506057c11 */ /* 0x000fca00098f0c05 */
[----:B------:R0:W-:Y:S02]  /*9190*/  STG.E desc[UR14][R4.64], R7 ;  /* 0x0000000704007986 */ /* 0x0001e4000c10190e */
.L_x_880:
[----:B------:R-:W-:Y:S05]  /*91a0*/  BSYNC B0 ;  /* 0x0000000000007941 */ /* 0x000fea0003800000 */
.L_x_879:
        /* <DEDUP_REMOVED lines=25> */
.L_x_881:
        /* <DEDUP_REMOVED lines=17> */
[----:B------:R-:W-:Y:S02]  /*9450*/  F2FP.F16.F32.PACK_AB R7, R8, R9 ;  /* 0x000000090807723e */ /* 0x000fe400000000ff */
[----:B------:R-:W-:-:S05]  /*9460*/  LEA.HI.X R5, R6, UR21, R75, 0x1, P3 ;  /* 0x0000001506057c11 */ /* 0x000fca00098f0c4b */
[----:B------:R0:W-:Y:S02]  /*9470*/  STG.E desc[UR14][R4.64], R7 ;  /* 0x0000000704007986 */ /* 0x0001e4000c10190e */
.L_x_883:
[----:B------:R-:W-:Y:S05]  /*9480*/  BSYNC B0 ;  /* 0x0000000000007941 */ /* 0x000fea0003800000 */
.L_x_882:
[--C-:B------:R-:W-:Y:S01]  /*9490*/  HADD2.F32 R6, -RZ, R82.reuse.H0_H0 ;  /* 0x20000052ff067230 */ /* 0x100fe20000004100 */
[C---:B------:R-:W-:Y:S01]  /*94a0*/  ISETP.GT.U32.OR P0, PT, R66.reuse, 0x27f, P0 ;  /* 0x0000027f4200780c */ /* 0x040fe20000704470 */
[----:B------:R-:W-:Y:S01]  /*94b0*/  HADD2.F32 R82, -RZ, R82.H1_H1 ;  /* 0x30000052ff527230 */ /* 0x000fe20000004100 */
[----:B------:R-:W-:Y:S01]  /*94c0*/  ISETP.GT.U32.OR P2, PT, R66, 0x27f, P2 ;  /* 0x0000027f4200780c */ /* 0x000fe20001744470 */
[----:B------:R-:W-:Y:S02]  /*94d0*/  HADD2.F32 R20, -RZ, R85.H0_H0 ;  /* 0x20000055ff147230 */ /* 0x000fe40000004100 */
[----:B------:R-:W-:Y:S01]  /*94e0*/  FADD.FTZ R6, R6, -UR13 ;  /* 0x8000000d06067e21 */ /* 0x000fe20008010000 */
[--C-:B0-----:R-:W-:Y:S02]  /*94f0*/  HADD2.F32 R5, -RZ, R83.reuse.H0_H0 ;  /* 0x20000053ff057230 */ /* 0x101fe40000004100 */
        /* <DEDUP_REMOVED lines=24> */
.L_x_884:
        /* <DEDUP_REMOVED lines=20> */
.L_x_886:
[----:B------:R-:W-:Y:S05]  /*97c0*/  BSYNC B0 ;  /* 0x0000000000007941 */ /* 0x000fea0003800000 */
.L_x_885:
        /* <DEDUP_REMOVED lines=25> */
.L_x_887:
        /* <DEDUP_REMOVED lines=16> */
[----:B------:R-:W-:Y:S02]  /*9a60*/  F2FP.F16.F32.PACK_AB R7, R7, R6 ;  /* 0x000000060707723e */ /* 0x000fe400000000ff */
[----:B------:R-:W-:-:S05]  /*9a70*/  LEA.HI.X R5, R88, UR13, R77, 0x1, P0 ;  /* 0x0000000d58057c11 */ /* 0x000fca00080f0c4d */
[----:B------:R0:W-:Y:S02]  /*9a80*/  STG.E desc[UR14][R4.64], R7 ;  /* 0x0000000704007986 */ /* 0x0001e4000c10190e */
.L_x_889:
[----:B------:R-:W-:Y:S05]  /*9a90*/  BSYNC B0 ;  /* 0x0000000000007941 */ /* 0x000fea0003800000 */
.L_x_888:
[----:B------:R-:W-:Y:S01]  /*9aa0*/  ULDC UR11, c[0x0][0x10] ;  /* 0x00000400000b7ab9 */ /* 0x000fe20000000800 */
[----:B------:R-:W-:Y:S02]  /*9ab0*/  UIADD3 UR4, UR4, 0x1, URZ ;  /* 0x0000000104047890 */ /* 0x000fe4000fffe03f */
[----:B------:R-:W-:-:S04]  /*9ac0*/  UIADD3 UR6, UR11, UR6, URZ ;  /* 0x000000060b067290 */ /* 0x000fc8000fffe03f */
[----:B------:R-:W-:-:S06]  /*9ad0*/  UISETP.GE.AND UP0, UPT, UR6, UR5, UPT ;  /* 0x000000050600728c */ /* 0x000fcc000bf06270 */
[----:B------:R-:W-:-:S13]  /*9ae0*/  PLOP3.LUT P0, PT, PT, PT, UP0, 0x80, 0x0 ;  /* 0x000000000000781c */ /* 0x000fda0003f0f008 */
[----:B------:R-:W-:Y:S05]  /*9af0*/  @!P0 BRA `(.L_x_890) ;  /* 0xffffff6800348947 */ /* 0x000fea000383ffff */
.L_x_807:
        /* <DEDUP_REMOVED lines=19> */
.L_x_892:
[----:B------:R-:W-:Y:S05]  /*9c30*/  BSYNC B0 ;  /* 0x0000000000007941 */ /* 0x000fea0003800000 */
.L_x_891:
        /* <DEDUP_REMOVED lines=11> */
.L_x_894:
[----:B------:R-:W2:Y:S04]  /*9cf0*/  LDG.E.STRONG.GPU R5, desc[UR14][R2.64] ;  /* 0x0000000e02057981 */ /* 0x000ea8000c1ef900 */
[----:B--2---:R-:W-:Y:S01]  /*9d00*/  CCTL.IVALL ;  /* 0x00000000ff00798f */ /* 0x004fe20002000000 */
[----:B------:R-:W-:Y:S05]  /*9d10*/  YIELD ;  /* 0x0000000000007946 */ /* 0x000fea0003800000 */
[----:B------:R-:W-:-:S13]  /*9d20*/  ISETP.NE.AND P0, PT, R5, R0, PT ;  /* 0x000000000500720c */ /* 0x000fda0003f05270 */
[----:B------:R-:W-:Y:S05]  /*9d30*/  @P0 BRA `(.L_x_894) ;  /* 0xfffffffc00ec0947 */ /* 0x000fea000383ffff */
.L_x_893:
        /* <DEDUP_REMOVED lines=24> */
.L_x_895:
        /* <DEDUP_REMOVED lines=23> */
.L_x_896:
        /* <DEDUP_REMOVED lines=13> */
.L_x_3239:


//--------------------- .text._Z35group_norm_nhwc_bwd_one_pass_kernelI11Fp16IOBf16WLi64ELi40ELi640EEv26Group_norm_nhwc_bwd_params --------------------------
	.section	.text._Z35group_norm_nhwc_bwd_one_pass_kernelI11Fp16IOBf16WLi64ELi40ELi640EEv26Group_norm_nhwc_bwd_params,"ax",@progbits
	.align	128
        .global         _Z35group_norm_nhwc_bwd_one_pass_kernelI11Fp16IOBf16WLi64ELi40ELi640EEv26Group_norm_nhwc_bwd_params
        .type           _Z35group_norm_nhwc_bwd_one_pass_kernelI11Fp16IOBf16WLi64ELi40ELi640EEv26Group_norm_nhwc_bwd_params,@function
        .size           _Z35group_norm_nhwc_bwd_one_pass_kernelI11Fp16IOBf16WLi64ELi40ELi640EEv26Group_norm_nhwc_bwd_params,(.L_x_3240 - _Z35group_norm_nhwc_bwd_one_pass_kernelI11Fp16IOBf16WLi64ELi40ELi640EEv26Group_norm_nhwc_bwd_params)
        .other          _Z35group_norm_nhwc_bwd_one_pass_kernelI11Fp16IOBf16WLi64ELi40ELi640EEv26Group_norm_nhwc_bwd_params,@"STO_CUDA_ENTRY STV_DEFAULT"
_Z35group_norm_nhwc_bwd_one_pass_kernelI11Fp16IOBf16WLi64ELi40ELi640EEv26Group_norm_nhwc_bwd_params:
.text._Z35group_norm_nhwc_bwd_one_pass_kernelI11Fp16IOBf16WLi64ELi40ELi640EEv26Group_norm_nhwc_bwd_params:
        /* <DEDUP_REMOVED lines=48> */
.L_x_924:
        /* <DEDUP_REMOVED lines=120> */
.L_x_899:
[----:B------:R-:W-:Y:S05]  /*0a80*/  BSYNC B0 ;  /* 0x0000000000007941 */ /* 0x000fea0003800000 */
.L_x_898:
[----:B------:R-:W-:Y:S01]  /*0a90*/  ISETP.NE.AND P2, PT, RZ, UR18, PT ;  /* 0x00000012ff007c0c */ /* 0x000fe2000bf45270 */
[--C-:B-----5:R-:W-:Y:S02]  /*0aa0*/  HADD2.F32 R8, -RZ, R27.reuse.H0_H0 ;  /* 0x2000001bff087230 */ /* 0x120fe40000004100 */
        /* <DEDUP_REMOVED lines=31> */
.L_x_900:
        /* <DEDUP_REMOVED lines=26> */
.L_x_901:
        /* <DEDUP_REMOVED lines=105> */
.L_x_903:
[----:B------:R-:W-:Y:S05]  /*14d0*/  BSYNC B0 ;  /* 0x0000000000007941 */ /* 0x000fea0003800000 */
.L_x_902:
        /* <DEDUP_REMOVED lines=158> */
.L_x_905:
[----:B------:R-:W-:Y:S05]  /*1ec0*/  BSYNC B0 ;  /* 0x0000000000007941 */ /* 0x000fea0003800000 */
.L_x_904:
        /* <DEDUP_REMOVED lines=20> */
.L_x_907:
[----:B------:R-:W-:Y:S05]  /*2010*/  BSYNC B0 ;  /* 0x0000000000007941 */ /* 0x000fea0003800000 */
.L_x_906:
        /* <DEDUP_REMOVED lines=34> */
.L_x_910:
[----:B------:R-:W2:Y:S04]  /*2240*/  LDG.E.STRONG.GPU R12, desc[UR14][R10.64] ;  /* 0x0000000e0a0c7981 */ /* 0x000ea8000c1ef900 */
[----:B--2---:R-:W-:Y:S01]  /*2250*/  CCTL.IVALL ;  /* 0x00000000ff00798f */ /* 0x004fe20002000000 */
[----:B------:R-:W-:Y:S05]  /*2260*/  YIELD ;  /* 0x0000000000007946 */ /* 0x000fea0003800000 */
[----:B------:R-:W-:-:S13]  /*2270*/  ISETP.NE.AND P0, PT, R12, R15, PT ;  /* 0x0000000f0c00720c */ /* 0x000fda0003f05270 */
[----:B------:R-:W-:Y:S05]  /*2280*/  @P0 BRA `(.L_x_910) ;  /* 0xfffffffc00ec0947 */ /* 0x000fea000383ffff */
.L_x_909:
        /* <DEDUP_REMOVED lines=17> */
.L_x_914:
        /* <DEDUP_REMOVED lines=115> */
.L_x_913:
        /* <DEDUP_REMOVED lines=61> */
.L_x_915:
[----:B------:R-:W-:-:S13]  /*2ea0*/  ISETP.NE.OR P0, PT, R20, RZ, P0 ;  /* 0x000000ff1400720c */ /* 0x000fda0000705670 */
[----:B------:R-:W-:Y:S05]  /*2eb0*/  @!P0 BRA `(.L_x_911) ;  /* 0x00000000007c8947 */ /* 0x000fea0003800000 */
.L_x_912:
        /* <DEDUP_REMOVED lines=31> */
.L_x_911:
        /* <DEDUP_REMOVED lines=11> */
.L_x_917:
[----:B------:R-:W-:Y:S05]  /*3160*/  BSYNC B0 ;  /* 0x0000000000007941 */ /* 0x000fea0003800000 */
.L_x_916:
        /* <DEDUP_REMOVED lines=16> */
.L_x_908:
        /* <DEDUP_REMOVED lines=40> */
.L_x_918:
        /* <DEDUP_REMOVED lines=20> */
.L_x_920:
[----:B------:R-:W-:Y:S05]  /*3630*/  BSYNC B0 ;  /* 0x0000000000007941 */ /* 0x000fea0003800000 */
.L_x_919:
        /* <DEDUP_REMOVED lines=23> */
.L_x_921:
        /* <DEDUP_REMOVED lines=24> */
.L_x_923:
[----:B------:R-:W-:Y:S05]  /*3930*/  BSYNC B0 ;  /* 0x0000000000007941 */ /* 0x000fea0003800000 */
.L_x_922:
[----:B------:R-:W-:Y:S01]  /*3940*/  ULDC UR8, c[0x0][0x10] ;  /* 0x0000040000087ab9 */ /* 0x000fe20000000800 */
[----:B------:R-:W-:Y:S02]  /*3950*/  UIADD3 UR4, UR4, 0x1, URZ ;  /* 0x0000000104047890 */ /* 0x000fe4000fffe03f */
[----:B------:R-:W-:-:S04]  /*3960*/  UIADD3 UR7, UR8, UR7, URZ ;  /* 0x0000000708077290 */ /* 0x000fc8000fffe03f */
[----:B------:R-:W-:-:S06]  /*3970*/  UISETP.GE.AND UP0, UPT, UR7, UR5, UPT ;  /* 0x000000050700728c */ /* 0x000fcc000bf06270 */
[----:B------:R-:W-:-:S13]  /*3980*/  PLOP3.LUT P0, PT, PT, PT, UP0, 0x80, 0x0 ;  /* 0x000000000000781c */ /* 0x000fda0003f0f008 */
[----:B------:R-:W-:Y:S05]  /*3990*/  @!P0 BRA `(.L_x_924) ;  /* 0xffffffc800588947 */ /* 0x000fea000383ffff */
.L_x_897:
        /* <DEDUP_REMOVED lines=19> */
.L_x_926:
[----:B------:R-:W-:Y:S05]  /*3ad0*/  BSYNC B0 ;  /* 0x0000000000007941 */ /* 0x000fea0003800000 */
.L_x_925:
        /* <DEDUP_REMOVED lines=11> */
.L_x_928:
[----:B------:R-:W2:Y:S04]  /*3b90*/  LDG.E.STRONG.GPU R5, desc[UR14][R2.64] ;  /* 0x0000000e02057981 */ /* 0x000ea8000c1ef900 */
[----:B--2---:R-:W-:Y:S01]  /*3ba0*/  CCTL.IVALL ;  /* 0x00000000ff00798f */ /* 0x004fe20002000000 */
[----:B------:R-:W-:Y:S05]  /*3bb0*/  YIELD ;  /* 0x0000000000007946 */ /* 0x000fea0003800000 */
[----:B------:R-:W-:-:S13]  /*3bc0*/  ISETP.NE.AND P0, PT, R5, R0, PT ;  /* 0x000000000500720c */ /* 0x000fda0003f05270 */
[----:B------:R-:W-:Y:S05]  /*3bd0*/  @P0 BRA `(.L_x_928) ;  /* 0xfffffffc00ec0947 */ /* 0x000fea000383ffff */
.L_x_927:
        /* <DEDUP_REMOVED lines=24> */
.L_x_929:
        /* <DEDUP_REMOVED lines=25> */
.L_x_930:
        /* <DEDUP_REMOVED lines=9> */
.L_x_3240:


//--------------------- .text._Z35group_norm_nhwc_bwd_one_pass_kernelI11Fp16IOBf16WLi128ELi40ELi640EEv26Group_norm_nhwc_bwd_params --------------------------
	.section	.text._Z35group_norm_nhwc_bwd_one_pass_kernelI11Fp16IOBf16WLi128ELi40ELi640EEv26Group_norm_nhwc_bwd_params,"ax",@progbits
	.align	128
        .global         _Z35group_norm_nhwc_bwd_one_pass_kernelI11Fp16IOBf16WLi128ELi40ELi640EEv26Group_norm_nhwc_bwd_params
        .type           _Z35group_norm_nhwc_bwd_one_pass_kernelI11Fp16IOBf16WLi128ELi40ELi640EEv26Group_norm_nhwc_bwd_params,@function
        .size           _Z35group_norm_nhwc_bwd_one_pass_kernelI11Fp16IOBf16WLi128ELi40ELi640EEv26Group_norm_nhwc_bwd_params,(.L_x_3241 - _Z35group_norm_nhwc_bwd_one_pass_kernelI11Fp16IOBf16WLi128ELi40ELi640EEv26Group_norm_nhwc_bwd_params)
        .other          _Z35group_norm_nhwc_bwd_one_pass_kernelI11Fp16IOBf16WLi128ELi40ELi640EEv26Group_norm_nhwc_bwd_params,@"STO_CUDA_ENTRY STV_DEFAULT"
_Z35group_norm_nhwc_bwd_one_pass_kernelI11Fp16IOBf16WLi128ELi40ELi640EEv26Group_norm_nhwc_bwd_params:
.text._Z35group_norm_nhwc_bwd_one_pass_kernelI11Fp16IOBf16WLi128ELi40ELi640EEv26Group_norm_nhwc_bwd_params:
        /* <DEDUP_REMOVED lines=45> */
.L_x_966:
[----:B0-----:R-:W0:Y:S01]  /*02d0*/  LDC R9, c[0x0][0x2a0] ;  /* 0x0000a800ff097b82 */ /* 0x001e220000000800 */
[----:B------:R-:W-:Y:S01]  /*02e0*/  IABS R6, UR9 ;  /* 0x0000000900067c13 */ /* 0x000fe20008000000 */
[----:B------:R-:W1:Y:S01]  /*02f0*/  S2R R10, SR_TID.X ;  /* 0x00000000000a7919 */ /* 0x000e620000002100 */
        /* <DEDUP_REMOVED lines=19> */
[----:B------:R-:W-:-:S05]  /*0430*/  IADD3 R3, -R6, RZ, RZ ;  /* 0x000000ff06037210 */ /* 0x000fca0007ffe1ff */
[----:B------:R-:W-:Y:S01]  /*0440*/  IMAD R3, R8, R3, R7 ;  /* 0x0000000308037224 */ /* 0x000fe200078e0207 */
[----:B------:R-:W-:-:S04]  /*0450*/  LOP3.LUT R7, R9, UR9, RZ, 0x3c, !PT ;  /* 0x0000000909077c12 */ /* 0x000fc8000f8e3cff */
[----:B------:R-:W-:Y:S02]  /*0460*/  ISETP.GT.U32.AND P0, PT, R8, R3, PT ;  /* 0x000000030800720c */ /* 0x000fe40003f04070 */
[----:B------:R-:W-:Y:S02]  /*0470*/  ISETP.GE.AND P5, PT, R7, RZ, PT ;  /* 0x000000ff0700720c */ /* 0x000fe40003fa6270 */
[----:B------:R-:W-:-:S09]  /*0480*/  SHF.R.U32.HI R7, RZ, 0x4, R5 ;  /* 0x00000004ff077819 */ /* 0x000fd20000011605 */
        /* <DEDUP_REMOVED lines=11> */
[----:B------:R-:W-:Y:S01]  /*0540*/  MOV R5, R6 ;  /* 0x0000000600057202 */ /* 0x000fe20000000f00 */
[----:B------:R-:W-:Y:S01]  /*0550*/  IMAD R6, R7, -0x14, R10 ;  /* 0xffffffec07067824 */ /* 0x000fe200078e020a */
[----:B------:R-:W-:Y:S01]  /*0560*/  ISETP.GE.U32.AND P2, PT, R24, UR14, PT ;  /* 0x0000000e18007c0c */ /* 0x000fe2000bf46070 */
[----:B------:R-:W-:Y:S01]  /*0570*/  IMAD R7, R3, 0x28, RZ ;  /* 0x0000002803077824 */ /* 0x000fe200078e02ff */
[----:B------:R-:W-:-:S02]  /*0580*/  @!P5 IADD3 R5, -R5, RZ, RZ ;  /* 0x000000ff0505d210 */ /* 0x000fc40007ffe1ff */
[----:B------:R-:W-:Y:S02]  /*0590*/  SHF.L.U32 R6, R6, 0x1, RZ ;  /* 0x0000000106067819 */ /* 0x000fe400000006ff */
        /* <DEDUP_REMOVED lines=8> */
[----:B------:R-:W-:Y:S01]  /*0620*/  ISETP.GE.AND.EX P2, PT, R29, UR15, PT, P2 ;  /* 0x0000000f1d007c0c */ /* 0x000fe2000bf46320 */
[----:B------:R-:W-:Y:S01]  /*0630*/  IMAD.WIDE.U32 R42, R9, UR10, R42 ;  /* 0x0000000a092a7c25 */ /* 0x000fe2000f8e002a */
[----:B------:R-:W-:-:S03]  /*0640*/  ISETP.GE.AND.EX P0, PT, R17, UR15, PT, P0 ;  /* 0x0000000f11007c0c */ /* 0x000fc6000bf06300 */
[----:B------:R-:W-:Y:S01]  /*0650*/  IMAD R45, R9, UR11, R8 ;  /* 0x0000000b092d7c24 */ /* 0x000fe2000f8e0208 */
[----:B------:R-:W-:Y:S01]  /*0660*/  ULDC.64 UR10, c[0x0][0x248] ;  /* 0x00009200000a7ab9 */ /* 0x000fe20000000a00 */
[----:B------:R-:W-:Y:S01]  /*0670*/  SHF.R.S32.HI R9, RZ, 0x1f, R39 ;  /* 0x0000001fff097819 */ /* 0x000fe20000011427 */
[----:B------:R-:W-:Y:S01]  /*0680*/  UIMAD.WIDE UR10, UR9, 0x8, UR10 ;  /* 0x00000008090a78a5 */ /* 0x000fe2000f8e020a */
[----:B------:R-:W-:Y:S02]  /*0690*/  ISETP.GT.U32.OR P0, PT, R40, 0x27f, P0 ;  /* 0x0000027f2800780c */ /* 0x000fe40000704470 */
[----:B------:R-:W-:Y:S01]  /*06a0*/  IADD3 R45, R43, R45, RZ ;  /* 0x0000002d2b2d7210 */ /* 0x000fe20007ffe0ff */
[----:B0-----:R-:W-:Y:S02]  /*06b0*/  @P1 IMAD R10, R9, R4, RZ ;  /* 0x00000004090a1224 */ /* 0x001fe400078e02ff */
[----:B------:R-:W-:Y:S02]  /*06c0*/  MOV R8, UR10 ;  /* 0x0000000a00087c02 */ /* 0x000fe40008000f00 */
[----:B------:R-:W-:Y:S01]  /*06d0*/  MOV R9, UR11 ;  /* 0x0000000b00097c02 */ /* 0x000fe20008000f00 */
[----:B------:R-:W-:Y:S01]  /*06e0*/  @P1 IMAD R19, R39, R5, R10 ;  /* 0x0000000527131224 */ /* 0x000fe200078e020a */
[----:B------:R-:W-:-:S02]  /*06f0*/  @P1 MOV R44, R42 ;  /* 0x0000002a002c1202 */ /* 0x000fc40000000f00 */
[C---:B------:R-:W-:Y:S02]  /*0700*/  IADD3 R27, R39.reuse, 0x60, RZ ;  /* 0x00000060271b7810 */ /* 0x040fe40007ffe0ff */
[----:B------:R-:W-:Y:S01]  /*0710*/  CS2R R36, SRZ ;  /* 0x0000000000247805 */ /* 0x000fe2000001ff00 */
[----:B------:R-:W3:Y:S01]  /*0720*/  LDG.E.64 R8, desc[UR12][R8.64] ;  /* 0x0000000c08087981 */ /* 0x000ee2000c1e1b00 */
[----:B------:R-:W0:Y:S01]  /*0730*/  @!P0 LDC.64 R10, c[0x0][0x288] ;  /* 0x0000a200ff0a8b82 */ /* 0x000e220000000a00 */
[----:B------:R-:W-:Y:S01]  /*0740*/  ISETP.GT.U32.OR P2, PT, R40, 0x27f, P2 ;  /* 0x0000027f2800780c */ /* 0x000fe20001744470 */
[----:B------:R-:W-:Y:S01]  /*0750*/  @P1 IMAD.WIDE.U32 R14, R39, R4, R44 ;  /* 0x00000004270e1225 */ /* 0x000fe200078e002c */
[----:B------:R-:W-:Y:S02]  /*0760*/  ISETP.GE.U32.AND P3, PT, R27, UR14, PT ;  /* 0x0000000e1b007c0c */ /* 0x000fe4000bf66070 */
[----:B------:R-:W-:Y:S02]  /*0770*/  CS2R R34, SRZ ;  /* 0x0000000000227805 */ /* 0x000fe4000001ff00 */
[----:B------:R-:W-:-:S02]  /*0780*/  SHF.R.S32.HI R25, RZ, 0x1f, R27 ;  /* 0x0000001fff197819 */ /* 0x000fc4000001141b */
[----:B------:R-:W-:Y:S02]  /*0790*/  CS2R R32, SRZ ;  /* 0x0000000000207805 */ /* 0x000fe4000001ff00 */
[----:B------:R-:W-:Y:S01]  /*07a0*/  @P1 IADD3 R19, R15, R19, RZ ;  /* 0x000000130f131210 */ /* 0x000fe20007ffe0ff */
[----:B------:R-:W1:Y:S01]  /*07b0*/  @P1 LDC.64 R4, c[0x0][0x228] ;  /* 0x00008a00ff041b82 */ /* 0x000e620000000a00 */
[----:B------:R-:W-:Y:S01]  /*07c0*/  ISETP.GE.AND.EX P3, PT, R25, UR15, PT, P3 ;  /* 0x0000000f19007c0c */ /* 0x000fe2000bf66330 */
[----:B------:R-:W-:Y:S01]  /*07d0*/  ULDC.U8 UR11, c[0x0][0x2a4] ;  /* 0x0000a900000b7ab9 */ /* 0x000fe20000000000 */
[----:B------:R-:W-:Y:S02]  /*07e0*/  @P1 SHF.L.U32 R15, R14, 0x1, RZ ;  /* 0x000000010e0f1819 */ /* 0x000fe400000006ff */
        /* <DEDUP_REMOVED lines=59> */
[----:B------:R-:W-:Y:S01]  /*0ba0*/  BSSY B0, `(.L_x_932) ;  /* 0x0000021000007945 */ /* 0x000fe20003800000 */
[----:B------:R-:W-:-:S03]  /*0bb0*/  CS2R R28, SRZ ;  /* 0x00000000001c7805 */ /* 0x000fc6000001ff00 */
        /* <DEDUP_REMOVED lines=31> */
.L_x_933:
[----:B------:R-:W-:Y:S05]  /*0db0*/  BSYNC B0 ;  /* 0x0000000000007941 */ /* 0x000fea0003800000 */
.L_x_932:
[----:B------:R-:W-:Y:S01]  /*0dc0*/  ISETP.NE.AND P3, PT, RZ, UR11, PT ;  /* 0x0000000bff007c0c */ /* 0x000fe2000bf65270 */
[--C-:B-----5:R-:W-:Y:S02]  /*0dd0*/  HADD2.F32 R6, -RZ, R36.reuse.H0_H0 ;  /* 0x20000024ff067230 */ /* 0x120fe40000004100 */
        /* <DEDUP_REMOVED lines=28> */
.L_x_934:
[----:B------:R-:W-:Y:S01]  /*0fa0*/  FMUL.FTZ R6, R16, UR14 ;  /* 0x0000000e10067c20 */ /* 0x000fe20008410000 */
[----:B------:R-:W-:Y:S01]  /*0fb0*/  FMUL.FTZ R9, R13, R29 ;  /* 0x0000001d0d097220 */ /* 0x000fe20000410000 */
[--C-:B------:R-:W-:Y:S02]  /*0fc0*/  HADD2.F32 R10, -RZ, R37.reuse.H0_H0 ;  /* 0x20000025ff0a7230 */ /* 0x100fe40000004100 */
[----:B------:R-:W-:Y:S01]  /*0fd0*/  FMUL.FTZ R15, R14, R5 ;  /* 0x000000050e0f7220 */ /* 0x000fe20000410000 */
[----:B------:R-:W-:Y:S01]  /*0fe0*/  FFMA.FTZ R12, R6, R9, RZ ;  /* 0x00000009060c7223 */ /* 0x000fe200000100ff */
[----:B------:R-:W-:Y:S01]  /*0ff0*/  FADD.FTZ R8, RZ, R9 ;  /* 0x00000009ff087221 */ /* 0x000fe20000010000 */
[----:B------:R-:W-:Y:S02]  /*1000*/  HADD2.F32 R9, -RZ, R37.H1_H1 ;  /* 0x30000025ff097230 */ /* 0x000fe40000004100 */
[----:B------:R-:W-:Y:S01]  /*1010*/  FADD.FTZ R11, R10, -UR17 ;  /* 0x800000110a0b7e21 */ /* 0x000fe20008010000 */
[----:B------:R-:W-:Y:S01]  /*1020*/  FFMA.FTZ R12, R7, R15, R12 ;  /* 0x0000000f070c7223 */ /* 0x000fe2000001000c */
[----:B------:R-:W-:Y:S01]  /*1030*/  FADD.FTZ R15, R15, R8 ;  /* 0x000000080f0f7221 */ /* 0x000fe20000010000 */
        /* <DEDUP_REMOVED lines=24> */
.L_x_935:
[----:B------:R-:W-:Y:S01]  /*11c0*/  FMUL.FTZ R16, R10, R29 ;  /* 0x0000001d0a107220 */ /* 0x000fe20000410000 */
[--C-:B------:R-:W-:Y:S02]  /*11d0*/  HADD2.F32 R17, -RZ, R32.reuse.H0_H0 ;  /* 0x20000020ff117230 */ /* 0x100fe40000004100 */
[----:B------:R-:W-:Y:S02]  /*11e0*/  HADD2.F32 R20, -RZ, R32.H1_H1 ;  /* 0x30000020ff147230 */ /* 0x000fe40000004100 */
[----:B------:R-:W-:Y:S01]  /*11f0*/  FADD.FTZ R19, R15, R16 ;  /* 0x000000100f137221 */ /* 0x000fe20000010000 */
[----:B------:R-:W-:Y:S01]  /*1200*/  FFMA.FTZ R12, R11, R16, R12 ;  /* 0x000000100b0c7223 */ /* 0x000fe2000001000c */
[----:B------:R-:W-:Y:S01]  /*1210*/  FADD.FTZ R17, R17, -UR17 ;  /* 0x8000001111117e21 */ /* 0x000fe20008010000 */
[--C-:B------:R-:W-:Y:S02]  /*1220*/  HADD2.F32 R18, -RZ, R31.reuse.H0_H0 ;  /* 0x2000001fff127230 */ /* 0x100fe40000004100 */
[----:B------:R-:W-:Y:S01]  /*1230*/  FADD.FTZ R15, R20, -UR17 ;  /* 0x80000011140f7e21 */ /* 0x000fe20008010000 */
[----:B------:R-:W-:-:S02]  /*1240*/  HADD2.F32 R16, -RZ, R31.H1_H1 ;  /* 0x3000001fff107230 */ /* 0x000fc40000004100 */
        /* <DEDUP_REMOVED lines=22> */
.L_x_936:
[----:B------:R-:W-:Y:S01]  /*13b0*/  FFMA.FTZ R22, R9, R20, R12 ;  /* 0x0000001409167223 */ /* 0x000fe2000001000c */
[----:B------:R-:W-:Y:S01]  /*13c0*/  FMUL.FTZ R12, R18, R29 ;  /* 0x0000001d120c7220 */ /* 0x000fe20000410000 */
[----:B------:R-:W-:Y:S01]  /*13d0*/  FADD.FTZ R19, R20, R19 ;  /* 0x0000001314137221 */ /* 0x000fe20000010000 */
[--C-:B------:R-:W-:Y:S02]  /*13e0*/  HADD2.F32 R21, -RZ, R33.reuse.H1_H1 ;  /* 0x30000021ff157230 */ /* 0x100fe40000004100 */
[----:B------:R-:W-:Y:S01]  /*13f0*/  FMUL.FTZ R23, R16, R5 ;  /* 0x0000000510177220 */ /* 0x000fe20000410000 */
[----:B------:R-:W-:Y:S01]  /*1400*/  FFMA.FTZ R20, R17, R12, R22 ;  /* 0x0000000c11147223 */ /* 0x000fe20000010016 */
[----:B------:R-:W-:Y:S01]  /*1410*/  FADD.FTZ R22, R19, R12 ;  /* 0x0000000c13167221 */ /* 0x000fe20000010000 */
[----:B------:R-:W-:Y:S02]  /*1420*/  HADD2.F32 R19, -RZ, R33.H0_H0 ;  /* 0x20000021ff137230 */ /* 0x000fe40000004100 */
[----:B------:R-:W-:Y:S01]  /*1430*/  FADD.FTZ R24, R21, -UR17 ;  /* 0x8000001115187e21 */ /* 0x000fe20008010000 */
[----:B------:R-:W-:Y:S01]  /*1440*/  FFMA.FTZ R12, R15, R23, R20 ;  /* 0x000000170f0c7223 */ /* 0x000fe20000010014 */
[----:B------:R-:W-:Y:S01]  /*1450*/  FADD.FTZ R23, R23, R22 ;  /* 0x0000001617177221 */ /* 0x000fe20000010000 */
[----:B------:R-:W-:-:S02]  /*1460*/  HADD2.F32 R22, -RZ, R30.H0_H0 ;  /* 0x2000001eff167230 */ /* 0x000fc40000004100 */
[----:B------:R-:W-:Y:S01]  /*1470*/  FADD.FTZ R19, R19, -UR17 ;  /* 0x8000001113137e21 */ /* 0x000fe20008010000 */
[----:B------:R-:W-:-:S03]  /*1480*/  HADD2.F32 R20, -RZ, R30.H1_H1 ;  /* 0x3000001eff147230 */ /* 0x000fc60000004100 */
        /* <DEDUP_REMOVED lines=21> */
.L_x_937:
[----:B------:R-:W-:Y:S01]  /*15e0*/  FMUL.FTZ R24, R22, R29 ;  /* 0x0000001d16187220 */ /* 0x000fe20000410000 */
[----:B------:R-:W-:Y:S01]  /*15f0*/  ISETP.GT.AND P0, PT, R0, 0x1e, PT ;  /* 0x0000001e0000780c */ /* 0x000fe20003f04270 */
[----:B------:R-:W0:Y:S01]  /*1600*/  S2UR UR15, SR_CgaCtaId ;  /* 0x00000000000f79c3 */ /* 0x000e220000008800 */
[----:B------:R-:W-:Y:S01]  /*1610*/  FFMA.FTZ R6, R6, R13, RZ ;  /* 0x0000000d06067223 */ /* 0x000fe200000100ff */
[----:B------:R-:W-:Y:S01]  /*1620*/  FFMA.FTZ R12, R21, R24, R12 ;  /* 0x00000018150c7223 */ /* 0x000fe2000001000c */
[----:B------:R-:W-:Y:S01]  /*1630*/  FADD.FTZ R25, R23, R24 ;  /* 0x0000001817197221 */ /* 0x000fe20000010000 */
[----:B------:R-:W-:Y:S01]  /*1640*/  FMUL.FTZ R24, R20, R5 ;  /* 0x0000000514187220 */ /* 0x000fe20000410000 */
[----:B------:R-:W-:Y:S01]  /*1650*/  FFMA.FTZ R26, R7, R14, RZ ;  /* 0x0000000e071a7223 */ /* 0x000fe200000100ff */
[----:B------:R-:W-:Y:S01]  /*1660*/  FADD.FTZ R13, RZ, R13 ;  /* 0x0000000dff0d7221 */ /* 0x000fe20000010000 */
[----:B------:R-:W-:Y:S01]  /*1670*/  FADD.FTZ R7, RZ, R14 ;  /* 0x0000000eff077221 */ /* 0x000fe20000010000 */
[----:B------:R-:W-:Y:S01]  /*1680*/  FFMA.FTZ R23, R19, R24, R12 ;  /* 0x0000001813177223 */ /* 0x000fe2000001000c */
[----:B------:R-:W-:Y:S01]  /*1690*/  FADD.FTZ R12, R24, R25 ;  /* 0x00000019180c7221 */ /* 0x000fe20000010000 */
[----:B------:R-:W-:Y:S01]  /*16a0*/  UMOV UR11, 0x400 ;  /* 0x00000400000b7882 */ /* 0x000fe20000000000 */
[----:B------:R-:W-:Y:S01]  /*16b0*/  FFMA.FTZ R6, R11, R10, R6 ;  /* 0x0000000a0b067223 */ /* 0x000fe20000010006 */
[----:B------:R-:W-:Y:S01]  /*16c0*/  UIADD3 UR10, UR11, 0xd0, URZ ;  /* 0x000000d00b0a7890 */ /* 0x000fe2000fffe03f */
[----:B------:R-:W1:Y:S01]  /*16d0*/  SHFL.DOWN PT, R24, R23, 0x1, 0x1f ;  /* 0x08201f0017187f89 */ /* 0x000e6200000e0000 */
[----:B------:R-:W-:Y:S01]  /*16e0*/  FADD.FTZ R13, R13, R10 ;  /* 0x0000000a0d0d7221 */ /* 0x000fe20000010000 */
[----:B------:R-:W-:Y:S01]  /*16f0*/  FFMA.FTZ R26, R9, R8, R26 ;  /* 0x00000008091a7223 */ /* 0x000fe2000001001a */
[----:B------:R-:W-:Y:S01]  /*1700*/  FADD.FTZ R7, R7, R8 ;  /* 0x0000000807077221 */ /* 0x000fe20000010000 */
[----:B------:R-:W2:Y:S01]  /*1710*/  SHFL.DOWN PT, R25, R12, 0x1, 0x1f ;  /* 0x08201f000c197f89 */ /* 0x000ea200000e0000 */
[C---:B------:R-:W-:Y:S01]  /*1720*/  ISETP.NE.AND P2, PT, R40.reuse, RZ, PT ;  /* 0x000000ff2800720c */ /* 0x040fe20003f45270 */
        /* <DEDUP_REMOVED lines=90> */
.L_x_939:
[----:B------:R-:W-:Y:S05]  /*1cd0*/  BSYNC B0 ;  /* 0x0000000000007941 */ /* 0x000fea0003800000 */
.L_x_938:
        /* <DEDUP_REMOVED lines=158> */
.L_x_941:
[----:B------:R-:W-:Y:S05]  /*26c0*/  BSYNC B0 ;  /* 0x0000000000007941 */ /* 0x000fea0003800000 */
.L_x_940:
        /* <DEDUP_REMOVED lines=20> */
.L_x_943:
[----:B------:R-:W-:Y:S05]  /*2810*/  BSYNC B0 ;  /* 0x0000000000007941 */ /* 0x000fea0003800000 */
.L_x_942:
        /* <DEDUP_REMOVED lines=34> */
.L_x_946:
[----:B------:R-:W2:Y:S04]  /*2a40*/  LDG.E.STRONG.GPU R10, desc[UR12][R8.64] ;  /* 0x0000000c080a7981 */ /* 0x000ea8000c1ef900 */
[----:B--2---:R-:W-:Y:S01]  /*2a50*/  CCTL.IVALL ;  /* 0x00000000ff00798f */ /* 0x004fe20002000000 */
[----:B------:R-:W-:Y:S05]  /*2a60*/  YIELD ;  /* 0x0000000000007946 */ /* 0x000fea0003800000 */
[----:B------:R-:W-:-:S13]  /*2a70*/  ISETP.NE.AND P0, PT, R10, R13, PT ;  /* 0x0000000d0a00720c */ /* 0x000fda0003f05270 */
[----:B------:R-:W-:Y:S05]  /*2a80*/  @P0 BRA `(.L_x_946) ;  /* 0xfffffffc00ec0947 */ /* 0x000fea000383ffff */
.L_x_945:
        /* <DEDUP_REMOVED lines=17> */
.L_x_950:
        /* <DEDUP_REMOVED lines=115> */
.L_x_949:
        /* <DEDUP_REMOVED lines=61> */
.L_x_951:
[----:B------:R-:W-:-:S13]  /*36a0*/  ISETP.NE.OR P0, PT, R17, RZ, P0 ;  /* 0x000000ff1100720c */ /* 0x000fda0000705670 */
[----:B------:R-:W-:Y:S05]  /*36b0*/  @!P0 BRA `(.L_x_947) ;  /* 0x00000000007c8947 */ /* 0x000fea0003800000 */
.L_x_948:
        /* <DEDUP_REMOVED lines=31> */
.L_x_947:
        /* <DEDUP_REMOVED lines=11> */
.L_x_953:
[----:B------:R-:W-:Y:S05]  /*3960*/  BSYNC B0 ;  /* 0x0000000000007941 */ /* 0x000fea0003800000 */
.L_x_952:
        /* <DEDUP_REMOVED lines=16> */
.L_x_944:
[----:B------:R-:W1:Y:S01]  /*3a70*/  S2UR UR11, SR_CgaCtaId ;  /* 0x00000000000b79c3 */ /* 0x000e620000008800 */
[----:B------:R-:W-:Y:S01]  /*3a80*/  UMOV UR10, 0x400 ;  /* 0x00000400000a7882 */ /* 0x000fe20000000000 */
[C---:B------:R-:W-:Y:S01]  /*3a90*/  IADD3 R12, R39.reuse, 0x40, RZ ;  /* 0x00000040270c7810 */ /* 0x040fe20007ffe0ff */
[----:B------:R-:W-:Y:S01]  /*3aa0*/  HADD2.F32 R16, -RZ, R37.H0_H0 ;  /* 0x20000025ff107230 */ /* 0x000fe20000004100 */
[----:B--2---:R-:W-:Y:S01]  /*3ab0*/  IADD3 R11, R39, 0x60, RZ ;  /* 0x00000060270b7810 */ /* 0x004fe20007ffe0ff */
[----:B------:R-:W-:Y:S01]  /*3ac0*/  HADD2.F32 R18, -RZ, R35.H1_H1 ;  /* 0x30000023ff127230 */ /* 0x000fe20000004100 */
[----:B------:R-:W-:Y:S01]  /*3ad0*/  SHF.R.S32.HI R15, RZ, 0x1f, R38 ;  /* 0x0000001fff0f7819 */ /* 0x000fe20000011426 */
[----:B------:R-:W-:Y:S01]  /*3ae0*/  HADD2.F32 R37, -RZ, R37.H1_H1 ;  /* 0x30000025ff257230 */ /* 0x000fe20000004100 */
[----:B------:R-:W-:Y:S02]  /*3af0*/  SHF.R.S32.HI R10, RZ, 0x1f, R12 ;  /* 0x0000001fff0a7819 */ /* 0x000fe4000001140c */
[----:B------:R-:W-:Y:S01]  /*3b00*/  SHF.R.S32.HI R3, RZ, 0x1f, R11 ;  /* 0x0000001fff037819 */ /* 0x000fe2000001140b */
[----:B-1----:R-:W-:-:S09]  /*3b10*/  ULEA UR10, UR11, UR10, 0x18 ;  /* 0x0000000a0b0a7291 */ /* 0x002fd2000f8ec03f */
[----:B------:R0:W-:Y:S01]  /*3b20*/  @!P2 STS.64 [UR10+0xc0], R6 ;  /* 0x0000c006ff00a988 */ /* 0x0001e20008000a0a */
[----:B------:R-:W-:Y:S01]  /*3b30*/  BAR.SYNC.DEFER_BLOCKING 0x0 ;  /* 0x0000000000007b1d */ /* 0x000fe20000010000 */
[--C-:B0-----:R-:W-:Y:S02]  /*3b40*/  HADD2.F32 R6, -RZ, R36.reuse.H0_H0 ;  /* 0x20000024ff067230 */ /* 0x101fe40000004100 */
[----:B------:R-:W-:-:S03]  /*3b50*/  HADD2.F32 R36, -RZ, R36.H1_H1 ;  /* 0x30000024ff247230 */ /* 0x000fc60000004100 */
[----:B------:R-:W-:Y:S02]  /*3b60*/  FADD.FTZ R6, R6, -UR17 ;  /* 0x8000001106067e21 */ /* 0x000fe40008010000 */
[----:B------:R-:W-:-:S04]  /*3b70*/  FADD.FTZ R7, R36, -UR17 ;  /* 0x8000001124077e21 */ /* 0x000fc80008010000 */
[----:B------:R-:W-:Y:S01]  /*3b80*/  FMUL.FTZ R7, R7, UR14 ;  /* 0x0000000e07077c20 */ /* 0x000fe20008410000 */
[----:B------:R-:W0:Y:S01]  /*3b90*/  LDS.64 R8, [UR10+0xc0] ;  /* 0x0000c00aff087984 */ /* 0x000e220008000a00 */
[----:B------:R-:W-:Y:S02]  /*3ba0*/  ULDC.64 UR10, c[0x0][0x290] ;  /* 0x0000a400000a7ab9 */ /* 0x000fe40000000a00 */
[----:B------:R-:W-:Y:S02]  /*3bb0*/  ISETP.GE.U32.AND P0, PT, R38, UR10, PT ;  /* 0x0000000a26007c0c */ /* 0x000fe4000bf06070 */
[----:B------:R-:W-:Y:S02]  /*3bc0*/  ISETP.GE.U32.AND P2, PT, R12, UR10, PT ;  /* 0x0000000a0c007c0c */ /* 0x000fe4000bf46070 */
[----:B------:R-:W-:Y:S01]  /*3bd0*/  ISETP.GE.U32.AND P5, PT, R11, UR10, PT ;  /* 0x0000000a0b007c0c */ /* 0x000fe2000bfa6070 */
[----:B------:R-:W-:Y:S01]  /*3be0*/  ULDC UR10, c[0x0][0x2bc] ;  /* 0x0000af00000a7ab9 */ /* 0x000fe20000000800 */
[----:B------:R-:W-:-:S02]  /*3bf0*/  ISETP.GE.AND.EX P4, PT, R15, UR11, PT, P0 ;  /* 0x0000000b0f007c0c */ /* 0x000fc4000bf86300 */
[----:B------:R-:W-:Y:S02]  /*3c00*/  ISETP.GE.AND.EX P0, PT, R10, UR11, PT, P2 ;  /* 0x0000000b0a007c0c */ /* 0x000fe4000bf06320 */
[----:B------:R-:W-:Y:S02]  /*3c10*/  ISETP.GE.AND.EX P2, PT, R3, UR11, PT, P5 ;  /* 0x0000000b03007c0c */ /* 0x000fe4000bf46350 */
[----:B------:R-:W-:Y:S01]  /*3c20*/  ISETP.GT.U32.OR P4, PT, R40, 0x27f, P4 ;  /* 0x0000027f2800780c */ /* 0x000fe20002784470 */
[----:B0-----:R-:W-:Y:S01]  /*3c30*/  FMUL.FTZ R13, R8, UR10 ;  /* 0x0000000a080d7c20 */ /* 0x001fe20008410000 */
[----:B------:R-:W-:Y:S01]  /*3c40*/  FMUL.FTZ R14, R9, UR10 ;  /* 0x0000000a090e7c20 */ /* 0x000fe20008410000 */
[----:B------:R-:W-:Y:S02]  /*3c50*/  HADD2.F32 R8, -RZ, R35.H0_H0 ;  /* 0x20000023ff087230 */ /* 0x000fe40000004100 */
        /* <DEDUP_REMOVED lines=20> */
.L_x_954:
[----:B------:R-:W-:Y:S04]  /*3da0*/  BSSY B0, `(.L_x_955) ;  /* 0x0000015000007945 */ /* 0x000fe80003800000 */
[----:B------:R-:W-:Y:S05]  /*3db0*/  @!P1 BRA `(.L_x_956) ;  /* 0x00000000004c9947 */ /* 0x000fea0003800000 */
[C-C-:B------:R-:W-:Y:S01]  /*3dc0*/  FFMA.FTZ R9, R13.reuse, R9, R14.reuse ;  /* 0x000000090d097223 */ /* 0x140fe2000001000e */
[----:B------:R-:W-:Y:S01]  /*3dd0*/  SHF.R.S32.HI R6, RZ, 0x1f, R39 ;  /* 0x0000001fff067819 */ /* 0x000fe20000011427 */
[----:B------:R-:W-:Y:S01]  /*3de0*/  FFMA.FTZ R7, R13, R7, R14 ;  /* 0x000000070d077223 */ /* 0x000fe2000001000e */
[----:B------:R-:W-:Y:S01]  /*3df0*/  ULDC.64 UR10, c[0x0][0x288] ;  /* 0x0000a200000a7ab9 */ /* 0x000fe20000000a00 */
[----:B------:R-:W-:Y:S02]  /*3e00*/  FFMA.FTZ R9, R8, R29, -R9 ;  /* 0x0000001d08097223 */ /* 0x000fe40000010809 */
[----:B------:R-:W-:Y:S02]  /*3e10*/  IMAD R8, R6, UR10, RZ ;  /* 0x0000000a06087c24 */ /* 0x000fe4000f8e02ff */
[----:B------:R-:W-:Y:S01]  /*3e20*/  FFMA.FTZ R17, R18, R5, -R7 ;  /* 0x0000000512117223 */ /* 0x000fe20000010807 */
[----:B------:R-:W-:Y:S01]  /*3e30*/  MOV R6, R42 ;  /* 0x0000002a00067202 */ /* 0x000fe20000000f00 */
[----:B------:R-:W-:Y:S01]  /*3e40*/  FMUL.FTZ R18, R9, UR14 ;  /* 0x0000000e09127c20 */ /* 0x000fe20008410000 */
[----:B------:R-:W-:Y:S01]  /*3e50*/  MOV R7, R45 ;  /* 0x0000002d00077202 */ /* 0x000fe20000000f00 */
        /* <DEDUP_REMOVED lines=9> */
.L_x_956:
[----:B------:R-:W-:Y:S05]  /*3ef0*/  BSYNC B0 ;  /* 0x0000000000007941 */ /* 0x000fea0003800000 */
.L_x_955:
[----:B------:R-:W-:Y:S01]  /*3f00*/  FADD.FTZ R16, R16, -UR17 ;  /* 0x8000001110107e21 */ /* 0x000fe20008010000 */
[----:B------:R-:W-:Y:S01]  /*3f10*/  FADD.FTZ R37, R37, -UR17 ;  /* 0x8000001125257e21 */ /* 0x000fe20008010000 */
[--C-:B------:R-:W-:Y:S02]  /*3f20*/  HADD2.F32 R6, -RZ, R34.reuse.H0_H0 ;  /* 0x20000022ff067230 */ /* 0x100fe40000004100 */
[----:B------:R-:W-:Y:S02]  /*3f30*/  HADD2.F32 R34, -RZ, R34.H1_H1 ;  /* 0x30000022ff227230 */ /* 0x000fe40000004100 */
[----:B------:R-:W-:Y:S01]  /*3f40*/  FMUL.FTZ R23, R16, UR14 ;  /* 0x0000000e10177c20 */ /* 0x000fe20008410000 */
[----:B------:R-:W-:Y:S01]  /*3f50*/  FMUL.FTZ R37, R37, UR14 ;  /* 0x0000000e25257c20 */ /* 0x000fe20008410000 */
        /* <DEDUP_REMOVED lines=19> */
.L_x_957:
[----:B------:R-:W-:Y:S04]  /*4090*/  BSSY B0, `(.L_x_958) ;  /* 0x0000014000007945 */ /* 0x000fe80003800000 */
[----:B------:R-:W-:Y:S05]  /*40a0*/  @P4 BRA `(.L_x_959) ;  /* 0x0000000000484947 */ /* 0x000fea0003800000 */
[C-C-:B------:R-:W-:Y:S01]  /*40b0*/  FFMA.FTZ R7, R13.reuse, R23, R14.reuse ;  /* 0x000000170d077223 */ /* 0x140fe2000001000e */
[----:B------:R-:W-:Y:S01]  /*40c0*/  ULDC.64 UR10, c[0x0][0x288] ;  /* 0x0000a200000a7ab9 */ /* 0x000fe20000000a00 */
[----:B0-----:R-:W-:Y:S01]  /*40d0*/  FFMA.FTZ R9, R13, R37, R14 ;  /* 0x000000250d097223 */ /* 0x001fe2000001000e */
        /* <DEDUP_REMOVED lines=15> */
.L_x_959:
[----:B------:R-:W-:Y:S05]  /*41d0*/  BSYNC B0 ;  /* 0x0000000000007941 */ /* 0x000fea0003800000 */
.L_x_958:
[--C-:B------:R-:W-:Y:S01]  /*41e0*/  HADD2.F32 R6, -RZ, R32.reuse.H0_H0 ;  /* 0x20000020ff067230 */ /* 0x100fe20000004100 */
[C---:B------:R-:W-:Y:S01]  /*41f0*/  ISETP.GT.U32.OR P0, PT, R40.reuse, 0x27f, P0 ;  /* 0x0000027f2800780c */ /* 0x040fe20000704470 */
[----:B------:R-:W-:Y:S01]  /*4200*/  HADD2.F32 R32, -RZ, R32.H1_H1 ;  /* 0x30000020ff207230 */ /* 0x000fe20000004100 */
[----:B------:R-:W-:Y:S01]  /*4210*/  ISETP.GT.U32.OR P2, PT, R40, 0x27f, P2 ;  /* 0x0000027f2800780c */ /* 0x000fe20001744470 */
[----:B01----:R-:W-:Y:S02]  /*4220*/  HADD2.F32 R8, -RZ, R31.H0_H0 ;  /* 0x2000001fff087230 */ /* 0x003fe40000004100 */
[----:B------:R-:W-:Y:S01]  /*4230*/  FADD.FTZ R7, R6, -UR17 ;  /* 0x8000001106077e21 */ /* 0x000fe20008010000 */
        /* <DEDUP_REMOVED lines=25> */
.L_x_960:
        /* <DEDUP_REMOVED lines=20> */
.L_x_962:
[----:B------:R-:W-:Y:S05]  /*4510*/  BSYNC B0 ;  /* 0x0000000000007941 */ /* 0x000fea0003800000 */
.L_x_961:
[----:B0-----:R-:W-:Y:S01]  /*4520*/  FADD.FTZ R7, R6, -UR17 ;  /* 0x8000001106077e21 */ /* 0x001fe20008010000 */
[----:B------:R-:W-:Y:S01]  /*4530*/  FADD.FTZ R33, R33, -UR17 ;  /* 0x8000001121217e21 */ /* 0x000fe20008010000 */
[--C-:B------:R-:W-:Y:S02]  /*4540*/  HADD2.F32 R6, -RZ, R30.reuse.H0_H0 ;  /* 0x2000001eff067230 */ /* 0x100fe40000004100 */
        /* <DEDUP_REMOVED lines=22> */
.L_x_963:
[----:B------:R-:W-:Y:S04]  /*46b0*/  BSSY B0, `(.L_x_964) ;  /* 0x0000013000007945 */ /* 0x000fe80003800000 */
[----:B------:R-:W-:Y:S05]  /*46c0*/  @P2 BRA `(.L_x_965) ;  /* 0x0000000000442947 */ /* 0x000fea0003800000 */
[----:B------:R-:W-:Y:S01]  /*46d0*/  ULDC.64 UR10, c[0x0][0x288] ;  /* 0x0000a200000a7ab9 */ /* 0x000fe20000000a00 */
[----:B------:R-:W-:Y:S01]  /*46e0*/  MOV R43, R45 ;  /* 0x0000002d002b7202 */ /* 0x000fe20000000f00 */
[C-C-:B------:R-:W-:Y:S01]  /*46f0*/  FFMA.FTZ R7, R13.reuse, R21, R14.reuse ;  /* 0x000000150d077223 */ /* 0x140fe2000001000e */
[----:B------:R-:W-:Y:S01]  /*4700*/  FFMA.FTZ R13, R13, R33, R14 ;  /* 0x000000210d0d7223 */ /* 0x000fe2000001000e */
[----:B------:R-:W-:Y:S02]  /*4710*/  IMAD R4, R3, UR10, RZ ;  /* 0x0000000a03047c24 */ /* 0x000fe4000f8e02ff */
[----:B------:R-:W-:-:S04]  /*4720*/  IMAD.WIDE.U32 R42, R11, UR10, R42 ;  /* 0x0000000a0b2a7c25 */ /* 0x000fc8000f8e002a */
[----:B------:R-:W-:Y:S01]  /*4730*/  FFMA.FTZ R7, R6, R29, -R7 ;  /* 0x0000001d06077223 */ /* 0x000fe20000010807 */
[----:B------:R-:W-:Y:S01]  /*4740*/  FFMA.FTZ R13, R30, R5, -R13 ;  /* 0x000000051e0d7223 */ /* 0x000fe2000001080d */
[----:B------:R-:W-:Y:S01]  /*4750*/  IMAD R11, R11, UR11, R4 ;  /* 0x0000000b0b0b7c24 */ /* 0x000fe2000f8e0204 */
[----:B------:R-:W-:Y:S01]  /*4760*/  ULDC.64 UR10, c[0x0][0x210] ;  /* 0x00008400000a7ab9 */ /* 0x000fe20000000a00 */
[----:B------:R-:W-:Y:S01]  /*4770*/  FMUL.FTZ R3, R7, UR14 ;  /* 0x0000000e07037c20 */ /* 0x000fe20008410000 */
[----:B------:R-:W-:Y:S01]  /*4780*/  FMUL.FTZ R6, R13, UR14 ;  /* 0x0000000e0d067c20 */ /* 0x000fe20008410000 */
[----:B------:R-:W-:Y:S02]  /*4790*/  LEA R4, P0, R42, UR10, 0x1 ;  /* 0x0000000a2a047c11 */ /* 0x000fe4000f8008ff */
[----:B------:R-:W-:Y:S02]  /*47a0*/  IADD3 R11, R43, R11, RZ ;  /* 0x0000000b2b0b7210 */ /* 0x000fe40007ffe0ff */
[----:B------:R-:W-:-:S02]  /*47b0*/  F2FP.F16.F32.PACK_AB R3, R6, R3 ;  /* 0x000000030603723e */ /* 0x000fc400000000ff */
[----:B------:R-:W-:-:S05]  /*47c0*/  LEA.HI.X R5, R42, UR11, R11, 0x1, P0 ;  /* 0x0000000b2a057c11 */ /* 0x000fca00080f0c0b */
[----:B------:R0:W-:Y:S02]  /*47d0*/  STG.E desc[UR12][R4.64], R3 ;  /* 0x0000000304007986 */ /* 0x0001e4000c10190c */
.L_x_965:
[----:B------:R-:W-:Y:S05]  /*47e0*/  BSYNC B0 ;  /* 0x0000000000007941 */ /* 0x000fea0003800000 */
.L_x_964:
        /* <DEDUP_REMOVED lines=9> */
.L_x_931:
        /* <DEDUP_REMOVED lines=19> */
.L_x_968:
[----:B------:R-:W-:Y:S05]  /*49b0*/  BSYNC B0 ;  /* 0x0000000000007941 */ /* 0x000fea0003800000 */
.L_x_967:
        /* <DEDUP_REMOVED lines=11> */
.L_x_970:
[----:B------:R-:W2:Y:S04]  /*4a70*/  LDG.E.STRONG.GPU R5, desc[UR12][R2.64] ;  /* 0x0000000c02057981 */ /* 0x000ea8000c1ef900 */
[----:B--2---:R-:W-:Y:S01]  /*4a80*/  CCTL.IVALL ;  /* 0x00000000ff00798f */ /* 0x004fe20002000000 */
[----:B------:R-:W-:Y:S05]  /*4a90*/  YIELD ;  /* 0x0000000000007946 */ /* 0x000fea0003800000 */
[----:B------:R-:W-:-:S13]  /*4aa0*/  ISETP.NE.AND P0, PT, R5, R0, PT ;  /* 0x000000000500720c */ /* 0x000fda0003f05270 */
[----:B------:R-:W-:Y:S05]  /*4ab0*/  @P0 BRA `(.L_x_970) ;  /* 0xfffffffc00ec0947 */ /* 0x000fea000383ffff */
.L_x_969:
        /* <DEDUP_REMOVED lines=24> */
.L_x_971:
        /* <DEDUP_REMOVED lines=25> */
.L_x_972:
        /* <DEDUP_REMOVED lines=11> */
.L_x_3241:


//--------------------- .text._Z35group_norm_nhwc_bwd_one_pass_kernelI11Fp16IOBf16WLi256ELi40ELi640EEv26Group_norm_nhwc_bwd_params --------------------------
	.section	.text._Z35group_norm_nhwc_bwd_one_pass_kernelI11Fp16IOBf16WLi256ELi40ELi640EEv26Group_norm_nhwc_bwd_params,"ax",@progbits
	.align	128
        .global         _Z35group_norm_nhwc_bwd_one_pass_kernelI11Fp16IOBf16WLi256ELi40ELi640EEv26Group_norm_nhwc_bwd_params
        .type           _Z35group_norm_nhwc_bwd_one_pass_kernelI11Fp16IOBf16WLi256ELi40ELi640EEv26Group_norm_nhwc_bwd_params,@function
        .size           _Z35group_norm_nhwc_bwd_one_pass_kernelI11Fp16IOBf16WLi256ELi40ELi640EEv26Group_norm_nhwc_bwd_params,(.L_x_3242 - _Z35group_norm_nhwc_bwd_one_pass_kernelI11Fp16IOBf16WLi256ELi40ELi640EEv26Group_norm_nhwc_bwd_params)
        .other          _Z35group_norm_nhwc_bwd_one_pass_kernelI11Fp16IOBf16WLi256ELi40ELi640EEv26Group_norm_nhwc_bwd_params,@"STO_CUDA_ENTRY STV_DEFAULT"
_Z35group_norm_nhwc_bwd_one_pass_kernelI11Fp16IOBf16WLi256ELi40ELi640EEv26Group_norm_nhwc_bwd_params:
.text._Z35group_norm_nhwc_bwd_one_pass_kernelI11Fp16IOBf16WLi256ELi40ELi640EEv26Group_norm_nhwc_bwd_params:
        /* <DEDUP_REMOVED lines=52> */
.L_x_1024:
        /* <DEDUP_REMOVED lines=70> */
[----:B------:R-:W-:Y:S02]  /*07a0*/  @!P2 MOV R29, R71 ;  /* 0x00000047001da202 */ /* 0x000fe40000000f00 */
[----:B------:R-:W-:Y:S02]  /*07b0*/  CS2R R42, SRZ ;  /* 0x00000000002a7805 */ /* 0x000fe4000001ff00 */
[C---:B------:R-:W-:Y:S01]  /*07c0*/  @P1 SHF.L.U32 R25, R26.reuse, 0x1, RZ ;  /* 0x000000011a191819 */ /* 0x040fe200000006ff */
[----:B------:R-:W3:Y:S01]  /*07d0*/  @!P3 LDC.64 R34, c[0x0][0x230] ;  /* 0x00008c00ff22bb82 */ /* 0x000ee20000000a00 */
[----:B------:R-:W-:Y:S01]  /*07e0*/  @P1 SHF.L.U64.HI R26, R26, 0x1, R27 ;  /* 0x000000011a1a1819 */ /* 0x000fe2000001021b */
[----:B------:R-:W-:Y:S01]  /*07f0*/  @!P2 IMAD.WIDE.U32 R28, R54, R24, R28 ;  /* 0x00000018361ca225 */ /* 0x000fe200078e001c */
[----:B--2---:R-:W-:-:S02]  /*0800*/  @P1 IADD3 R24, P4, R25, R16, RZ ;  /* 0x0000001019181210 */ /* 0x004fc40007f9e0ff */
[----:B0-----:R-:W-:Y:S02]  /*0810*/  @P1 IADD3 R22, P5, R25, R22, RZ ;  /* 0x0000001619161210 */ /* 0x001fe40007fbe0ff */
[C---:B------:R-:W-:Y:S01]  /*0820*/  @P1 IADD3.X R25, R26.reuse, R17, RZ, P4, !PT ;  /* 0x000000111a191210 */ /* 0x040fe200027fe4ff */
[----:B------:R-:W0:Y:S01]  /*0830*/  @!P0 LDC.64 R32, c[0x0][0x228] ;  /* 0x00008a00ff208b82 */ /* 0x000e220000000a00 */
[----:B------:R-:W-:Y:S02]  /*0840*/  @P1 IADD3.X R23, R26, R23, RZ, P5, !PT ;  /* 0x000000171a171210 */ /* 0x000fe40002ffe4ff */
[----:B------:R-:W-:Y:S01]  /*0850*/  @!P2 IADD3 R27, R29, R31, RZ ;  /* 0x0000001f1d1ba210 */ /* 0x000fe20007ffe0ff */
[----:B------:R-:W2:Y:S01]  /*0860*/  @P1 LDG.E R45, desc[UR8][R24.64] ;  /* 0x00000008182d1981 */ /* 0x000ea2000c1e1900 */
[C---:B------:R-:W-:Y:S01]  /*0870*/  @!P2 SHF.L.U32 R29, R28.reuse, 0x1, RZ ;  /* 0x000000011c1da819 */ /* 0x040fe200000006ff */
[----:B-1----:R-:W-:Y:S01]  /*0880*/  @!P3 IMAD R10, R11, R14, RZ ;  /* 0x0000000e0b0ab224 */ /* 0x002fe200078e02ff */
[----:B------:R-:W-:Y:S01]  /*0890*/  @!P2 SHF.L.U64.HI R8, R28, 0x1, R27 ;  /* 0x000000011c08a819 */ /* 0x000fe2000001021b */
[----:B------:R-:W1:Y:S01]  /*08a0*/  @!P0 LDC.64 R16, c[0x0][0x288] ;  /* 0x0000a200ff108b82 */ /* 0x000e620000000a00 */
[----:B------:R3:W5:Y:S01]  /*08b0*/  @P1 LDG.E R44, desc[UR8][R22.64] ;  /* 0x00000008162c1981 */ /* 0x000762000c1e1900 */
[----:B----4-:R-:W-:Y:S01]  /*08c0*/  @!P2 IADD3 R26, P4, R29, R20, RZ ;  /* 0x000000141d1aa210 */ /* 0x010fe20007f9e0ff */
[----:B------:R-:W-:-:S03]  /*08d0*/  @!P3 IMAD R31, R53, R15, R10 ;  /* 0x0000000f351fb224 */ /* 0x000fc600078e020a */
[----:B------:R-:W-:Y:S02]  /*08e0*/  @!P2 IADD3.X R27, R8, R21, RZ, P4, !PT ;  /* 0x00000015081ba210 */ /* 0x000fe400027fe4ff */
[----:B---3--:R-:W-:Y:S01]  /*08f0*/  @!P3 MOV R22, R68 ;  /* 0x000000440016b202 */ /* 0x008fe20000000f00 */
[----:B------:R-:W3:Y:S01]  /*0900*/  @!P3 LDC.64 R20, c[0x0][0x228] ;  /* 0x00008a00ff14bb82 */ /* 0x000ee20000000a00 */
[----:B------:R-:W-:Y:S02]  /*0910*/  @!P3 MOV R23, R71 ;  /* 0x000000470017b202 */ /* 0x000fe40000000f00 */
[----:B------:R-:W-:Y:S01]  /*0920*/  @!P2 IADD3 R28, P4, R29, R18, RZ ;  /* 0x000000121d1ca210 */ /* 0x000fe20007f9e0ff */
[----:B------:R-:W-:-:S03]  /*0930*/  @!P3 IMAD.WIDE.U32 R22, R53, R14, R22 ;  /* 0x0000000e3516b225 */ /* 0x000fc600078e0016 */
[----:B------:R-:W-:Y:S02]  /*0940*/  @!P2 IADD3.X R29, R8, R19, RZ, P4, !PT ;  /* 0x00000013081da210 */ /* 0x000fe400027fe4ff */
[----:B------:R-:W-:Y:S01]  /*0950*/  SHF.R.S32.HI R15, RZ, 0x1f, R51 ;  /* 0x0000001fff0f7819 */ /* 0x000fe20000011433 */
[----:B------:R-:W4:Y:S01]  /*0960*/  @!P0 LDC.64 R18, c[0x0][0x230] ;  /* 0x00008c00ff128b82 */ /* 0x000f220000000a00 */
[----:B------:R-:W-:Y:S02]  /*0970*/  @!P3 IADD3 R23, R23, R31, RZ ;  /* 0x0000001f1717b210 */ /* 0x000fe40007ffe0ff */
[----:B------:R-:W-:Y:S02]  /*0980*/  MOV R46, RZ ;  /* 0x000000ff002e7202 */ /* 0x000fe40000000f00 */
[C---:B------:R-:W-:Y:S01]  /*0990*/  @!P3 SHF.L.U32 R25, R22.reuse, 0x1, RZ ;  /* 0x000000011619b819 */ /* 0x040fe200000006ff */
[----:B-1----:R-:W-:Y:S01]  /*09a0*/  @!P0 IMAD R8, R13, R16, RZ ;  /* 0x000000100d088224 */ /* 0x002fe200078e02ff */
[----:B------:R-:W-:Y:S01]  /*09b0*/  ISETP.GE.U32.AND P4, PT, R51, UR14, PT ;  /* 0x0000000e33007c0c */ /* 0x000fe2000bf86070 */
[----:B------:R-:W5:Y:S01]  /*09c0*/  @!P2 LDG.E R43, desc[UR8][R28.64] ;  /* 0x000000081c2ba981 */ /* 0x000f62000c1e1900 */
[----:B------:R-:W-:-:S02]  /*09d0*/  @!P3 SHF.L.U64.HI R10, R22, 0x1, R23 ;  /* 0x00000001160ab819 */ /* 0x000fc40000010217 */
[----:B------:R-:W-:Y:S01]  /*09e0*/  ISETP.GE.AND.EX P4, PT, R15, UR15, PT, P4 ;  /* 0x0000000f0f007c0c */ /* 0x000fe2000bf86340 */
[----:B------:R1:W5:Y:S01]  /*09f0*/  @!P2 LDG.E R46, desc[UR8][R26.64] ;  /* 0x000000081a2ea981 */ /* 0x000362000c1e1900 */
[----:B------:R-:W-:Y:S02]  /*0a00*/  @!P0 MOV R22, R68 ;  /* 0x0000004400168202 */ /* 0x000fe40000000f00 */
[----:B------:R-:W-:Y:S02]  /*0a10*/  @!P0 MOV R23, R71 ;  /* 0x0000004700178202 */ /* 0x000fe40000000f00 */
[----:B------:R-:W-:Y:S01]  /*0a20*/  ISETP.GT.U32.OR P2, PT, R57, 0x27f, P4 ;  /* 0x0000027f3900780c */ /* 0x000fe20002744470 */
[----:B------:R-:W-:-:S04]  /*0a30*/  @!P0 IMAD.WIDE.U32 R22, R52, R16, R22 ;  /* 0x0000001034168225 */ /* 0x000fc800078e0016 */
[----:B-1----:R-:W-:Y:S01]  /*0a40*/  @!P0 IMAD R27, R52, R17, R8 ;  /* 0x00000011341b8224 */ /* 0x002fe200078e0208 */
[----:B------:R-:W-:Y:S02]  /*0a50*/  SHF.R.S32.HI R17, RZ, 0x1f, R50 ;  /* 0x0000001fff117819 */ /* 0x000fe40000011432 */
[----:B------:R-:W-:Y:S02]  /*0a60*/  ISETP.GE.U32.AND P4, PT, R50, UR14, PT ;  /* 0x0000000e32007c0c */ /* 0x000fe4000bf86070 */
[----:B------:R-:W-:-:S03]  /*0a70*/  @!P0 IADD3 R23, R23, R27, RZ ;  /* 0x0000001b17178210 */ /* 0x000fc60007ffe0ff */
[----:B------:R-:W1:Y:S01]  /*0a80*/  @!P2 LDC.64 R30, c[0x0][0x288] ;  /* 0x0000a200ff1eab82 */ /* 0x000e620000000a00 */
[----:B------:R-:W-:Y:S02]  /*0a90*/  ISETP.GE.AND.EX P4, PT, R17, UR15, PT, P4 ;  /* 0x0000000f11007c0c */ /* 0x000fe4000bf86340 */
[C---:B------:R-:W-:Y:S02]  /*0aa0*/  @!P0 SHF.L.U32 R37, R22.reuse, 0x1, RZ ;  /* 0x0000000116258819 */ /* 0x040fe400000006ff */
[----:B------:R-:W-:-:S03]  /*0ab0*/  @!P0 SHF.L.U64.HI R8, R22, 0x1, R23 ;  /* 0x0000000116088819 */ /* 0x000fc60000010217 */
[----:B------:R-:W0:Y:S01]  /*0ac0*/  LDC.64 R22, c[0x0][0x248] ;  /* 0x00009200ff167b82 */ /* 0x000e220000000a00 */
[----:B------:R-:W-:Y:S02]  /*0ad0*/  ISETP.GT.U32.OR P4, PT, R57, 0x27f, P4 ;  /* 0x0000027f3900780c */ /* 0x000fe40002784470 */
[----:B------:R-:W-:Y:S02]  /*0ae0*/  @!P3 IADD3 R34, P5, R25, R34, RZ ;  /* 0x000000221922b210 */ /* 0x000fe40007fbe0ff */
[----:B----4-:R-:W-:Y:S02]  /*0af0*/  @!P0 IADD3 R26, P6, R37, R18, RZ ;  /* 0x00000012251a8210 */ /* 0x010fe40007fde0ff */
[----:B------:R-:W-:Y:S02]  /*0b00*/  @!P3 IADD3.X R35, R10, R35, RZ, P5, !PT ;  /* 0x000000230a23b210 */ /* 0x000fe40002ffe4ff */
[----:B------:R-:W-:Y:S02]  /*0b10*/  CS2R R40, SRZ ;  /* 0x0000000000287805 */ /* 0x000fe4000001ff00 */
[----:B---3--:R-:W-:Y:S01]  /*0b20*/  @!P3 IADD3 R24, P5, R25, R20, RZ ;  /* 0x000000141918b210 */ /* 0x008fe20007fbe0ff */
[----:B------:R-:W3:Y:S01]  /*0b30*/  @!P2 LDC.64 R60, c[0x0][0x230] ;  /* 0x00008c00ff3cab82 */ /* 0x000ee20000000a00 */
[----:B------:R-:W-:-:S02]  /*0b40*/  @!P0 IADD3.X R27, R8, R19, RZ, P6, !PT ;  /* 0x00000013081b8210 */ /* 0x000fc400037fe4ff */
[----:B------:R-:W-:Y:S01]  /*0b50*/  @!P3 IADD3.X R25, R10, R21, RZ, P5, !PT ;  /* 0x000000150a19b210 */ /* 0x000fe20002ffe4ff */
[----:B------:R-:W5:Y:S04]  /*0b60*/  @!P3 LDG.E R41, desc[UR8][R34.64] ;  /* 0x000000082229b981 */ /* 0x000f68000c1e1900 */
[----:B------:R-:W4:Y:S01]  /*0b70*/  @!P4 LDC.64 R28, c[0x0][0x288] ;  /* 0x0000a200ff1ccb82 */ /* 0x000f220000000a00 */
[----:B------:R-:W-:Y:S01]  /*0b80*/  SHF.R.S32.HI R19, RZ, 0x1f, R49 ;  /* 0x0000001fff137819 */ /* 0x000fe20000011431 */
[----:B------:R0:W5:Y:S01]  /*0b90*/  @!P3 LDG.E R40, desc[UR8][R24.64] ;  /* 0x000000081828b981 */ /* 0x000162000c1e1900 */
[----:B------:R-:W-:Y:S01]  /*0ba0*/  ISETP.GE.U32.AND P5, PT, R49, UR14, PT ;  /* 0x0000000e31007c0c */ /* 0x000fe2000bfa6070 */
[----:B-1----:R-:W-:Y:S02]  /*0bb0*/  @!P2 IMAD R10, R15, R30, RZ ;  /* 0x0000001e0f0aa224 */ /* 0x002fe400078e02ff */
[----:B0-----:R-:W-:Y:S01]  /*0bc0*/  IMAD.WIDE R22, R56, 0x8, R22 ;  /* 0x0000000838167825 */ /* 0x001fe200078e0216 */
[----:B------:R-:W-:Y:S01]  /*0bd0*/  ISETP.GE.AND.EX P3, PT, R19, UR15, PT, P5 ;  /* 0x0000000f13007c0c */ /* 0x000fe2000bf66350 */
[----:B------:R-:W0:Y:S01]  /*0be0*/  @!P2 LDC.64 R64, c[0x0][0x228] ;  /* 0x00008a00ff40ab82 */ /* 0x000e220000000a00 */
[----:B------:R-:W-:Y:S01]  /*0bf0*/  @!P0 IADD3 R32, P5, R37, R32, RZ ;  /* 0x0000002025208210 */ /* 0x000fe20007fbe0ff */
[----:B------:R1:W5:Y:S01]  /*0c00*/  @!P0 LDG.E R42, desc[UR8][R26.64] ;  /* 0x000000081a2a8981 */ /* 0x000362000c1e1900 */
[----:B------:R-:W-:-:S02]  /*0c10*/  @!P2 MOV R24, R68 ;  /* 0x000000440018a202 */ /* 0x000fc40000000f00 */
[----:B------:R-:W-:Y:S01]  /*0c20*/  @!P2 MOV R25, R71 ;  /* 0x000000470019a202 */ /* 0x000fe20000000f00 */
[----:B------:R-:W-:Y:S01]  /*0c30*/  @!P2 IMAD R37, R51, R31, R10 ;  /* 0x0000001f3325a224 */ /* 0x000fe200078e020a */
[----:B------:R-:W-:Y:S01]  /*0c40*/  ISETP.GT.U32.OR P3, PT, R57, 0x27f, P3 ;  /* 0x0000027f3900780c */ /* 0x000fe20001f64470 */
[----:B------:R-:W2:Y:S01]  /*0c50*/  LDG.E.64 R22, desc[UR8][R22.64] ;  /* 0x0000000816167981 */ /* 0x000ea2000c1e1b00 */
[----:B------:R-:W-:Y:S01]  /*0c60*/  CS2R R38, SRZ ;  /* 0x0000000000267805 */ /* 0x000fe2000001ff00 */
[----:B------:R-:W-:Y:S01]  /*0c70*/  @!P2 IMAD.WIDE.U32 R30, R51, R30, R24 ;  /* 0x0000001e331ea225 */ /* 0x000fe200078e0018 */
[----:B-1----:R-:W1:Y:S01]  /*0c80*/  @!P4 LDC.64 R26, c[0x0][0x230] ;  /* 0x00008c00ff1acb82 */ /* 0x002e620000000a00 */
[----:B------:R-:W-:-:S03]  /*0c90*/  @!P0 IADD3.X R33, R8, R33, RZ, P5, !PT ;  /* 0x0000002108218210 */ /* 0x000fc60002ffe4ff */
[----:B------:R-:W-:Y:S01]  /*0ca0*/  @!P2 IADD3 R31, R31, R37, RZ ;  /* 0x000000251f1fa210 */ /* 0x000fe20007ffe0ff */
[----:B----4-:R-:W-:Y:S01]  /*0cb0*/  @!P4 IMAD R10, R17, R28, RZ ;  /* 0x0000001c110ac224 */ /* 0x010fe200078e02ff */
[C---:B------:R-:W-:Y:S01]  /*0cc0*/  @!P2 SHF.L.U32 R37, R30.reuse, 0x1, RZ ;  /* 0x000000011e25a819 */ /* 0x040fe200000006ff */
[----:B------:R4:W5:Y:S01]  /*0cd0*/  @!P0 LDG.E R39, desc[UR8][R32.64] ;  /* 0x0000000820278981 */ /* 0x000962000c1e1900 */
[----:B------:R-:W-:Y:S01]  /*0ce0*/  @!P2 SHF.L.U64.HI R8, R30, 0x1, R31 ;  /* 0x000000011e08a819 */ /* 0x000fe2000001021f */
[----:B------:R-:W1:Y:S01]  /*0cf0*/  @!P3 LDC.64 R24, c[0x0][0x288] ;  /* 0x0000a200ff18bb82 */ /* 0x000e620000000a00 */
[----:B------:R-:W-:Y:S02]  /*0d00*/  SHF.R.S32.HI R21, RZ, 0x1f, R48 ;  /* 0x0000001fff157819 */ /* 0x000fe40000011430 */
[----:B------:R-:W-:Y:S02]  /*0d10*/  ISETP.GE.U32.AND P6, PT, R48, UR14, PT ;  /* 0x0000000e30007c0c */ /* 0x000fe4000bfc6070 */
[----:B------:R-:W-:-:S02]  /*0d20*/  @!P4 MOV R30, R68 ;  /* 0x00000044001ec202 */ /* 0x000fc40000000f00 */
[----:B------:R-:W-:Y:S01]  /*0d30*/  @!P4 MOV R31, R71 ;  /* 0x00000047001fc202 */ /* 0x000fe20000000f00 */
[C---:B------:R-:W-:Y:S01]  /*0d40*/  @!P4 IMAD R59, R50.reuse, R29, R10 ;  /* 0x0000001d323bc224 */ /* 0x040fe200078e020a */
[----:B------:R-:W-:Y:S01]  /*0d50*/  ISETP.GE.AND.EX P5, PT, R21, UR15, PT, P6 ;  /* 0x0000000f15007c0c */ /* 0x000fe2000bfa6360 */
[----:B------:R-:W1:Y:S01]  /*0d60*/  @!P4 LDC.64 R34, c[0x0][0x228] ;  /* 0x00008a00ff22cb82 */ /* 0x000e620000000a00 */
[----:B---3--:R-:W-:Y:S01]  /*0d70*/  @!P2 IADD3 R60, P0, R37, R60, RZ ;  /* 0x0000003c253ca210 */ /* 0x008fe20007f1e0ff */
[----:B------:R-:W-:Y:S01]  /*0d80*/  @!P4 IMAD.WIDE.U32 R28, R50, R28, R30 ;  /* 0x0000001c321cc225 */ /* 0x000fe200078e001e */
[----:B------:R-:W-:Y:S02]  /*0d90*/  ISETP.GT.U32.OR P5, PT, R57, 0x27f, P5 ;  /* 0x0000027f3900780c */ /* 0x000fe40002fa4470 */
[----:B------:R-:W-:Y:S02]  /*0da0*/  @!P2 IADD3.X R61, R8, R61, RZ, P0, !PT ;  /* 0x0000003d083da210 */ /* 0x000fe400007fe4ff */
[----:B0-----:R-:W-:-:S02]  /*0db0*/  @!P2 IADD3 R64, P0, R37, R64, RZ ;  /* 0x000000402540a210 */ /* 0x001fc40007f1e0ff */
[----:B----4-:R-:W-:Y:S02]  /*0dc0*/  @!P4 IADD3 R33, R29, R59, RZ ;  /* 0x0000003b1d21c210 */ /* 0x010fe40007ffe0ff */
[----:B------:R-:W-:Y:S02]  /*0dd0*/  @!P4 SHF.L.U32 R29, R28, 0x1, RZ ;  /* 0x000000011c1dc819 */ /* 0x000fe400000006ff */
[----:B------:R-:W-:Y:S02]  /*0de0*/  @!P2 IADD3.X R65, R8, R65, RZ, P0, !PT ;  /* 0x000000410841a210 */ /* 0x000fe400007fe4ff */
[----:B------:R-:W-:Y:S01]  /*0df0*/  @!P4 SHF.L.U64.HI R8, R28, 0x1, R33 ;  /* 0x000000011c08c819 */ /* 0x000fe20000010221 */
[----:B------:R-:W0:Y:S01]  /*0e00*/  @!P5 LDC.64 R30, c[0x0][0x288] ;  /* 0x0000a200ff1edb82 */ /* 0x000e220000000a00 */
[----:B-1----:R-:W-:Y:S02]  /*0e10*/  @!P4 IADD3 R36, P0, R29, R26, RZ ;  /* 0x0000001a1d24c210 */ /* 0x002fe40007f1e0ff */
[----:B------:R-:W-:-:S05]  /*0e20*/  MOV R20, RZ ;  /* 0x000000ff00147202 */ /* 0x000fca0000000f00 */
[----:B------:R-:W1:Y:S01]  /*0e30*/  @!P3 LDC.64 R32, c[0x0][0x230] ;  /* 0x00008c00ff20bb82 */ /* 0x000e620000000a00 */
[----:B------:R-:W-:Y:S01]  /*0e40*/  @!P4 IADD3.X R37, R8, R27, RZ, P0, !PT ;  /* 0x0000001b0825c210 */ /* 0x000fe200007fe4ff */
[----:B------:R3:W5:Y:S01]  /*0e50*/  @!P2 LDG.E R20, desc[UR8][R60.64] ;  /* 0x000000083c14a981 */ /* 0x000762000c1e1900 */
[----:B------:R-:W-:Y:S01]  /*0e60*/  @!P3 IMAD R10, R19, R24, RZ ;  /* 0x00000018130ab224 */ /* 0x000fe200078e02ff */
[----:B------:R-:W-:Y:S02]  /*0e70*/  MOV R18, RZ ;  /* 0x000000ff00127202 */ /* 0x000fe40000000f00 */
[----:B------:R4:W5:Y:S02]  /*0e80*/  @!P4 LDG.E R38, desc[UR8][R36.64] ;  /* 0x000000082426c981 */ /* 0x000964000c1e1900 */
[----:B------:R-:W4:Y:S01]  /*0e90*/  @!P3 LDC.64 R26, c[0x0][0x228] ;  /* 0x00008a00ff1abb82 */ /* 0x000f220000000a00 */
[----:B---3--:R-:W-:Y:S02]  /*0ea0*/  @!P3 MOV R60, R68 ;  /* 0x00000044003cb202 */ /* 0x008fe40000000f00 */
[----:B------:R-:W-:Y:S01]  /*0eb0*/  @!P3 MOV R61, R71 ;  /* 0x00000047003db202 */ /* 0x000fe20000000f00 */
[C---:B------:R-:W-:Y:S01]  /*0ec0*/  @!P3 IMAD R59, R49.reuse, R25, R10 ;  /* 0x00000019313bb224 */ /* 0x040fe200078e020a */
[----:B------:R3:W5:Y:S01]  /*0ed0*/  @!P2 LDG.E R18, desc[UR8][R64.64] ;  /* 0x000000084012a981 */ /* 0x000762000c1e1900 */
[----:B------:R-:W-:Y:S01]  /*0ee0*/  @!P3 IMAD.WIDE.U32 R60, R49, R24, R60 ;  /* 0x00000018313cb225 */ /* 0x000fe200078e003c */
[----:B------:R-:W-:Y:S01]  /*0ef0*/  @!P4 IADD3 R34, P2, R29, R34, RZ ;  /* 0x000000221d22c210 */ /* 0x000fe20007f5e0ff */
[----:B------:R-:W3:Y:S03]  /*0f00*/  @!P5 LDC.64 R24, c[0x0][0x228] ;  /* 0x00008a00ff18db82 */ /* 0x000ee60000000a00 */
[----:B------:R-:W-:-:S02]  /*0f10*/  @!P3 IADD3 R59, R61, R59, RZ ;  /* 0x0000003b3d3bb210 */ /* 0x000fc40007ffe0ff */
[C---:B------:R-:W-:Y:S02]  /*0f20*/  @!P3 SHF.L.U32 R61, R60.reuse, 0x1, RZ ;  /* 0x000000013c3db819 */ /* 0x040fe400000006ff */
[----:B------:R-:W-:Y:S01]  /*0f30*/  @!P3 SHF.L.U64.HI R10, R60, 0x1, R59 ;  /* 0x000000013c0ab819 */ /* 0x000fe2000001023b */
[----:B------:R-:W3:Y:S01]  /*0f40*/  @!P5 LDC.64 R28, c[0x0][0x230] ;  /* 0x00008c00ff1cdb82 */ /* 0x000ee20000000a00 */
[----:B-1----:R-:W-:Y:S02]  /*0f50*/  @!P3 IADD3 R32, P0, R61, R32, RZ ;  /* 0x000000203d20b210 */ /* 0x002fe40007f1e0ff */
[----:B------:R-:W-:Y:S01]  /*0f60*/  @!P4 IADD3.X R35, R8, R35, RZ, P2, !PT ;  /* 0x000000230823c210 */ /* 0x000fe200017fe4ff */
[----:B0-----:R-:W-:Y:S01]  /*0f70*/  @!P5 IMAD R8, R21, R30, RZ ;  /* 0x0000001e1508d224 */ /* 0x001fe200078e02ff */
[----:B------:R-:W-:Y:S02]  /*0f80*/  @!P3 IADD3.X R33, R10, R33, RZ, P0, !PT ;  /* 0x000000210a21b210 */ /* 0x000fe400007fe4ff */
[----:B----4-:R-:W-:Y:S01]  /*0f90*/  @!P3 IADD3 R26, P0, R61, R26, RZ ;  /* 0x0000001a3d1ab210 */ /* 0x010fe20007f1e0ff */
[----:B------:R-:W-:Y:S01]  /*0fa0*/  @!P5 IMAD R59, R48, R31, R8 ;  /* 0x0000001f303bd224 */ /* 0x000fe200078e0208 */
[----:B------:R-:W-:-:S02]  /*0fb0*/  MOV R8, RZ ;  /* 0x000000ff00087202 */ /* 0x000fc40000000f00 */
[----:B------:R-:W-:Y:S02]  /*0fc0*/  @!P3 IADD3.X R27, R10, R27, RZ, P0, !PT ;  /* 0x0000001b0a1bb210 */ /* 0x000fe400007fe4ff */
[----:B------:R-:W-:Y:S02]  /*0fd0*/  MOV R10, RZ ;  /* 0x000000ff000a7202 */ /* 0x000fe40000000f00 */
[----:B------:R-:W5:Y:S04]  /*0fe0*/  @!P3 LDG.E R8, desc[UR8][R32.64] ;  /* 0x000000082008b981 */ /* 0x000f68000c1e1900 */
[----:B------:R-:W5:Y:S01]  /*0ff0*/  @!P3 LDG.E R10, desc[UR8][R26.64] ;  /* 0x000000081a0ab981 */ /* 0x000f62000c1e1900 */
[----:B------:R-:W-:Y:S02]  /*1000*/  @!P5 MOV R36, R68 ;  /* 0x000000440024d202 */ /* 0x000fe40000000f00 */
[----:B------:R-:W-:-:S02]  /*1010*/  @!P5 MOV R37, R71 ;  /* 0x000000470025d202 */ /* 0x000fc40000000f00 */
[----:B------:R-:W-:Y:S01]  /*1020*/  MOV R16, RZ ;  /* 0x000000ff00107202 */ /* 0x000fe20000000f00 */
[----:B------:R-:W-:-:S05]  /*1030*/  @!P5 IMAD.WIDE.U32 R30, R48, R30, R36 ;  /* 0x0000001e301ed225 */ /* 0x000fca00078e0024 */
[----:B------:R-:W5:Y:S01]  /*1040*/  @!P4 LDG.E R16, desc[UR8][R34.64] ;  /* 0x000000082210c981 */ /* 0x000f62000c1e1900 */
[----:B------:R-:W-:Y:S02]  /*1050*/  @!P5 IADD3 R37, R31, R59, RZ ;  /* 0x0000003b1f25d210 */ /* 0x000fe40007ffe0ff */
[C---:B------:R-:W-:Y:S02]  /*1060*/  @!P5 SHF.L.U32 R31, R30.reuse, 0x1, RZ ;  /* 0x000000011e1fd819 */ /* 0x040fe400000006ff */
[----:B------:R-:W-:Y:S02]  /*1070*/  @!P5 SHF.L.U64.HI R30, R30, 0x1, R37 ;  /* 0x000000011e1ed819 */ /* 0x000fe40000010225 */
[C---:B---3--:R-:W-:Y:S02]  /*1080*/  @!P5 IADD3 R28, P2, R31.reuse, R28, RZ ;  /* 0x0000001c1f1cd210 */ /* 0x048fe40007f5e0ff */
[----:B------:R-:W-:Y:S02]  /*1090*/  @!P5 IADD3 R24, P4, R31, R24, RZ ;  /* 0x000000181f18d210 */ /* 0x000fe40007f9e0ff */
[----:B------:R-:W-:-:S02]  /*10a0*/  @!P5 IADD3.X R29, R30, R29, RZ, P2, !PT ;  /* 0x0000001d1e1dd210 */ /* 0x000fc400017fe4ff */
[----:B------:R-:W-:Y:S02]  /*10b0*/  @!P5 IADD3.X R25, R30, R25, RZ, P4, !PT ;  /* 0x000000191e19d210 */ /* 0x000fe400027fe4ff */
[----:B------:R-:W-:Y:S02]  /*10c0*/  MOV R60, 0x3f800000 ;  /* 0x3f800000003c7802 */ /* 0x000fe40000000f00 */
[----:B------:R-:W-:Y:S02]  /*10d0*/  MOV R12, RZ ;  /* 0x000000ff000c7202 */ /* 0x000fe40000000f00 */
[----:B------:R-:W-:Y:S01]  /*10e0*/  MOV R14, RZ ;  /* 0x000000ff000e7202 */ /* 0x000fe20000000f00 */
[----:B------:R-:W-:Y:S01]  /*10f0*/  BSSY B0, `(.L_x_974) ;  /* 0x0000021000007945 */ /* 0x000fe20003800000 */
[----:B------:R-:W-:Y:S02]  /*1100*/  MOV R64, RZ ;  /* 0x000000ff00407202 */ /* 0x000fe40000000f00 */
[----:B------:R2:W5:Y:S01]  /*1110*/  @!P5 LDG.E R12, desc[UR8][R28.64] ;  /* 0x000000081c0cd981 */ /* 0x000562000c1e1900 */
[----:B------:R-:W-:-:S02]  /*1120*/  MOV R59, RZ ;  /* 0x000000ff003b7202 */ /* 0x000fc40000000f00 */
[----:B------:R-:W-:Y:S01]  /*1130*/  MOV R62, RZ ;  /* 0x000000ff003e7202 */ /* 0x000fe20000000f00 */
[----:B------:R0:W5:Y:S01]  /*1140*/  @!P5 LDG.E R14, desc[UR8][R24.64] ;  /* 0x00000008180ed981 */ /* 0x000162000c1e1900 */
[----:B------:R-:W-:Y:S01]  /*1150*/  ISETP.NE.AND P5, PT, RZ, UR10, PT ;  /* 0x0000000aff007c0c */ /* 0x000fe2000bfa5270 */
[--C-:B--2---:R-:W-:Y:S02]  /*1160*/  HADD2.F32 R29, -RZ, R45.reuse.H0_H0 ;  /* 0x2000002dff1d7230 */ /* 0x104fe40000004100 */
[----:B------:R-:W-:Y:S02]  /*1170*/  HADD2.F32 R31, -RZ, R45.H1_H1 ;  /* 0x3000002dff1f7230 */ /* 0x000fe40000004100 */
[----:B------:R-:W-:-:S05]  /*1180*/  FFMA.FTZ R23, -R22, R22, R23 ;  /* 0x0000001616177223 */ /* 0x000fca0000010117 */
[----:B------:R-:W-:-:S13]  /*1190*/  FSETP.GTU.FTZ.AND P0, PT, R23, RZ, PT ;  /* 0x000000ff1700720b */ /* 0x000fda0003f1c000 */
[----:B------:R-:W1:Y:S02]  /*11a0*/  @P0 LDC R30, c[0x0][0x250] ;  /* 0x00009400ff1e0b82 */ /* 0x000e640000000800 */
[----:B-1----:R-:W-:-:S04]  /*11b0*/  @P0 FADD.FTZ R30, R23, R30 ;  /* 0x0000001e171e0221 */ /* 0x002fc80000010000 */
[----:B------:R0:W1:Y:S01]  /*11c0*/  @P0 MUFU.RSQ R60, R30 ;  /* 0x0000001e003c0308 */ /* 0x0000620000001400 */
[----:B------:R-:W-:Y:S02]  /*11d0*/  ISETP.GT.U32.AND P0, PT, R57, 0x27f, PT ;  /* 0x0000027f3900780c */ /* 0x000fe40003f04070 */
[----:B------:R-:W-:-:S11]  /*11e0*/  MOV R23, RZ ;  /* 0x000000ff00177202 */ /* 0x000fd60000000f00 */
[----:B0-----:R-:W-:Y:S05]  /*11f0*/  @P0 BRA `(.L_x_975) ;  /* 0x0000000000400947 */ /* 0x001fea0003800000 */
[----:B------:R-:W-:Y:S01]  /*1200*/  ISETP.NE.AND P0, PT, RZ, UR10, PT ;  /* 0x0000000aff007c0c */ /* 0x000fe2000bf05270 */
[----:B------:R-:W0:Y:S01]  /*1210*/  LDC.64 R26, c[0x0][0x238] ;  /* 0x00008e00ff1a7b82 */ /* 0x000e220000000a00 */
[----:B------:R-:W-:-:S04]  /*1220*/  IADD3 R63, R58, R63, RZ ;  /* 0x0000003f3a3f7210 */ /* 0x000fc80007ffe0ff */
[----:B------:R-:W-:-:S07]  /*1230*/  SHF.R.S32.HI R28, RZ, 0x1f, R63 ;  /* 0x0000001fff1c7819 */ /* 0x000fce000001143f */
[----:B------:R-:W2:Y:S01]  /*1240*/  @P0 LDC.64 R24, c[0x0][0x240] ;  /* 0x00009000ff180b82 */ /* 0x000ea20000000a00 */
[----:B0-----:R-:W-:-:S05]  /*1250*/  IMAD.WIDE R26, R63, 0x2, R26 ;  /* 0x000000023f1a7825 */ /* 0x001fca00078e021a */
[----:B------:R-:W3:Y:S04]  /*1260*/  LDG.E.U16 R64, desc[UR8][R26.64] ;  /* 0x000000081a407981 */ /* 0x000ee8000c1e1500 */
[----:B------:R-:W4:Y:S01]  /*1270*/  LDG.E.U16 R62, desc[UR8][R26.64+0x2] ;  /* 0x000002081a3e7981 */ /* 0x000f22000c1e1500 */
[----:B--2---:R-:W-:-:S04]  /*1280*/  @P0 LEA R24, P2, R63, R24, 0x1 ;  /* 0x000000183f180211 */ /* 0x004fc800078408ff */
[----:B------:R-:W-:-:S05]  /*1290*/  @P0 LEA.HI.X R25, R63, R25, R28, 0x1, P2 ;  /* 0x000000193f190211 */ /* 0x000fca00010f0c1c */
[----:B------:R-:W2:Y:S04]  /*12a0*/  @P0 LDG.E.U16 R30, desc[UR8][R24.64] ;  /* 0x00000008181e0981 */ /* 0x000ea8000c1e1500 */
[----:B------:R-:W2:Y:S01]  /*12b0*/  @P0 LDG.E.U16 R28, desc[UR8][R24.64+0x2] ;  /* 0x00000208181c0981 */ /* 0x000ea2000c1e1500 */
[----:B---3--:R-:W-:Y:S02]  /*12c0*/  SHF.L.U32 R64, R64, 0x10, RZ ;  /* 0x0000001040407819 */ /* 0x008fe400000006ff */
[----:B----4-:R-:W-:Y:S02]  /*12d0*/  SHF.L.U32 R62, R62, 0x10, RZ ;  /* 0x000000103e3e7819 */ /* 0x010fe400000006ff */
[----:B--2---:R-:W-:Y:S02]  /*12e0*/  @P0 SHF.L.U32 R59, R30, 0x10, RZ ;  /* 0x000000101e3b0819 */ /* 0x004fe400000006ff */
[----:B------:R-:W-:-:S07]  /*12f0*/  @P0 SHF.L.U32 R23, R28, 0x10, RZ ;  /* 0x000000101c170819 */ /* 0x000fce00000006ff */
.L_x_975:
[----:B------:R-:W-:Y:S05]  /*1300*/  BSYNC B0 ;  /* 0x0000000000007941 */ /* 0x000fea0003800000 */
.L_x_974:
[C---:B------:R-:W-:Y:S01]  /*1310*/  FADD.FTZ R29, -R22.reuse, R29 ;  /* 0x0000001d161d7221 */ /* 0x040fe20000010100 */
[----:B------:R-:W-:Y:S01]  /*1320*/  FADD.FTZ R31, -R22, R31 ;  /* 0x0000001f161f7221 */ /* 0x000fe20000010100 */
[--C-:B-----5:R-:W-:Y:S02]  /*1330*/  HADD2.F32 R27, -RZ, R44.reuse.H0_H0 ;  /* 0x2000002cff1b7230 */ /* 0x120fe40000004100 */
[----:B------:R-:W-:Y:S02]  /*1340*/  HADD2.F32 R25, -RZ, R44.H1_H1 ;  /* 0x3000002cff197230 */ /* 0x000fe40000004100 */
[-C--:B-1----:R-:W-:Y:S01]  /*1350*/  FMUL.FTZ R26, R29, R60.reuse ;  /* 0x0000003c1d1a7220 */ /* 0x082fe20000410000 */
        /* <DEDUP_REMOVED lines=20> */
.L_x_976:
[----:B------:R-:W-:Y:S01]  /*14a0*/  FMUL.FTZ R29, R27, R64 ;  /* 0x000000401b1d7220 */ /* 0x000fe20000410000 */
[--C-:B------:R-:W-:Y:S02]  /*14b0*/  HADD2.F32 R33, -RZ, R46.reuse.H0_H0 ;  /* 0x2000002eff217230 */ /* 0x100fe40000004100 */
[----:B------:R-:W-:Y:S01]  /*14c0*/  FMUL.FTZ R28, R25, R62 ;  /* 0x0000003e191c7220 */ /* 0x000fe20000410000 */
[----:B------:R-:W-:Y:S02]  /*14d0*/  HADD2.F32 R35, -RZ, R46.H1_H1 ;  /* 0x3000002eff237230 */ /* 0x000fe40000004100 */
[----:B------:R-:W-:Y:S01]  /*14e0*/  FFMA.FTZ R31, R26, R29, RZ ;  /* 0x0000001d1a1f7223 */ /* 0x000fe200000100ff */
[----:B------:R-:W-:Y:S01]  /*14f0*/  FADD.FTZ R29, RZ, R29 ;  /* 0x0000001dff1d7221 */ /* 0x000fe20000010000 */
[----:B------:R-:W-:Y:S01]  /*1500*/  FADD.FTZ R33, -R22, R33 ;  /* 0x0000002116217221 */ /* 0x000fe20000010100 */
[----:B------:R-:W-:Y:S01]  /*1510*/  FFMA.FTZ R72, R26, R27, RZ ;  /* 0x0000001b1a487223 */ /* 0x000fe200000100ff */
[----:B------:R-:W-:Y:S01]  /*1520*/  FADD.FTZ R35, -R22, R35 ;  /* 0x0000002316237221 */ /* 0x000fe20000010100 */
[----:B------:R-:W-:Y:S01]  /*1530*/  FFMA.FTZ R37, R24, R28, R31 ;  /* 0x0000001c18257223 */ /* 0x000fe2000001001f */
[----:B------:R-:W-:Y:S01]  /*1540*/  FADD.FTZ R61, R28, R29 ;  /* 0x0000001d1c3d7221 */ /* 0x000fe20000010000 */
[-C--:B------:R-:W-:Y:S01]  /*1550*/  FMUL.FTZ R63, R33, R60.reuse ;  /* 0x0000003c213f7220 */ /* 0x080fe20000410000 */
        /* <DEDUP_REMOVED lines=22> */
.L_x_977:
[----:B------:R-:W-:Y:S01]  /*16c0*/  FADD.FTZ R28, RZ, R27 ;  /* 0x0000001bff1c7221 */ /* 0x000fe20000010000 */
[----:B------:R-:W-:Y:S01]  /*16d0*/  FMUL.FTZ R30, R29, R64 ;  /* 0x000000401d1e7220 */ /* 0x000fe20000410000 */
[----:B------:R-:W-:Y:S01]  /*16e0*/  FFMA.FTZ R24, R24, R25, RZ ;  /* 0x0000001918187223 */ /* 0x000fe200000100ff */
[C---:B------:R-:W-:Y:S01]  /*16f0*/  FFMA.FTZ R26, R63.reuse, R29, R72 ;  /* 0x0000001d3f1a7223 */ /* 0x040fe20000010048 */
[----:B------:R-:W-:Y:S01]  /*1700*/  FADD.FTZ R27, R28, R29 ;  /* 0x0000001d1c1b7221 */ /* 0x000fe20000010000 */
[----:B------:R-:W-:Y:S01]  /*1710*/  FADD.FTZ R28, RZ, R25 ;  /* 0x00000019ff1c7221 */ /* 0x000fe20000010000 */
[----:B------:R-:W-:Y:S01]  /*1720*/  FFMA.FTZ R29, R63, R30, R37 ;  /* 0x0000001e3f1d7223 */ /* 0x000fe20000010025 */
[----:B------:R-:W-:Y:S02]  /*1730*/  HADD2.F32 R33, -RZ, R41.H1_H1 ;  /* 0x30000029ff217230 */ /* 0x000fe40000004100 */
[----:B------:R-:W-:Y:S01]  /*1740*/  FFMA.FTZ R24, R74, R31, R24 ;  /* 0x0000001f4a187223 */ /* 0x000fe20000010018 */
[----:B------:R-:W-:Y:S01]  /*1750*/  FADD.FTZ R25, R28, R31 ;  /* 0x0000001f1c197221 */ /* 0x000fe20000010000 */
[----:B------:R-:W-:Y:S01]  /*1760*/  FMUL.FTZ R28, R31, R62 ;  /* 0x0000003e1f1c7220 */ /* 0x000fe20000410000 */
[----:B------:R-:W-:Y:S01]  /*1770*/  FADD.FTZ R31, R61, R30 ;  /* 0x0000001e3d1f7221 */ /* 0x000fe20000010000 */
[----:B------:R-:W-:-:S02]  /*1780*/  FADD.FTZ R33, -R22, R33 ;  /* 0x0000002116217221 */ /* 0x000fc40000010100 */
[----:B------:R-:W-:Y:S01]  /*1790*/  FFMA.FTZ R37, R74, R28, R29 ;  /* 0x0000001c4a257223 */ /* 0x000fe2000001001d */
[----:B------:R-:W-:Y:S02]  /*17a0*/  HADD2.F32 R29, -RZ, R41.H0_H0 ;  /* 0x20000029ff1d7230 */ /* 0x000fe40000004100 */
[----:B------:R-:W-:Y:S01]  /*17b0*/  FADD.FTZ R61, R28, R31 ;  /* 0x0000001f1c3d7221 */ /* 0x000fe20000010000 */
[----:B------:R-:W-:Y:S01]  /*17c0*/  FMUL.FTZ R65, R33, R60 ;  /* 0x0000003c21417220 */ /* 0x000fe20000410000 */
[----:B------:R-:W-:Y:S02]  /*17d0*/  HADD2.F32 R31, -RZ, R40.H1_H1 ;  /* 0x30000028ff1f7230 */ /* 0x000fe40000004100 */
[----:B------:R-:W-:-:S04]  /*17e0*/  FADD.FTZ R29, -R22, R29 ;  /* 0x0000001d161d7221 */ /* 0x000fc80000010100 */
        /* <DEDUP_REMOVED lines=21> */
.L_x_978:
[----:B------:R-:W-:Y:S01]  /*1940*/  FMUL.FTZ R28, R29, R64 ;  /* 0x000000401d1c7220 */ /* 0x000fe20000410000 */
[----:B------:R-:W-:Y:S01]  /*1950*/  FADD.FTZ R27, R27, R29 ;  /* 0x0000001d1b1b7221 */ /* 0x000fe20000010000 */
[----:B------:R-:W-:Y:S01]  /*1960*/  FFMA.FTZ R26, R63, R29, R26 ;  /* 0x0000001d3f1a7223 */ /* 0x000fe2000001001a */
[----:B------:R-:W-:Y:S01]  /*1970*/  FMUL.FTZ R30, R31, R62 ;  /* 0x0000003e1f1e7220 */ /* 0x000fe20000410000 */
[----:B------:R-:W-:Y:S01]  /*1980*/  FFMA.FTZ R29, R63, R28, R37 ;  /* 0x0000001c3f1d7223 */ /* 0x000fe20000010025 */
[----:B------:R-:W-:Y:S01]  /*1990*/  FFMA.FTZ R24, R65, R31, R24 ;  /* 0x0000001f41187223 */ /* 0x000fe20000010018 */
[--C-:B------:R-:W-:Y:S02]  /*19a0*/  HADD2.F32 R33, -RZ, R42.reuse.H1_H1 ;  /* 0x3000002aff217230 */ /* 0x100fe40000004100 */
[----:B------:R-:W-:Y:S01]  /*19b0*/  FADD.FTZ R25, R25, R31 ;  /* 0x0000001f19197221 */ /* 0x000fe20000010000 */
[----:B------:R-:W-:Y:S01]  /*19c0*/  FFMA.FTZ R65, R65, R30, R29 ;  /* 0x0000001e41417223 */ /* 0x000fe2000001001d */
[----:B------:R-:W-:-:S02]  /*19d0*/  HADD2.F32 R29, -RZ, R42.H0_H0 ;  /* 0x2000002aff1d7230 */ /* 0x000fc40000004100 */
[----:B------:R-:W-:Y:S01]  /*19e0*/  FADD.FTZ R31, R61, R28 ;  /* 0x0000001c3d1f7221 */ /* 0x000fe20000010000 */
[C---:B------:R-:W-:Y:S02]  /*19f0*/  FADD.FTZ R33, -R22.reuse, R33 ;  /* 0x0000002116217221 */ /* 0x040fe40000010100 */
[----:B------:R-:W-:Y:S01]  /*1a00*/  FADD.FTZ R29, -R22, R29 ;  /* 0x0000001d161d7221 */ /* 0x000fe20000010100 */
[----:B------:R-:W-:Y:S01]  /*1a10*/  FADD.FTZ R37, R30, R31 ;  /* 0x0000001f1e257221 */ /* 0x000fe20000010000 */
        /* <DEDUP_REMOVED lines=23> */
.L_x_979:
        /* <DEDUP_REMOVED lines=37> */
.L_x_980:
[----:B------:R-:W-:Y:S01]  /*1de0*/  FMUL.FTZ R30, R29, R64 ;  /* 0x000000401d1e7220 */ /* 0x000fe20000410000 */
[----:B------:R-:W-:Y:S01]  /*1df0*/  FADD.FTZ R28, R25, R31 ;  /* 0x0000001f191c7221 */ /* 0x000fe20000010000 */
[----:B------:R-:W-:Y:S01]  /*1e00*/  FADD.FTZ R27, R27, R29 ;  /* 0x0000001d1b1b7221 */ /* 0x000fe20000010000 */
[----:B------:R-:W-:Y:S01]  /*1e10*/  FFMA.FTZ R26, R61, R29, R26 ;  /* 0x0000001d3d1a7223 */ /* 0x000fe2000001001a */
[----:B------:R-:W-:Y:S01]  /*1e20*/  FFMA.FTZ R25, R65, R31, R24 ;  /* 0x0000001f41197223 */ /* 0x000fe20000010018 */
        /* <DEDUP_REMOVED lines=8> */
[----:B------:R-:W-:Y:S02]  /*1eb0*/  HADD2.F32 R31, -RZ, R16.H1_H1 ;  /* 0x30000010ff1f7230 */ /* 0x000fe40000004100 */
[----:B------:R-:W-:Y:S01]  /*1ec0*/  FADD.FTZ R29, -R22, R29 ;  /* 0x0000001d161d7221 */ /* 0x000fe20000010100 */
[----:B------:R-:W-:-:S03]  /*1ed0*/  FMUL.FTZ R72, R33, R60 ;  /* 0x0000003c21487220 */ /* 0x000fc60000410000 */
        /* <DEDUP_REMOVED lines=21> */
.L_x_981:
[----:B------:R-:W-:Y:S01]  /*2030*/  FADD.FTZ R24, R28, R31 ;  /* 0x0000001f1c187221 */ /* 0x000fe20000010000 */
[----:B------:R-:W-:Y:S01]  /*2040*/  FFMA.FTZ R28, R72, R31, R25 ;  /* 0x0000001f481c7223 */ /* 0x000fe20000010019 */
[----:B------:R-:W-:Y:S01]  /*2050*/  FMUL.FTZ R30, R29, R64 ;  /* 0x000000401d1e7220 */ /* 0x000fe20000410000 */
[--C-:B------:R-:W-:Y:S02]  /*2060*/  HADD2.F32 R25, -RZ, R8.reuse.H0_H0 ;  /* 0x20000008ff197230 */ /* 0x100fe40000004100 */
[----:B------:R-:W-:Y:S01]  /*2070*/  FADD.FTZ R27, R27, R29 ;  /* 0x0000001d1b1b7221 */ /* 0x000fe20000010000 */
[----:B------:R-:W-:Y:S02]  /*2080*/  HADD2.F32 R33, -RZ, R8.H1_H1 ;  /* 0x30000008ff217230 */ /* 0x000fe40000004100 */
[C---:B------:R-:W-:Y:S01]  /*2090*/  FFMA.FTZ R29, R61.reuse, R29, R26 ;  /* 0x0000001d3d1d7223 */ /* 0x040fe2000001001a */
[----:B------:R-:W-:Y:S01]  /*20a0*/  FFMA.FTZ R26, R61, R30, R65 ;  /* 0x0000001e3d1a7223 */ /* 0x000fe20000010041 */
[----:B------:R-:W-:Y:S01]  /*20b0*/  FMUL.FTZ R31, R31, R62 ;  /* 0x0000003e1f1f7220 */ /* 0x000fe20000410000 */
[----:B------:R-:W-:Y:S01]  /*20c0*/  FADD.FTZ R30, R37, R30 ;  /* 0x0000001e251e7221 */ /* 0x000fe20000010000 */
[C---:B------:R-:W-:Y:S01]  /*20d0*/  FADD.FTZ R25, -R22.reuse, R25 ;  /* 0x0000001916197221 */ /* 0x040fe20000010100 */
        /* <DEDUP_REMOVED lines=26> */
.L_x_982:
[----:B------:R-:W-:Y:S01]  /*2280*/  FMUL.FTZ R31, R30, R64 ;  /* 0x000000401e1f7220 */ /* 0x000fe20000410000 */
[----:B------:R-:W-:Y:S01]  /*2290*/  FADD.FTZ R26, R27, R30 ;  /* 0x0000001e1b1a7221 */ /* 0x000fe20000010000 */
[C---:B------:R-:W-:Y:S01]  /*22a0*/  FFMA.FTZ R27, R74.reuse, R30, R29 ;  /* 0x0000001e4a1b7223 */ /* 0x040fe2000001001d */
[----:B------:R-:W-:Y:S01]  /*22b0*/  FMUL.FTZ R30, R25, R62 ;  /* 0x0000003e191e7220 */ /* 0x000fe20000410000 */
[----:B------:R-:W-:Y:S01]  /*22c0*/  FFMA.FTZ R29, R74, R31, R72 ;  /* 0x0000001f4a1d7223 */ /* 0x000fe20000010048 */
[----:B------:R-:W-:Y:S01]  /*22d0*/  FADD.FTZ R31, R36, R31 ;  /* 0x0000001f241f7221 */ /* 0x000fe20000010000 */
[C---:B------:R-:W-:Y:S01]  /*22e0*/  FFMA.FTZ R28, R37.reuse, R25, R28 ;  /* 0x00000019251c7223 */ /* 0x040fe2000001001c */
[----:B------:R-:W-:Y:S02]  /*22f0*/  HADD2.F32 R33, -RZ, R14.H0_H0 ;  /* 0x2000000eff217230 */ /* 0x000fe40000004100 */
[----:B------:R-:W-:Y:S01]  /*2300*/  FFMA.FTZ R61, R37, R30, R29 ;  /* 0x0000001e253d7223 */ /* 0x000fe2000001001d */
[----:B------:R-:W-:Y:S01]  /*2310*/  FADD.FTZ R72, R30, R31 ;  /* 0x0000001f1e487221 */ /* 0x000fe20000010000 */
[----:B------:R-:W-:-:S02]  /*2320*/  HADD2.F32 R29, -RZ, R12.H0_H0 ;  /* 0x2000000cff1d7230 */ /* 0x000fc40000004100 */
[----:B------:R-:W-:-:S03]  /*2330*/  HADD2.F32 R31, -RZ, R12.H1_H1 ;  /* 0x3000000cff1f7230 */ /* 0x000fc60000004100 */
[C---:B------:R-:W-:Y:S02]  /*2340*/  FADD.FTZ R29, -R22.reuse, R29 ;  /* 0x0000001d161d7221 */ /* 0x040fe40000010100 */
[----:B------:R-:W-:Y:S02]  /*2350*/  FADD.FTZ R31, -R22, R31 ;  /* 0x0000001f161f7221 */ /* 0x000fe40000010100 */
[-C--:B------:R-:W-:Y:S02]  /*2360*/  FMUL.FTZ R30, R29, R60.reuse ;  /* 0x0000003c1d1e7220 */ /* 0x080fe40000410000 */
[----:B------:R-:W-:Y:S01]  /*2370*/  FMUL.FTZ R29, R31, R60 ;  /* 0x0000003c1f1d7220 */ /* 0x000fe20000410000 */
        /* <DEDUP_REMOVED lines=20> */
.L_x_983:
        /* <DEDUP_REMOVED lines=10> */
[----:B------:R-:W-:Y:S01]  /*2560*/  UIADD3 UR5, UR6, 0xd0, URZ ;  /* 0x000000d006057890 */ /* 0x000fe2000fffe03f */
[----:B------:R-:W-:Y:S01]  /*2570*/  ISETP.NE.AND P2, PT, R57, RZ, PT ;  /* 0x000000ff3900720c */ /* 0x000fe20003f45270 */
[----:B------:R-:W-:Y:S01]  /*2580*/  FADD.FTZ R34, R24, R25 ;  /* 0x0000001918227221 */ /* 0x000fe20000010000 */
[----:B------:R-:W1:Y:S01]  /*2590*/  SHFL.DOWN PT, R35, R36, 0x1, 0x1f ;  /* 0x08201f0024237f89 */ /* 0x000e6200000e0000 */
[----:B------:R-:W-:Y:S01]  /*25a0*/  FFMA.FTZ R24, R30, R33, R27 ;  /* 0x000000211e187223 */ /* 0x000fe2000001001b */
[----:B------:R-:W-:Y:S01]  /*25b0*/  FFMA.FTZ R25, R29, R31, R28 ;  /* 0x0000001f1d197223 */ /* 0x000fe2000001001c */
[----:B------:R-:W-:Y:S01]  /*25c0*/  FADD.FTZ R26, R26, R33 ;  /* 0x000000211a1a7221 */ /* 0x000fe20000010000 */
[----:B------:R-:W2:Y:S01]  /*25d0*/  SHFL.DOWN PT, R32, R37, 0x1, 0x1f ;  /* 0x08201f0025207f89 */ /* 0x000ea200000e0000 */
[----:B------:R-:W-:Y:S01]  /*25e0*/  FADD.FTZ R27, R34, R31 ;  /* 0x0000001f221b7221 */ /* 0x000fe20000010000 */
[----:B------:R-:W-:Y:S01]  /*25f0*/  BSSY B0, `(.L_x_984) ;  /* 0x000004f000007945 */ /* 0x000fe20003800000 */
[----:B------:R-:W-:Y:S01]  /*2600*/  ISETP.GT.U32.AND P4, PT, R57, 0x13, PT ;  /* 0x000000133900780c */ /* 0x000fe20003f84070 */
[----:B0-----:R-:W-:-:S06]  /*2610*/  ULEA UR5, UR11, UR5, 0x18 ;  /* 0x000000050b057291 */ /* 0x001fcc000f8ec03f */
        /* <DEDUP_REMOVED lines=76> */
.L_x_985:
[----:B------:R-:W-:Y:S05]  /*2ae0*/  BSYNC B0 ;  /* 0x0000000000007941 */ /* 0x000fea0003800000 */
.L_x_984:
        /* <DEDUP_REMOVED lines=158> */
.L_x_987:
[----:B------:R-:W-:Y:S05]  /*34d0*/  BSYNC B0 ;  /* 0x0000000000007941 */ /* 0x000fea0003800000 */
.L_x_986:
        /* <DEDUP_REMOVED lines=18> */
.L_x_989:
[----:B------:R-:W-:Y:S05]  /*3600*/  BSYNC B0 ;  /* 0x0000000000007941 */ /* 0x000fea0003800000 */
.L_x_988:
        /* <DEDUP_REMOVED lines=32> */
.L_x_992:
[----:B--2---:R-:W2:Y:S04]  /*3810*/  LDG.E.STRONG.GPU R26, desc[UR8][R24.64] ;  /* 0x00000008181a7981 */ /* 0x004ea8000c1ef900 */
[----:B--2---:R-:W-:Y:S01]  /*3820*/  CCTL.IVALL ;  /* 0x00000000ff00798f */ /* 0x004fe20002000000 */
[----:B------:R-:W-:Y:S05]  /*3830*/  YIELD ;  /* 0x0000000000007946 */ /* 0x000fea0003800000 */
[----:B------:R-:W-:-:S13]  /*3840*/  ISETP.NE.AND P0, PT, R26, R33, PT ;  /* 0x000000211a00720c */ /* 0x000fda0003f05270 */
[----:B------:R-:W-:Y:S05]  /*3850*/  @P0 BRA `(.L_x_992) ;  /* 0xfffffffc00ec0947 */ /* 0x000fea000383ffff */
.L_x_991:
        /* <DEDUP_REMOVED lines=17> */
.L_x_996:
        /* <DEDUP_REMOVED lines=115> */
.L_x_995:
        /* <DEDUP_REMOVED lines=61> */
.L_x_997:
[----:B------:R-:W-:-:S13]  /*4470*/  ISETP.NE.OR P0, PT, R33, RZ, P0 ;  /* 0x000000ff2100720c */ /* 0x000fda0000705670 */
[----:B------:R-:W-:Y:S05]  /*4480*/  @!P0 BRA `(.L_x_993) ;  /* 0x00000000007c8947 */ /* 0x000fea0003800000 */
.L_x_994:
        /* <DEDUP_REMOVED lines=31> */
.L_x_993:
        /* <DEDUP_REMOVED lines=11> */
.L_x_999:
[----:B------:R-:W-:Y:S05]  /*4730*/  BSYNC B0 ;  /* 0x0000000000007941 */ /* 0x000fea0003800000 */
.L_x_998:
        /* <DEDUP_REMOVED lines=16> */
.L_x_990:
[----:B------:R-:W1:Y:S01]  /*4840*/  S2UR UR6, SR_CgaCtaId ;  /* 0x00000000000679c3 */ /* 0x000e620000008800 */
[----:B------:R-:W-:Y:S01]  /*4850*/  UMOV UR5, 0x400 ;  /* 0x0000040000057882 */ /* 0x000fe20000000000 */
[--C-:B--2---:R-:W-:Y:S01]  /*4860*/  HADD2.F32 R27, -RZ, R45.reuse.H0_H0 ;  /* 0x2000002dff1b7230 */ /* 0x104fe20000004100 */
[----:B------:R-:W-:Y:S01]  /*4870*/  ULDC.64 UR14, c[0x0][0x290] ;  /* 0x0000a400000e7ab9 */ /* 0x000fe20000000a00 */
[----:B------:R-:W-:Y:S01]  /*4880*/  HADD2.F32 R45, -RZ, R45.H1_H1 ;  /* 0x3000002dff2d7230 */ /* 0x000fe20000004100 */
[----:B------:R-:W-:Y:S01]  /*4890*/  ISETP.GE.U32.AND P0, PT, R54, UR14, PT ;  /* 0x0000000e36007c0c */ /* 0x000fe2000bf06070 */
[----:B------:R-:W-:Y:S02]  /*48a0*/  HADD2.F32 R31, -RZ, R46.H0_H0 ;  /* 0x2000002eff1f7230 */ /* 0x000fe40000004100 */
[C---:B------:R-:W-:Y:S01]  /*48b0*/  FADD.FTZ R33, -R22.reuse, R27 ;  /* 0x0000001b16217221 */ /* 0x040fe20000010100 */
[----:B------:R-:W-:Y:S02]  /*48c0*/  HADD2.F32 R27, -RZ, R44.H1_H1 ;  /* 0x3000002cff1b7230 */ /* 0x000fe40000004100 */
[----:B------:R-:W-:Y:S01]  /*48d0*/  FADD.FTZ R45, -R22, R45 ;  /* 0x0000002d162d7221 */ /* 0x000fe20000010100 */
[----:B-1----:R-:W-:-:S09]  /*48e0*/  ULEA UR5, UR6, UR5, 0x18 ;  /* 0x0000000506057291 */ /* 0x002fd2000f8ec03f */
[----:B------:R0:W-:Y:S01]  /*48f0*/  @!P2 STS.64 [UR5+0xc0], R36 ;  /* 0x0000c024ff00a988 */ /* 0x0001e20008000a05 */
[----:B------:R-:W-:Y:S01]  /*4900*/  BAR.SYNC.DEFER_BLOCKING 0x0 ;  /* 0x0000000000007b1d */ /* 0x000fe20000010000 */
[----:B0-----:R-:W-:-:S05]  /*4910*/  FMUL.FTZ R36, R33, R60 ;  /* 0x0000003c21247220 */ /* 0x001fca0000410000 */
[----:B------:R-:W0:Y:S01]  /*4920*/  LDS.64 R24, [UR5+0xc0] ;  /* 0x0000c005ff187984 */ /* 0x000e220008000a00 */
[----:B------:R-:W-:Y:S02]  /*4930*/  ULDC UR5, c[0x0][0x2bc] ;  /* 0x0000af0000057ab9 */ /* 0x000fe40000000800 */
[----:B0-----:R-:W-:Y:S01]  /*4940*/  FMUL.FTZ R28, R24, UR5 ;  /* 0x00000005181c7c20 */ /* 0x001fe20008410000 */
[----:B------:R-:W-:Y:S01]  /*4950*/  FMUL.FTZ R29, R25, UR5 ;  /* 0x00000005191d7c20 */ /* 0x000fe20008410000 */
[----:B------:R-:W-:Y:S02]  /*4960*/  HADD2.F32 R25, -RZ, R44.H0_H0 ;  /* 0x2000002cff197230 */ /* 0x000fe40000004100 */
        /* <DEDUP_REMOVED lines=20> */
.L_x_1000:
        /* <DEDUP_REMOVED lines=20> */
.L_x_1002:
[----:B------:R-:W-:Y:S05]  /*4bf0*/  BSYNC B0 ;  /* 0x0000000000007941 */ /* 0x000fea0003800000 */
.L_x_1001:
[----:B0-----:R-:W-:Y:S01]  /*4c00*/  HADD2.F32 R27, -RZ, R46.H1_H1 ;  /* 0x3000002eff1b7230 */ /* 0x001fe20000004100 */
[----:B------:R-:W-:Y:S01]  /*4c10*/  ISETP.GE.U32.AND P2, PT, R53, UR14, PT ;  /* 0x0000000e35007c0c */ /* 0x000fe2000bf46070 */
[C---:B------:R-:W-:Y:S01]  /*4c20*/  FADD.FTZ R31, -R22.reuse, R31 ;  /* 0x0000001f161f7221 */ /* 0x040fe20000010100 */
[----:B------:R-:W-:Y:S01]  /*4c30*/  ISETP.GE.AND.EX P3, PT, R9, UR15, PT, P0 ;  /* 0x0000000f09007c0c */ /* 0x000fe2000bf66300 */
[----:B------:R-:W-:Y:S01]  /*4c40*/  HADD2.F32 R25, -RZ, R43.H0_H0 ;  /* 0x2000002bff197230 */ /* 0x000fe20000004100 */
[----:B------:R-:W-:Y:S01]  /*4c50*/  ISETP.GE.AND.EX P4, PT, R11, UR15, PT, P2 ;  /* 0x0000000f0b007c0c */ /* 0x000fe2000bf86320 */
[----:B------:R-:W-:Y:S01]  /*4c60*/  FADD.FTZ R27, -R22, R27 ;  /* 0x0000001b161b7221 */ /* 0x000fe20000010100 */
[----:B------:R-:W-:Y:S01]  /*4c70*/  HADD2.F32 R37, -RZ, R41.H0_H0 ;  /* 0x20000029ff257230 */ /* 0x000fe20000004100 */
[----:B------:R-:W-:Y:S01]  /*4c80*/  ISETP.GE.U32.AND P0, PT, R52, UR14, PT ;  /* 0x0000000e34007c0c */ /* 0x000fe2000bf06070 */
[----:B------:R-:W-:Y:S01]  /*4c90*/  HADD2.F32 R43, -RZ, R43.H1_H1 ;  /* 0x3000002bff2b7230 */ /* 0x000fe20000004100 */
[----:B------:R-:W-:Y:S01]  /*4ca0*/  ISETP.GE.U32.AND P2, PT, R51, UR14, PT ;  /* 0x0000000e33007c0c */ /* 0x000fe2000bf46070 */
[----:B------:R-:W-:Y:S01]  /*4cb0*/  HADD2.F32 R41, -RZ, R41.H1_H1 ;  /* 0x30000029ff297230 */ /* 0x000fe20000004100 */
[----:B------:R-:W-:Y:S01]  /*4cc0*/  ISETP.GT.U32.OR P3, PT, R57, 0x27f, P3 ;  /* 0x0000027f3900780c */ /* 0x000fe20001f64470 */
        /* <DEDUP_REMOVED lines=22> */
.L_x_1003:
        /* <DEDUP_REMOVED lines=20> */
.L_x_1005:
[----:B------:R-:W-:Y:S05]  /*4f70*/  BSYNC B0 ;  /* 0x0000000000007941 */ /* 0x000fea0003800000 */
.L_x_1004:
[C---:B------:R-:W-:Y:S01]  /*4f80*/  FADD.FTZ R37, -R22.reuse, R37 ;  /* 0x0000002516257221 */ /* 0x040fe20000010100 */
[----:B------:R-:W-:Y:S01]  /*4f90*/  FADD.FTZ R41, -R22, R41 ;  /* 0x0000002916297221 */ /* 0x000fe20000010100 */
[--C-:B0-----:R-:W-:Y:S02]  /*4fa0*/  HADD2.F32 R9, -RZ, R40.reuse.H0_H0 ;  /* 0x20000028ff097230 */ /* 0x101fe40000004100 */
[----:B------:R-:W-:Y:S02]  /*4fb0*/  HADD2.F32 R25, -RZ, R40.H1_H1 ;  /* 0x30000028ff197230 */ /* 0x000fe40000004100 */
        /* <DEDUP_REMOVED lines=21> */
.L_x_1006:
[----:B------:R-:W-:Y:S04]  /*5110*/  BSSY B0, `(.L_x_1007) ;  /* 0x0000014000007945 */ /* 0x000fe80003800000 */
[----:B------:R-:W-:Y:S05]  /*5120*/  @P4 BRA `(.L_x_1008) ;  /* 0x0000000000484947 */ /* 0x000fea0003800000 */
[C-C-:B------:R-:W-:Y:S01]  /*5130*/  FFMA.FTZ R24, R28.reuse, R34, R29.reuse ;  /* 0x000000221c187223 */ /* 0x140fe2000001001d */
[----:B------:R-:W-:Y:S01]  /*5140*/  FFMA.FTZ R26, R28, R36, R29 ;  /* 0x000000241c1a7223 */ /* 0x000fe2000001001d */
[----:B------:R-:W-:Y:S02]  /*5150*/  ULDC.64 UR12, c[0x0][0x288] ;  /* 0x0000a200000c7ab9 */ /* 0x000fe40000000a00 */
[----:B------:R-:W-:Y:S02]  /*5160*/  IMAD R30, R11, UR12, RZ ;  /* 0x0000000c0b1e7c24 */ /* 0x000fe4000f8e02ff */
[----:B------:R-:W-:Y:S01]  /*5170*/  FFMA.FTZ R9, R9, R64, -R24 ;  /* 0x0000004009097223 */ /* 0x000fe20000010818 */
[----:B------:R-:W-:Y:S01]  /*5180*/  FFMA.FTZ R11, R25, R62, -R26 ;  /* 0x0000003e190b7223 */ /* 0x000fe2000001081a */
[----:B------:R-:W-:Y:S01]  /*5190*/  MOV R24, R68 ;  /* 0x0000004400187202 */ /* 0x000fe20000000f00 */
[----:B------:R-:W-:Y:S01]  /*51a0*/  IMAD R27, R53, UR13, R30 ;  /* 0x0000000d351b7c24 */ /* 0x000fe2000f8e021e */
[----:B------:R-:W-:Y:S01]  /*51b0*/  MOV R25, R71 ;  /* 0x0000004700197202 */ /* 0x000fe20000000f00 */
        /* <DEDUP_REMOVED lines=9> */
.L_x_1008:
[----:B------:R-:W-:Y:S05]  /*5250*/  BSYNC B0 ;  /* 0x0000000000007941 */ /* 0x000fea0003800000 */
.L_x_1007:
[--C-:B0-----:R-:W-:Y:S01]  /*5260*/  HADD2.F32 R9, -RZ, R42.reuse.H0_H0 ;  /* 0x2000002aff097230 */ /* 0x101fe20000004100 */
[----:B------:R-:W-:Y:S01]  /*5270*/  ISETP.GE.U32.AND P3, PT, R50, UR14, PT ;  /* 0x0000000e32007c0c */ /* 0x000fe2000bf66070 */
[----:B------:R-:W-:Y:S01]  /*5280*/  HADD2.F32 R11, -RZ, R42.H1_H1 ;  /* 0x3000002aff0b7230 */ /* 0x000fe20000004100 */
[----:B------:R-:W-:Y:S01]  /*5290*/  ISETP.GE.U32.AND P4, PT, R49, UR14, PT ;  /* 0x0000000e31007c0c */ /* 0x000fe2000bf86070 */
[----:B------:R-:W-:Y:S01]  /*52a0*/  HADD2.F32 R25, -RZ, R12.H0_H0 ;  /* 0x2000000cff197230 */ /* 0x000fe20000004100 */
[----:B------:R-:W-:Y:S01]  /*52b0*/  ISETP.GE.U32.AND P6, PT, R48, UR14, PT ;  /* 0x0000000e30007c0c */ /* 0x000fe2000bfc6070 */
        /* <DEDUP_REMOVED lines=10> */
[----:B------:R-:W-:-:S02]  /*5360*/  HADD2.F32 R31, -RZ, R8.H1_H1 ;  /* 0x30000008ff1f7230 */ /* 0x000fc40000004100 */
[C---:B------:R-:W-:Y:S01]  /*5370*/  FADD.FTZ R43, -R22.reuse, R9 ;  /* 0x00000009162b7221 */ /* 0x040fe20000010100 */
[----:B------:R-:W-:Y:S02]  /*5380*/  HADD2.F32 R61, -RZ, R12.H1_H1 ;  /* 0x3000000cff3d7230 */ /* 0x000fe40000004100 */
[C---:B------:R-:W-:Y:S01]  /*5390*/  FADD.FTZ R45, -R22.reuse, R11 ;  /* 0x0000000b162d7221 */ /* 0x040fe20000010100 */
[C---:B------:R-:W-:Y:S01]  /*53a0*/  FADD.FTZ R11, -R22.reuse, R25 ;  /* 0x00000019160b7221 */ /* 0x040fe20000010100 */
[--C-:B------:R-:W-:Y:S02]  /*53b0*/  HADD2.F32 R9, -RZ, R39.reuse.H0_H0 ;  /* 0x20000027ff097230 */ /* 0x100fe40000004100 */
[C---:B------:R-:W-:Y:S01]  /*53c0*/  FADD.FTZ R41, -R22.reuse, R41 ;  /* 0x0000002916297221 */ /* 0x040fe20000010100 */
[C---:B------:R-:W-:Y:S01]  /*53d0*/  FADD.FTZ R37, -R22.reuse, R37 ;  /* 0x0000002516257221 */ /* 0x040fe20000010100 */
[C---:B------:R-:W-:Y:S01]  /*53e0*/  FADD.FTZ R33, -R22.reuse, R33 ;  /* 0x0000002116217221 */ /* 0x040fe20000010100 */
[C---:B------:R-:W-:Y:S01]  /*53f0*/  FADD.FTZ R35, -R22.reuse, R35 ;  /* 0x0000002316237221 */ /* 0x040fe20000010100 */
[C---:B------:R-:W-:Y:S01]  /*5400*/  FADD.FTZ R27, -R22.reuse, R27 ;  /* 0x0000001b161b7221 */ /* 0x040fe20000010100 */
[C---:B------:R-:W-:Y:S01]  /*5410*/  ISETP.GT.U32.OR P0, PT, R57.reuse, 0x27f, P0 ;  /* 0x0000027f3900780c */ /* 0x040fe20000704470 */
[C---:B------:R-:W-:Y:S01]  /*5420*/  FADD.FTZ R31, -R22.reuse, R31 ;  /* 0x0000001f161f7221 */ /* 0x040fe20000010100 */
[C---:B------:R-:W-:Y:S01]  /*5430*/  ISETP.GT.U32.OR P2, PT, R57.reuse, 0x27f, P2 ;  /* 0x0000027f3900780c */ /* 0x040fe20001744470 */
[----:B------:R-:W-:Y:S01]  /*5440*/  FADD.FTZ R25, -R22, R61 ;  /* 0x0000003d16197221 */ /* 0x000fe20000010100 */
[C---:B------:R-:W-:Y:S01]  /*5450*/  ISETP.GT.U32.OR P3, PT, R57.reuse, 0x27f, P3 ;  /* 0x0000027f3900780c */ /* 0x040fe20001f64470 */
        /* <DEDUP_REMOVED lines=24> */
.L_x_1009:
        /* <DEDUP_REMOVED lines=20> */
.L_x_1011:
[----:B------:R-:W-:Y:S05]  /*5720*/  BSYNC B0 ;  /* 0x0000000000007941 */ /* 0x000fea0003800000 */
.L_x_1010:
        /* <DEDUP_REMOVED lines=23> */
.L_x_1012:
        /* <DEDUP_REMOVED lines=20> */
.L_x_1014:
[----:B------:R-:W-:Y:S05]  /*59e0*/  BSYNC B0 ;  /* 0x0000000000007941 */ /* 0x000fea0003800000 */
.L_x_1013:
[--C-:B------:R-:W-:Y:S02]  /*59f0*/  HADD2.F32 R9, -RZ, R16.reuse.H0_H0 ;  /* 0x20000010ff097230 */ /* 0x100fe40000004100 */
[-C--:B------:R-:W-:Y:S01]  /*5a00*/  FMUL.FTZ R22, R33, R60.reuse ;  /* 0x0000003c21167220 */ /* 0x080fe20000410000 */
[----:B0-----:R-:W-:Y:S02]  /*5a10*/  HADD2.F32 R13, -RZ, R16.H1_H1 ;  /* 0x30000010ff0d7230 */ /* 0x001fe40000004100 */
        /* <DEDUP_REMOVED lines=20> */
.L_x_1015:
        /* <DEDUP_REMOVED lines=20> */
.L_x_1017:
[----:B------:R-:W-:Y:S05]  /*5ca0*/  BSYNC B0 ;  /* 0x0000000000007941 */ /* 0x000fea0003800000 */
.L_x_1016:
        /* <DEDUP_REMOVED lines=23> */
.L_x_1018:
[----:B------:R-:W-:Y:S04]  /*5e20*/  BSSY B0, `(.L_x_1019) ;  /* 0x0000014000007945 */ /* 0x000fe80003800000 */
[----:B------:R-:W-:Y:S05]  /*5e30*/  @P4 BRA `(.L_x_1020) ;  /* 0x0000000000484947 */ /* 0x000fea0003800000 */
[C-C-:B------:R-:W-:Y:S01]  /*5e40*/  FFMA.FTZ R8, R28.reuse, R20, R29.reuse ;  /* 0x000000141c087223 */ /* 0x140fe2000001001d */
[----:B------:R-:W-:Y:S01]  /*5e50*/  FFMA.FTZ R10, R28, R22, R29 ;  /* 0x000000161c0a7223 */ /* 0x000fe2000001001d */
[----:B------:R-:W-:Y:S02]  /*5e60*/  ULDC.64 UR12, c[0x0][0x288] ;  /* 0x0000a200000c7ab9 */ /* 0x000fe40000000a00 */
[----:B------:R-:W-:Y:S01]  /*5e70*/  FFMA.FTZ R15, R9, R64, -R8 ;  /* 0x00000040090f7223 */ /* 0x000fe20000010808 */
[----:B------:R-:W-:Y:S01]  /*5e80*/  MOV R8, R68 ;  /* 0x0000004400087202 */ /* 0x000fe20000000f00 */
[----:B------:R-:W-:Y:S01]  /*5e90*/  IMAD R16, R19, UR12, RZ ;  /* 0x0000000c13107c24 */ /* 0x000fe2000f8e02ff */
[----:B------:R-:W-:Y:S01]  /*5ea0*/  MOV R9, R71 ;  /* 0x0000004700097202 */ /* 0x000fe20000000f00 */
[----:B------:R-:W-:Y:S01]  /*5eb0*/  FFMA.FTZ R17, R13, R62, -R10 ;  /* 0x0000003e0d117223 */ /* 0x000fe2000001080a */
[----:B------:R-:W-:Y:S01]  /*5ec0*/  FMUL.FTZ R15, R15, R60 ;  /* 0x0000003c0f0f7220 */ /* 0x000fe20000410000 */
[----:B------:R-:W-:-:S04]  /*5ed0*/  IMAD.WIDE.U32 R12, R49, UR12, R8 ;  /* 0x0000000c310c7c25 */ /* 0x000fc8000f8e0008 */
        /* <DEDUP_REMOVED lines=8> */
.L_x_1020:
[----:B------:R-:W-:Y:S05]  /*5f60*/  BSYNC B0 ;  /* 0x0000000000007941 */ /* 0x000fea0003800000 */
.L_x_1019:
        /* <DEDUP_REMOVED lines=23> */
.L_x_1021:
        /* <DEDUP_REMOVED lines=19> */
.L_x_1023:
[----:B------:R-:W-:Y:S05]  /*6210*/  BSYNC B0 ;  /* 0x0000000000007941 */ /* 0x000fea0003800000 */
.L_x_1022:
[----:B0-----:R-:W0:Y:S01]  /*6220*/  LDC R9, c[0x0][0x10] ;  /* 0x00000400ff097b82 */ /* 0x001e220000000800 */
[----:B------:R-:W-:Y:S02]  /*6230*/  IADD3 R47, R47, 0x1, RZ ;  /* 0x000000012f2f7810 */ /* 0x000fe40007ffe0ff */
[----:B0-----:R-:W-:-:S04]  /*6240*/  IADD3 R56, R9, R56, RZ ;  /* 0x0000003809387210 */ /* 0x001fc80007ffe0ff */
[----:B------:R-:W-:-:S13]  /*6250*/  ISETP.GE.AND P0, PT, R56, UR4, PT ;  /* 0x0000000438007c0c */ /* 0x000fda000bf06270 */
[----:B------:R-:W-:Y:S05]  /*6260*/  @!P0 BRA `(.L_x_1024) ;  /* 0xffffffa000348947 */ /* 0x000fea000383ffff */
.L_x_973:
        /* <DEDUP_REMOVED lines=19> */
.L_x_1026:
[----:B------:R-:W-:Y:S05]  /*63a0*/  BSYNC B0 ;  /* 0x0000000000007941 */ /* 0x000fea0003800000 */
.L_x_1025:
        /* <DEDUP_REMOVED lines=11> */
.L_x_1028:
[----:B------:R-:W2:Y:S04]  /*6460*/  LDG.E.STRONG.GPU R5, desc[UR8][R2.64] ;  /* 0x0000000802057981 */ /* 0x000ea8000c1ef900 */
[----:B--2---:R-:W-:Y:S01]  /*6470*/  CCTL.IVALL ;  /* 0x00000000ff00798f */ /* 0x004fe20002000000 */
[----:B------:R-:W-:Y:S05]  /*6480*/  YIELD ;  /* 0x0000000000007946 */ /* 0x000fea0003800000 */
[----:B------:R-:W-:-:S13]  /*6490*/  ISETP.NE.AND P0, PT, R5, R0, PT ;  /* 0x000000000500720c */ /* 0x000fda0003f05270 */
[----:B------:R-:W-:Y:S05]  /*64a0*/  @P0 BRA `(.L_x_1028) ;  /* 0xfffffffc00ec0947 */ /* 0x000fea000383ffff */
.L_x_1027:
        /* <DEDUP_REMOVED lines=24> */
.L_x_1029:
        /* <DEDUP_REMOVED lines=25> */
.L_x_1030:
        /* <DEDUP_REMOVED lines=12> */
.L_x_3242:


//--------------------- .text._Z35group_norm_nhwc_bwd_one_pass_kernelI11Fp16IOBf16WLi512ELi40ELi640EEv26Group_norm_nhwc_bwd_params --------------------------
	.section	.text._Z35group_norm_nhwc_bwd_one_pass_kernelI11Fp16IOBf16WLi512ELi40ELi640EEv26Group_norm_nhwc_bwd_params,"ax",@progbits
	.align	128
        .global         _Z35group_norm_nhwc_bwd_one_pass_kernelI11Fp16IOBf16WLi512ELi40ELi640EEv26Group_norm_nhwc_bwd_params
        .type           _Z35group_norm_nhwc_bwd_one_pass_kernelI11Fp16IOBf16WLi512ELi40ELi640EEv26Group_norm_nhwc_bwd_params,@function
        .size           _Z35group_norm_nhwc_bwd_one_pass_kernelI11Fp16IOBf16WLi512ELi40ELi640EEv26Group_norm_nhwc_bwd_params,(.L_x_3243 - _Z35group_norm_nhwc_bwd_one_pass_kernelI11Fp16IOBf16WLi512ELi40ELi640EEv26Group_norm_nhwc_bwd_params)
        .other          _Z35group_norm_nhwc_bwd_one_pass_kernelI11Fp16IOBf16WLi512ELi40ELi640EEv26Group_norm_nhwc_bwd_params,@"STO_CUDA_ENTRY STV_DEFAULT"
_Z35group_norm_nhwc_bwd_one_pass_kernelI11Fp16IOBf16WLi512ELi40ELi640EEv26Group_norm_nhwc_bwd_params:
.text._Z35group_norm_nhwc_bwd_one_pass_kernelI11Fp16IOBf16WLi512ELi40ELi640EEv26Group_norm_nhwc_bwd_params:
        /* <DEDUP_REMOVED lines=61> */
.L_x_1114:
        /* <DEDUP_REMOVED lines=65> */
[----:B------:R-:W-:Y:S02]  /*07e0*/  @!P2 MOV R16, R88 ;  /* 0x000000580010a202 */ /* 0x000fe40000000f00 */
[----:B------:R-:W-:Y:S01]  /*07f0*/  SHF.R.S32.HI R27, RZ, 0x1f, R56 ;  /* 0x0000001fff1b7819 */ /* 0x000fe20000011438 */
[----:B------:R-:W-:Y:S01]  /*0800*/  @P1 IMAD.WIDE.U32 R14, R61, R22, R90 ;  /* 0x000000163d0e1225 */ /* 0x000fe200078e005a */
[----:B------:R-:W-:Y:S02]  /*0810*/  CS2R R42, SRZ ;  /* 0x00000000002a7805 */ /* 0x000fe4000001ff00 */
[----:B------:R-:W-:-:S02]  /*0820*/  CS2R R40, SRZ ;  /* 0x0000000000287805 */ /* 0x000fc4000001ff00 */
[----:B------:R-:W-:Y:S01]  /*0830*/  SHF.R.S32.HI R33, RZ, 0x1f, R54 ;  /* 0x0000001fff217819 */ /* 0x000fe20000011436 */
[----:B------:R-:W1:Y:S01]  /*0840*/  @!P5 LDC.64 R8, c[0x0][0x288] ;  /* 0x0000a200ff08db82 */ /* 0x000e620000000a00 */
[----:B------:R-:W-:Y:S01]  /*0850*/  @P1 IADD3 R23, R15, R23, RZ ;  /* 0x000000170f171210 */ /* 0x000fe20007ffe0ff */
[----:B------:R-:W-:Y:S01]  /*0860*/  ULDC.64 UR12, c[0x0][0x248] ;  /* 0x00009200000c7ab9 */ /* 0x000fe20000000a00 */
[C---:B------:R-:W-:Y:S02]  /*0870*/  @P1 SHF.L.U32 R15, R14.reuse, 0x1, RZ ;  /* 0x000000010e0f1819 */ /* 0x040fe400000006ff */
[----:B------:R-:W-:Y:S01]  /*0880*/  @P1 SHF.L.U64.HI R18, R14, 0x1, R23 ;  /* 0x000000010e121819 */ /* 0x000fe20000010217 */
[----:B----4-:R-:W-:Y:S01]  /*0890*/  @!P2 IMAD R17, R17, R6, RZ ;  /* 0x000000061111a224 */ /* 0x010fe200078e02ff */
[C---:B--2---:R-:W-:Y:S02]  /*08a0*/  @P1 IADD3 R14, P0, R15.reuse, R12, RZ ;  /* 0x0000000c0f0e1210 */ /* 0x044fe40007f1e0ff */
[----:B0-----:R-:W-:Y:S01]  /*08b0*/  @P1 IADD3 R34, P3, R15, R34, RZ ;  /* 0x000000220f221210 */ /* 0x001fe20007f7e0ff */
[----:B------:R-:W-:Y:S01]  /*08c0*/  @!P2 IMAD R23, R60, R7, R17 ;  /* 0x000000073c17a224 */ /* 0x000fe200078e0211 */
[----:B------:R-:W-:-:S02]  /*08d0*/  @!P2 MOV R17, R91 ;  /* 0x0000005b0011a202 */ /* 0x000fc40000000f00 */
[----:B------:R-:W-:Y:S01]  /*08e0*/  @P1 IADD3.X R15, R18, R13, RZ, P0, !PT ;  /* 0x0000000d120f1210 */ /* 0x000fe200007fe4ff */
[----:B------:R-:W-:Y:S02]  /*08f0*/  @!P2 IMAD.WIDE.U32 R16, R60, R6, R16 ;  /* 0x000000063c10a225 */ /* 0x000fe400078e0010 */
[----:B------:R-:W0:Y:S01]  /*0900*/  @!P4 LDC.64 R6, c[0x0][0x288] ;  /* 0x0000a200ff06cb82 */ /* 0x000e220000000a00 */
[----:B------:R-:W-:Y:S01]  /*0910*/  @P1 IADD3.X R35, R18, R35, RZ, P3, !PT ;  /* 0x0000002312231210 */ /* 0x000fe20001ffe4ff */
[----:B------:R2:W5:Y:S01]  /*0920*/  @P1 LDG.E R44, desc[UR14][R14.64] ;  /* 0x0000000e0e2c1981 */ /* 0x000562000c1e1900 */
[----:B------:R-:W-:Y:S02]  /*0930*/  @!P2 SHF.L.U32 R13, R16, 0x1, RZ ;  /* 0x00000001100da819 */ /* 0x000fe400000006ff */
[----:B------:R-:W-:Y:S02]  /*0940*/  ISETP.GE.U32.AND P3, PT, R57, UR18, PT ;  /* 0x0000001239007c0c */ /* 0x000fe4000bf66070 */
[----:B---3--:R-:W-:-:S02]  /*0950*/  @!P2 IADD3 R18, P6, R13, R10, RZ ;  /* 0x0000000a0d12a210 */ /* 0x008fc40007fde0ff */
[----:B------:R-:W-:Y:S02]  /*0960*/  @!P2 IADD3 R17, R17, R23, RZ ;  /* 0x000000171111a210 */ /* 0x000fe40007ffe0ff */
[----:B-1----:R-:W-:Y:S01]  /*0970*/  @!P2 IADD3 R10, P0, R13, R4, RZ ;  /* 0x000000040d0aa210 */ /* 0x002fe20007f1e0ff */
[----:B------:R-:W-:Y:S01]  /*0980*/  @!P5 IMAD R4, R19, R8, RZ ;  /* 0x000000081304d224 */ /* 0x000fe200078e02ff */
[----:B------:R-:W-:Y:S01]  /*0990*/  ISETP.GE.AND.EX P3, PT, R25, UR19, PT, P3 ;  /* 0x0000001319007c0c */ /* 0x000fe2000bf66330 */
[----:B------:R-:W1:Y:S01]  /*09a0*/  @!P5 LDC.64 R12, c[0x0][0x230] ;  /* 0x00008c00ff0cdb82 */ /* 0x000e620000000a00 */
[----:B--2---:R-:W-:Y:S02]  /*09b0*/  @!P5 MOV R14, R88 ;  /* 0x00000058000ed202 */ /* 0x004fe40000000f00 */
[----:B------:R-:W-:Y:S01]  /*09c0*/  @!P5 MOV R15, R91 ;  /* 0x0000005b000fd202 */ /* 0x000fe20000000f00 */
[----:B------:R-:W-:Y:S01]  /*09d0*/  @!P5 IMAD R23, R59, R9, R4 ;  /* 0x000000093b17d224 */ /* 0x000fe200078e0204 */
[----:B------:R-:W-:-:S02]  /*09e0*/  ISETP.GT.U32.OR P3, PT, R62, 0x27f, P3 ;  /* 0x0000027f3e00780c */ /* 0x000fc40001f64470 */
[----:B------:R-:W-:Y:S01]  /*09f0*/  @!P2 SHF.L.U64.HI R20, R16, 0x1, R17 ;  /* 0x000000011014a819 */ /* 0x000fe20000010211 */
[----:B------:R-:W-:Y:S01]  /*0a00*/  @!P5 IMAD.WIDE.U32 R8, R59, R8, R14 ;  /* 0x000000083b08d225 */ /* 0x000fe200078e000e */
[----:B------:R-:W2:Y:S02]  /*0a10*/  @!P5 LDC.64 R16, c[0x0][0x228] ;  /* 0x00008a00ff10db82 */ /* 0x000ea40000000a00 */
[C---:B------:R-:W-:Y:S01]  /*0a20*/  @!P2 IADD3.X R19, R20.reuse, R11, RZ, P6, !PT ;  /* 0x0000000b1413a210 */ /* 0x040fe200037fe4ff */
[----:B0-----:R-:W-:Y:S01]  /*0a30*/  @!P4 IMAD R4, R21, R6, RZ ;  /* 0x000000061504c224 */ /* 0x001fe200078e02ff */
[----:B------:R-:W-:Y:S02]  /*0a40*/  @!P2 IADD3.X R11, R20, R5, RZ, P0, !PT ;  /* 0x00000005140ba210 */ /* 0x000fe400007fe4ff */
[----:B------:R-:W-:Y:S02]  /*0a50*/  @!P5 IADD3 R5, R9, R23, RZ ;  /* 0x000000170905d210 */ /* 0x000fe40007ffe0ff */
[----:B------:R-:W0:Y:S01]  /*0a60*/  @!P4 LDC.64 R14, c[0x0][0x230] ;  /* 0x00008c00ff0ecb82 */ /* 0x000e220000000a00 */
[----:B------:R-:W-:Y:S01]  /*0a70*/  @!P5 SHF.L.U32 R21, R8, 0x1, RZ ;  /* 0x000000010815d819 */ /* 0x000fe200000006ff */
[----:B------:R-:W-:Y:S01]  /*0a80*/  @!P4 IMAD R29, R58, R7, R4 ;  /* 0x000000073a1dc224 */ /* 0x000fe200078e0204 */
[----:B------:R-:W-:Y:S01]  /*0a90*/  @!P5 SHF.L.U64.HI R20, R8, 0x1, R5 ;  /* 0x000000010814d819 */ /* 0x000fe20000010205 */
[----:B------:R3:W5:Y:S01]  /*0aa0*/  @!P2 LDG.E R45, desc[UR14][R18.64] ;  /* 0x0000000e122da981 */ /* 0x000762000c1e1900 */
[----:B------:R-:W-:-:S03]  /*0ab0*/  ISETP.GE.U32.AND P0, PT, R56, UR18, PT ;  /* 0x0000001238007c0c */ /* 0x000fc6000bf06070 */
[----:B------:R-:W4:Y:S01]  /*0ac0*/  @!P4 LDC.64 R8, c[0x0][0x228] ;  /* 0x00008a00ff08cb82 */ /* 0x000f220000000a00 */
[----:B------:R-:W-:Y:S01]  /*0ad0*/  ISETP.GE.AND.EX P0, PT, R27, UR19, PT, P0 ;  /* 0x000000131b007c0c */ /* 0x000fe2000bf06300 */
[----:B------:R2:W5:Y:S06]  /*0ae0*/  @!P2 LDG.E R43, desc[UR14][R10.64] ;  /* 0x0000000e0a2ba981 */ /* 0x00056c000c1e1900 */
[----:B------:R-:W4:Y:S01]  /*0af0*/  @!P3 LDC.64 R4, c[0x0][0x288] ;  /* 0x0000a200ff04bb82 */ /* 0x000f220000000a00 */
[----:B---3--:R-:W-:Y:S02]  /*0b00*/  @!P4 MOV R18, R88 ;  /* 0x000000580012c202 */ /* 0x008fe40000000f00 */
[----:B------:R-:W-:-:S02]  /*0b10*/  @!P4 MOV R19, R91 ;  /* 0x0000005b0013c202 */ /* 0x000fc40000000f00 */
[----:B------:R-:W-:Y:S01]  /*0b20*/  ISETP.GT.U32.OR P0, PT, R62, 0x27f, P0 ;  /* 0x0000027f3e00780c */ /* 0x000fe20000704470 */
[----:B------:R-:W-:Y:S01]  /*0b30*/  @!P4 IMAD.WIDE.U32 R6, R58, R6, R18 ;  /* 0x000000063a06c225 */ /* 0x000fe200078e0012 */
[C---:B-1----:R-:W-:Y:S02]  /*0b40*/  @!P5 IADD3 R22, P6, R21.reuse, R12, RZ ;  /* 0x0000000c1516d210 */ /* 0x042fe40007fde0ff */
[----:B--2---:R-:W-:Y:S02]  /*0b50*/  @!P5 IADD3 R12, P2, R21, R16, RZ ;  /* 0x00000010150cd210 */ /* 0x004fe40007f5e0ff */
[----:B------:R-:W-:Y:S02]  /*0b60*/  @!P4 IADD3 R7, R7, R29, RZ ;  /* 0x0000001d0707c210 */ /* 0x000fe40007ffe0ff */
[----:B------:R-:W-:Y:S02]  /*0b70*/  @!P4 SHF.L.U32 R21, R6, 0x1, RZ ;  /* 0x000000010615c819 */ /* 0x000fe400000006ff */
[----:B------:R-:W-:-:S03]  /*0b80*/  @!P5 IADD3.X R23, R20, R13, RZ, P6, !PT ;  /* 0x0000000d1417d210 */ /* 0x000fc600037fe4ff */
[----:B------:R-:W1:Y:S01]  /*0b90*/  @!P0 LDC.64 R10, c[0x0][0x230] ;  /* 0x00008c00ff0a8b82 */ /* 0x000e620000000a00 */
[----:B------:R-:W-:Y:S02]  /*0ba0*/  @!P5 IADD3.X R13, R20, R17, RZ, P2, !PT ;  /* 0x00000011140dd210 */ /* 0x000fe400017fe4ff */
[----:B------:R-:W-:Y:S01]  /*0bb0*/  @!P4 SHF.L.U64.HI R24, R6, 0x1, R7 ;  /* 0x000000010618c819 */ /* 0x000fe20000010207 */
[----:B------:R2:W5:Y:S01]  /*0bc0*/  @!P5 LDG.E R41, desc[UR14][R22.64] ;  /* 0x0000000e1629d981 */ /* 0x000562000c1e1900 */
[----:B0-----:R-:W-:-:S03]  /*0bd0*/  @!P4 IADD3 R18, P2, R21, R14, RZ ;  /* 0x0000000e1512c210 */ /* 0x001fc60007f5e0ff */
[----:B------:R-:W0:Y:S01]  /*0be0*/  @!P0 LDC.64 R6, c[0x0][0x288] ;  /* 0x0000a200ff068b82 */ /* 0x000e220000000a00 */
[----:B------:R3:W5:Y:S01]  /*0bf0*/  @!P5 LDG.E R40, desc[UR14][R12.64] ;  /* 0x0000000e0c28d981 */ /* 0x000762000c1e1900 */
[C---:B------:R-:W-:Y:S02]  /*0c00*/  @!P4 IADD3.X R19, R24.reuse, R15, RZ, P2, !PT ;  /* 0x0000000f1813c210 */ /* 0x040fe400017fe4ff */
[----:B----4-:R-:W-:Y:S01]  /*0c10*/  @!P4 IADD3 R20, P5, R21, R8, RZ ;  /* 0x000000081514c210 */ /* 0x010fe20007fbe0ff */
[----:B------:R-:W-:Y:S01]  /*0c20*/  @!P3 IMAD R8, R25, R4, RZ ;  /* 0x000000041908b224 */ /* 0x000fe200078e02ff */
[----:B--2---:R-:W-:Y:S01]  /*0c30*/  SHF.R.S32.HI R23, RZ, 0x1f, R55 ;  /* 0x0000001fff177819 */ /* 0x004fe20000011437 */
[----:B------:R2:W5:Y:S01]  /*0c40*/  @!P4 LDG.E R42, desc[UR14][R18.64] ;  /* 0x0000000e122ac981 */ /* 0x000562000c1e1900 */
[----:B------:R-:W-:Y:S01]  /*0c50*/  ISETP.GE.U32.AND P2, PT, R55, UR18, PT ;  /* 0x0000001237007c0c */ /* 0x000fe2000bf46070 */
[----:B------:R-:W4:Y:S01]  /*0c60*/  @!P3 LDC.64 R16, c[0x0][0x230] ;  /* 0x00008c00ff10bb82 */ /* 0x000f220000000a00 */
[----:B------:R-:W-:Y:S01]  /*0c70*/  @!P4 IADD3.X R21, R24, R9, RZ, P5, !PT ;  /* 0x000000091815c210 */ /* 0x000fe20002ffe4ff */
[----:B------:R-:W-:Y:S01]  /*0c80*/  @!P3 IMAD R5, R57, R5, R8 ;  /* 0x000000053905b224 */ /* 0x000fe200078e0208 */
[----:B------:R-:W-:-:S02]  /*0c90*/  ISETP.GE.AND.EX P2, PT, R23, UR19, PT, P2 ;  /* 0x0000001317007c0c */ /* 0x000fc4000bf46320 */
[----:B------:R-:W-:Y:S02]  /*0ca0*/  @!P3 MOV R8, R88 ;  /* 0x000000580008b202 */ /* 0x000fe40000000f00 */
[----:B------:R-:W-:Y:S01]  /*0cb0*/  @!P3 MOV R9, R91 ;  /* 0x0000005b0009b202 */ /* 0x000fe20000000f00 */
[----:B------:R-:W1:Y:S01]  /*0cc0*/  @!P3 LDC.64 R14, c[0x0][0x228] ;  /* 0x00008a00ff0ebb82 */ /* 0x000e620000000a00 */
[----:B------:R-:W-:Y:S01]  /*0cd0*/  ISETP.GT.U32.OR P2, PT, R62, 0x27f, P2 ;  /* 0x0000027f3e00780c */ /* 0x000fe20001744470 */
[----:B------:R-:W-:Y:S01]  /*0ce0*/  @!P3 IMAD.WIDE.U32 R8, R57, R4, R8 ;  /* 0x000000043908b225 */ /* 0x000fe200078e0008 */
[----:B------:R-:W-:-:S05]  /*0cf0*/  HFMA2.MMA R4, -RZ, RZ, 0, 0 ;  /* 0x00000000ff047435 */ /* 0x000fca00000001ff */
[----:B---3--:R-:W3:Y:S01]  /*0d00*/  @!P0 LDC.64 R12, c[0x0][0x228] ;  /* 0x00008a00ff0c8b82 */ /* 0x008ee20000000a00 */
[----:B------:R-:W-:Y:S02]  /*0d10*/  @!P3 IADD3 R5, R9, R5, RZ ;  /* 0x000000050905b210 */ /* 0x000fe40007ffe0ff */
[C---:B------:R-:W-:Y:S02]  /*0d20*/  @!P3 SHF.L.U32 R25, R8.reuse, 0x1, RZ ;  /* 0x000000010819b819 */ /* 0x040fe400000006ff */
[----:B------:R-:W-:Y:S01]  /*0d30*/  @!P3 SHF.L.U64.HI R22, R8, 0x1, R5 ;  /* 0x000000010816b819 */ /* 0x000fe20000010205 */
[----:B0-----:R-:W-:Y:S01]  /*0d40*/  @!P0 IMAD R27, R27, R6, RZ ;  /* 0x000000061b1b8224 */ /* 0x001fe200078e02ff */
[----:B--2---:R-:W-:Y:S01]  /*0d50*/  @!P0 MOV R18, R88 ;  /* 0x0000005800128202 */ /* 0x004fe20000000f00 */
[----:B------:R-:W0:Y:S01]  /*0d60*/  @!P2 LDC.64 R8, c[0x0][0x288] ;  /* 0x0000a200ff08ab82 */ /* 0x000e220000000a00 */
[----:B------:R-:W-:Y:S01]  /*0d70*/  @!P0 MOV R19, R91 ;  /* 0x0000005b00138202 */ /* 0x000fe20000000f00 */
[----:B------:R4:W5:Y:S01]  /*0d80*/  @!P4 LDG.E R4, desc[UR14][R20.64] ;  /* 0x0000000e1404c981 */ /* 0x000962000c1e1900 */
[----:B------:R-:W-:Y:S01]  /*0d90*/  @!P0 IMAD R27, R56, R7, R27 ;  /* 0x00000007381b8224 */ /* 0x000fe200078e021b */
[----:B------:R-:W-:Y:S01]  /*0da0*/  ISETP.GE.U32.AND P4, PT, R54, UR18, PT ;  /* 0x0000001236007c0c */ /* 0x000fe2000bf86070 */
[----:B------:R-:W-:-:S03]  /*0db0*/  @!P0 IMAD.WIDE.U32 R6, R56, R6, R18 ;  /* 0x0000000638068225 */ /* 0x000fc600078e0012 */
[----:B------:R-:W-:Y:S01]  /*0dc0*/  ISETP.GE.AND.EX P4, PT, R33, UR19, PT, P4 ;  /* 0x0000001321007c0c */ /* 0x000fe2000bf86340 */
[----:B------:R-:W2:Y:S01]  /*0dd0*/  @!P2 LDC.64 R28, c[0x0][0x228] ;  /* 0x00008a00ff1cab82 */ /* 0x000ea20000000a00 */
[----:B----4-:R-:W-:Y:S01]  /*0de0*/  @!P3 IADD3 R20, P5, R25, R16, RZ ;  /* 0x000000101914b210 */ /* 0x010fe20007fbe0ff */
[----:B------:R-:W-:Y:S01]  /*0df0*/  HFMA2.MMA R5, -RZ, RZ, 0, 0 ;  /* 0x00000000ff057435 */ /* 0x000fe200000001ff */
[----:B------:R-:W-:Y:S02]  /*0e00*/  @!P0 IADD3 R7, R7, R27, RZ ;  /* 0x0000001b07078210 */ /* 0x000fe40007ffe0ff */
[----:B------:R-:W-:Y:S02]  /*0e10*/  @!P3 IADD3.X R21, R22, R17, RZ, P5, !PT ;  /* 0x000000111615b210 */ /* 0x000fe40002ffe4ff */
[----:B-1----:R-:W-:Y:S02]  /*0e20*/  @!P3 IADD3 R14, P5, R25, R14, RZ ;  /* 0x0000000e190eb210 */ /* 0x002fe40007fbe0ff */
[----:B------:R-:W-:Y:S01]  /*0e30*/  ISETP.GT.U32.OR P4, PT, R62, 0x27f, P4 ;  /* 0x0000027f3e00780c */ /* 0x000fe20002784470 */
[----:B------:R-:W1:Y:S01]  /*0e40*/  @!P2 LDC.64 R24, c[0x0][0x230] ;  /* 0x00008c00ff18ab82 */ /* 0x000e620000000a00 */
[----:B------:R-:W-:Y:S01]  /*0e50*/  @!P3 IADD3.X R15, R22, R15, RZ, P5, !PT ;  /* 0x0000000f160fb210 */ /* 0x000fe20002ffe4ff */
[----:B------:R4:W5:Y:S01]  /*0e60*/  @!P3 LDG.E R5, desc[UR14][R20.64] ;  /* 0x0000000e1405b981 */ /* 0x000962000c1e1900 */
[----:B------:R-:W-:-:S02]  /*0e70*/  @!P0 SHF.L.U32 R19, R6, 0x1, RZ ;  /* 0x0000000106138819 */ /* 0x000fc400000006ff */
[----:B------:R-:W-:Y:S02]  /*0e80*/  @!P0 SHF.L.U64.HI R22, R6, 0x1, R7 ;  /* 0x0000000106168819 */ /* 0x000fe40000010207 */
[----:B------:R-:W-:Y:S02]  /*0e90*/  CS2R R6, SRZ ;  /* 0x0000000000067805 */ /* 0x000fe4000001ff00 */
[----:B---3--:R-:W-:Y:S01]  /*0ea0*/  @!P0 IADD3 R18, P6, R19, R12, RZ ;  /* 0x0000000c13128210 */ /* 0x008fe20007fde0ff */
[----:B0-----:R-:W-:Y:S01]  /*0eb0*/  @!P2 IMAD R12, R23, R8, RZ ;  /* 0x00000008170ca224 */ /* 0x001fe200078e02ff */
[----:B------:R-:W-:Y:S02]  /*0ec0*/  SHF.R.S32.HI R27, RZ, 0x1f, R53 ;  /* 0x0000001fff1b7819 */ /* 0x000fe40000011435 */
[----:B------:R0:W5:Y:S01]  /*0ed0*/  @!P3 LDG.E R6, desc[UR14][R14.64] ;  /* 0x0000000e0e06b981 */ /* 0x000162000c1e1900 */
[----:B------:R-:W-:Y:S01]  /*0ee0*/  ISETP.GE.U32.AND P3, PT, R53, UR18, PT ;  /* 0x0000001235007c0c */ /* 0x000fe2000bf66070 */
[----:B------:R-:W3:Y:S01]  /*0ef0*/  @!P4 LDC.64 R16, c[0x0][0x288] ;  /* 0x0000a200ff10cb82 */ /* 0x000ee20000000a00 */
[----:B------:R-:W-:Y:S01]  /*0f00*/  @!P0 IADD3 R10, P5, R19, R10, RZ ;  /* 0x0000000a130a8210 */ /* 0x000fe20007fbe0ff */
[----:B------:R-:W-:Y:S01]  /*0f10*/  @!P2 IMAD R9, R55, R9, R12 ;  /* 0x000000093709a224 */ /* 0x000fe200078e020c */
[----:B------:R-:W-:-:S02]  /*0f20*/  @!P0 IADD3.X R19, R22, R13, RZ, P6, !PT ;  /* 0x0000000d16138210 */ /* 0x000fc400037fe4ff */
[----:B------:R-:W-:Y:S02]  /*0f30*/  ISETP.GE.AND.EX P3, PT, R27, UR19, PT, P3 ;  /* 0x000000131b007c0c */ /* 0x000fe4000bf66330 */
[----:B------:R-:W-:Y:S01]  /*0f40*/  @!P2 MOV R12, R88 ;  /* 0x00000058000ca202 */ /* 0x000fe20000000f00 */
[----:B----4-:R-:W4:Y:S01]  /*0f50*/  @!P4 LDC.64 R20, c[0x0][0x230] ;  /* 0x00008c00ff14cb82 */ /* 0x010f220000000a00 */
[----:B------:R-:W-:Y:S02]  /*0f60*/  @!P2 MOV R13, R91 ;  /* 0x0000005b000da202 */ /* 0x000fe40000000f00 */
[----:B------:R-:W-:Y:S01]  /*0f70*/  ISETP.GT.U32.OR P3, PT, R62, 0x27f, P3 ;  /* 0x0000027f3e00780c */ /* 0x000fe20001f64470 */
[----:B------:R-:W-:Y:S01]  /*0f80*/  @!P2 IMAD.WIDE.U32 R12, R55, R8, R12 ;  /* 0x00000008370ca225 */ /* 0x000fe200078e000c */
[----:B------:R-:W-:Y:S01]  /*0f90*/  HFMA2.MMA R8, -RZ, RZ, 0, 0 ;  /* 0x00000000ff087435 */ /* 0x000fe200000001ff */
[----:B------:R-:W-:Y:S02]  /*0fa0*/  @!P0 IADD3.X R11, R22, R11, RZ, P5, !PT ;  /* 0x0000000b160b8210 */ /* 0x000fe40002ffe4ff */
[----:B------:R-:W-:-:S03]  /*0fb0*/  SHF.R.S32.HI R31, RZ, 0x1f, R52 ;  /* 0x0000001fff1f7819 */ /* 0x000fc60000011434 */
[----:B------:R2:W5:Y:S05]  /*0fc0*/  @!P0 LDG.E R7, desc[UR14][R10.64] ;  /* 0x0000000e0a078981 */ /* 0x00056a000c1e1900 */
[----:B0-----:R-:W0:Y:S01]  /*0fd0*/  @!P3 LDC.64 R14, c[0x0][0x288] ;  /* 0x0000a200ff0ebb82 */ /* 0x001e220000000a00 */
[----:B------:R1:W5:Y:S01]  /*0fe0*/  @!P0 LDG.E R8, desc[UR14][R18.64] ;  /* 0x0000000e12088981 */ /* 0x000362000c1e1900 */
[----:B------:R-:W-:Y:S02]  /*0ff0*/  ISETP.GE.U32.AND P0, PT, R52, UR18, PT ;  /* 0x0000001234007c0c */ /* 0x000fe4000bf06070 */
[----:B------:R-:W-:Y:S01]  /*1000*/  @!P2 IADD3 R13, R13, R9, RZ ;  /* 0x000000090d0da210 */ /* 0x000fe20007ffe0ff */
[----:B---3--:R-:W-:Y:S01]  /*1010*/  @!P4 IMAD R33, R33, R16, RZ ;  /* 0x000000102121c224 */ /* 0x008fe200078e02ff */
[----:B------:R-:W-:-:S02]  /*1020*/  ISETP.GE.AND.EX P0, PT, R31, UR19, PT, P0 ;  /* 0x000000131f007c0c */ /* 0x000fc4000bf06300 */
[----:B--2---:R-:W-:Y:S02]  /*1030*/  @!P4 MOV R10, R88 ;  /* 0x00000058000ac202 */ /* 0x004fe40000000f00 */
[----:B------:R-:W-:Y:S01]  /*1040*/  @!P4 MOV R11, R91 ;  /* 0x0000005b000bc202 */ /* 0x000fe20000000f00 */
[----:B-1----:R-:W1:Y:S01]  /*1050*/  @!P3 LDC.64 R18, c[0x0][0x230] ;  /* 0x00008c00ff12bb82 */ /* 0x002e620000000a00 */
[C---:B------:R-:W-:Y:S02]  /*1060*/  @!P2 SHF.L.U32 R9, R12.reuse, 0x1, RZ ;  /* 0x000000010c09a819 */ /* 0x040fe400000006ff */
[----:B------:R-:W-:Y:S01]  /*1070*/  @!P2 SHF.L.U64.HI R22, R12, 0x1, R13 ;  /* 0x000000010c16a819 */ /* 0x000fe2000001020d */
[----:B------:R-:W-:Y:S01]  /*1080*/  @!P4 IMAD R33, R54, R17, R33 ;  /* 0x000000113621c224 */ /* 0x000fe200078e0221 */
[----:B------:R-:W-:Y:S01]  /*1090*/  ISETP.GT.U32.OR P0, PT, R62, 0x27f, P0 ;  /* 0x0000027f3e00780c */ /* 0x000fe20000704470 */
[----:B------:R-:W-:Y:S02]  /*10a0*/  @!P4 IMAD.WIDE.U32 R16, R54, R16, R10 ;  /* 0x000000103610c225 */ /* 0x000fe400078e000a */
[----:B------:R-:W2:Y:S01]  /*10b0*/  @!P4 LDC.64 R12, c[0x0][0x228] ;  /* 0x00008a00ff0ccb82 */ /* 0x000ea20000000a00 */
[----:B------:R-:W-:-:S02]  /*10c0*/  @!P2 IADD3 R24, P6, R9, R24, RZ ;  /* 0x000000180918a210 */ /* 0x000fc40007fde0ff */
[----:B------:R-:W-:Y:S02]  /*10d0*/  @!P4 IADD3 R11, R17, R33, RZ ;  /* 0x00000021110bc210 */ /* 0x000fe40007ffe0ff */
[----:B------:R-:W-:Y:S02]  /*10e0*/  @!P2 IADD3 R28, P5, R9, R28, RZ ;  /* 0x0000001c091ca210 */ /* 0x000fe40007fbe0ff */
[----:B------:R-:W-:Y:S02]  /*10f0*/  @!P4 SHF.L.U32 R33, R16, 0x1, RZ ;  /* 0x000000011021c819 */ /* 0x000fe400000006ff */
[C---:B------:R-:W-:Y:S01]  /*1100*/  @!P2 IADD3.X R25, R22.reuse, R25, RZ, P6, !PT ;  /* 0x000000191619a210 */ /* 0x040fe200037fe4ff */
[----:B------:R-:W-:Y:S01]  /*1110*/  HFMA2.MMA R9, -RZ, RZ, 0, 0 ;  /* 0x00000000ff097435 */ /* 0x000fe200000001ff */
[----:B------:R-:W-:Y:S02]  /*1120*/  @!P2 IADD3.X R29, R22, R29, RZ, P5, !PT ;  /* 0x0000001d161da210 */ /* 0x000fe40002ffe4ff */
[----:B------:R-:W-:Y:S01]  /*1130*/  @!P4 SHF.L.U64.HI R30, R16, 0x1, R11 ;  /* 0x00000001101ec819 */ /* 0x000fe2000001020b */
[----:B------:R-:W3:Y:S01]  /*1140*/  @!P0 LDC.64 R22, c[0x0][0x288] ;  /* 0x0000a200ff168b82 */ /* 0x000ee20000000a00 */
[----:B----4-:R-:W-:Y:S01]  /*1150*/  @!P4 IADD3 R26, P6, R33, R20, RZ ;  /* 0x00000014211ac210 */ /* 0x010fe20007fde0ff */
[----:B0-----:R-:W-:Y:S01]  /*1160*/  @!P3 IMAD R36, R27, R14, RZ ;  /* 0x0000000e1b24b224 */ /* 0x001fe200078e02ff */
[----:B------:R-:W-:-:S02]  /*1170*/  MOV R10, RZ ;  /* 0x000000ff000a7202 */ /* 0x000fc40000000f00 */
[----:B------:R-:W-:Y:S01]  /*1180*/  @!P4 IADD3.X R27, R30, R21, RZ, P6, !PT ;  /* 0x000000151e1bc210 */ /* 0x000fe200037fe4ff */
[----:B------:R2:W5:Y:S01]  /*1190*/  @!P2 LDG.E R9, desc[UR14][R24.64] ;  /* 0x0000000e1809a981 */ /* 0x000562000c1e1900 */
[----:B------:R-:W-:Y:S01]  /*11a0*/  @!P3 MOV R20, R88 ;  /* 0x000000580014b202 */ /* 0x000fe20000000f00 */
[----:B------:R-:W0:Y:S01]  /*11b0*/  @!P3 LDC.64 R16, c[0x0][0x228] ;  /* 0x00008a00ff10bb82 */ /* 0x000e220000000a00 */
[----:B------:R-:W-:Y:S02]  /*11c0*/  @!P3 MOV R21, R91 ;  /* 0x0000005b0015b202 */ /* 0x000fe40000000f00 */
[----:B------:R-:W-:Y:S02]  /*11d0*/  SHF.R.S32.HI R11, RZ, 0x1f, R51 ;  /* 0x0000001fff0b7819 */ /* 0x000fe40000011433 */
[----:B------:R-:W-:Y:S01]  /*11e0*/  ISETP.GE.U32.AND P5, PT, R51, UR18, PT ;  /* 0x0000001233007c0c */ /* 0x000fe2000bfa6070 */
[C---:B------:R-:W-:Y:S01]  /*11f0*/  @!P3 IMAD R15, R53.reuse, R15, R36 ;  /* 0x0000000f350fb224 */ /* 0x040fe200078e0224 */
[----:B------:R4:W5:Y:S01]  /*1200*/  @!P2 LDG.E R10, desc[UR14][R28.64] ;  /* 0x0000000e1c0aa981 */ /* 0x000962000c1e1900 */
[----:B------:R-:W-:Y:S01]  /*1210*/  @!P3 IMAD.WIDE.U32 R20, R53, R14, R20 ;  /* 0x0000000e3514b225 */ /* 0x000fe200078e0014 */
[----:B------:R-:W-:-:S02]  /*1220*/  ISETP.GE.AND.EX P5, PT, R11, UR19, PT, P5 ;  /* 0x000000130b007c0c */ /* 0x000fc4000bfa6350 */
[----:B--2---:R-:W-:Y:S02]  /*1230*/  @!P4 IADD3 R24, P2, R33, R12, RZ ;  /* 0x0000000c2118c210 */ /* 0x004fe40007f5e0ff */
[----:B------:R-:W-:Y:S02]  /*1240*/  ISETP.GT.U32.OR P5, PT, R62, 0x27f, P5 ;  /* 0x0000027f3e00780c */ /* 0x000fe40002fa4470 */
[----:B------:R-:W-:Y:S02]  /*1250*/  @!P3 IADD3 R15, R21, R15, RZ ;  /* 0x0000000f150fb210 */ /* 0x000fe40007ffe0ff */
[----:B------:R-:W-:Y:S02]  /*1260*/  @!P4 IADD3.X R25, R30, R13, RZ, P2, !PT ;  /* 0x0000000d1e19c210 */ /* 0x000fe400017fe4ff */
[----:B------:R-:W-:Y:S02]  /*1270*/  CS2R R12, SRZ ;  /* 0x00000000000c7805 */ /* 0x000fe4000001ff00 */
[----:B------:R-:W-:Y:S01]  /*1280*/  @!P3 SHF.L.U64.HI R36, R20, 0x1, R15 ;  /* 0x000000011424b819 */ /* 0x000fe2000001020f */
[----:B----4-:R-:W2:Y:S01]  /*1290*/  @!P0 LDC.64 R28, c[0x0][0x230] ;  /* 0x00008c00ff1c8b82 */ /* 0x010ea20000000a00 */
[----:B------:R-:W-:-:S02]  /*12a0*/  SHF.R.S32.HI R15, RZ, 0x1f, R50 ;  /* 0x0000001fff0f7819 */ /* 0x000fc40000011432 */
[----:B------:R-:W-:Y:S01]  /*12b0*/  ISETP.GE.U32.AND P2, PT, R50, UR18, PT ;  /* 0x0000001232007c0c */ /* 0x000fe2000bf46070 */
[----:B------:R4:W5:Y:S01]  /*12c0*/  @!P4 LDG.E R13, desc[UR14][R24.64] ;  /* 0x0000000e180dc981 */ /* 0x000962000c1e1900 */
[----:B---3--:R-:W-:Y:S02]  /*12d0*/  @!P0 IMAD R31, R31, R22, RZ ;  /* 0x000000161f1f8224 */ /* 0x008fe400078e02ff */
[----:B------:R-:W-:Y:S01]  /*12e0*/  ISETP.GE.AND.EX P2, PT, R15, UR19, PT, P2 ;  /* 0x000000130f007c0c */ /* 0x000fe2000bf46320 */
[----:B------:R3:W5:Y:S01]  /*12f0*/  @!P4 LDG.E R12, desc[UR14][R26.64] ;  /* 0x0000000e1a0cc981 */ /* 0x000762000c1e1900 */
[----:B------:R-:W-:Y:S02]  /*1300*/  @!P3 SHF.L.U32 R33, R20, 0x1, RZ ;  /* 0x000000011421b819 */ /* 0x000fe400000006ff */
[----:B----4-:R-:W-:Y:S01]  /*1310*/  @!P0 MOV R24, R88 ;  /* 0x0000005800188202 */ /* 0x010fe20000000f00 */
[----:B------:R-:W4:Y:S01]  /*1320*/  @!P5 LDC.64 R20, c[0x0][0x288] ;  /* 0x0000a200ff14db82 */ /* 0x000f220000000a00 */
[----:B------:R-:W-:Y:S01]  /*1330*/  @!P0 MOV R25, R91 ;  /* 0x0000005b00198202 */ /* 0x000fe20000000f00 */
[----:B------:R-:W-:Y:S01]  /*1340*/  @!P0 IMAD R31, R52, R23, R31 ;  /* 0x00000017341f8224 */ /* 0x000fe200078e021f */
[----:B------:R-:W-:-:S02]  /*1350*/  ISETP.GT.U32.OR P2, PT, R62, 0x27f, P2 ;  /* 0x0000027f3e00780c */ /* 0x000fc40001744470 */
[----:B-1----:R-:W-:Y:S01]  /*1360*/  @!P3 IADD3 R38, P6, R33, R18, RZ ;  /* 0x000000122126b210 */ /* 0x002fe20007fde0ff */
[----:B------:R-:W-:Y:S02]  /*1370*/  @!P0 IMAD.WIDE.U32 R24, R52, R22, R24 ;  /* 0x0000001634188225 */ /* 0x000fe400078e0018 */
[----:B------:R-:W1:Y:S01]  /*1380*/  @!P0 LDC.64 R22, c[0x0][0x228] ;  /* 0x00008a00ff168b82 */ /* 0x000e620000000a00 */
[----:B------:R-:W-:Y:S02]  /*1390*/  @!P3 IADD3.X R39, R36, R19, RZ, P6, !PT ;  /* 0x000000132427b210 */ /* 0x000fe400037fe4ff */
[----:B------:R-:W-:Y:S01]  /*13a0*/  @!P0 IADD3 R19, R25, R31, RZ ;  /* 0x0000001f19138210 */ /* 0x000fe20007ffe0ff */
[----:B------:R-:W-:Y:S01]  /*13b0*/  HFMA2.MMA R14, -RZ, RZ, 0, 0 ;  /* 0x00000000ff0e7435 */ /* 0x000fe200000001ff */
[----:B0-----:R-:W-:Y:S02]  /*13c0*/  @!P3 IADD3 R30, P4, R33, R16, RZ ;  /* 0x00000010211eb210 */ /* 0x001fe40007f9e0ff */
[C---:B------:R-:W-:Y:S01]  /*13d0*/  @!P0 SHF.L.U64.HI R66, R24.reuse, 0x1, R19 ;  /* 0x0000000118428819 */ /* 0x040fe20000010213 */
[----:B---3--:R-:W0:Y:S01]  /*13e0*/  @!P5 LDC.64 R26, c[0x0][0x228] ;  /* 0x00008a00ff1adb82 */ /* 0x008e220000000a00 */
[----:B------:R-:W-:-:S02]  /*13f0*/  @!P0 SHF.L.U32 R33, R24, 0x1, RZ ;  /* 0x0000000118218819 */ /* 0x000fc400000006ff */
[----:B------:R-:W-:-:S03]  /*1400*/  MOV R16, RZ ;  /* 0x000000ff00107202 */ /* 0x000fc60000000f00 */
[----:B------:R-:W5:Y:S02]  /*1410*/  @!P3 LDG.E R14, desc[UR14][R38.64] ;  /* 0x0000000e260eb981 */ /* 0x000f64000c1e1900 */
[----:B------:R-:W3:Y:S01]  /*1420*/  @!P2 LDC.64 R18, c[0x0][0x288] ;  /* 0x0000a200ff12ab82 */ /* 0x000ee20000000a00 */
[----:B------:R-:W-:Y:S02]  /*1430*/  @!P3 IADD3.X R31, R36, R17, RZ, P4, !PT ;  /* 0x00000011241fb210 */ /* 0x000fe400027fe4ff */
[----:B--2---:R-:W-:-:S05]  /*1440*/  @!P0 IADD3 R36, P4, R33, R28, RZ ;  /* 0x0000001c21248210 */ /* 0x004fca0007f9e0ff */
[----:B------:R-:W2:Y:S01]  /*1450*/  @!P5 LDC.64 R24, c[0x0][0x230] ;  /* 0x00008c00ff18db82 */ /* 0x000ea20000000a00 */
[----:B------:R1:W5:Y:S01]  /*1460*/  @!P3 LDG.E R16, desc[UR14][R30.64] ;  /* 0x0000000e1e10b981 */ /* 0x000362000c1e1900 */
[----:B----4-:R-:W-:Y:S01]  /*1470*/  @!P5 IMAD R64, R11, R20, RZ ;  /* 0x000000140b40d224 */ /* 0x010fe200078e02ff */
[----:B------:R-:W-:Y:S02]  /*1480*/  @!P0 IADD3.X R37, R66, R29, RZ, P4, !PT ;  /* 0x0000001d42258210 */ /* 0x000fe400027fe4ff */
[----:B------:R-:W-:Y:S02]  /*1490*/  SHF.R.S32.HI R17, RZ, 0x1f, R49 ;  /* 0x0000001fff117819 */ /* 0x000fe40000011431 */
[----:B------:R-:W-:Y:S02]  /*14a0*/  ISETP.GE.U32.AND P3, PT, R49, UR18, PT ;  /* 0x0000001231007c0c */ /* 0x000fe4000bf66070 */
[----:B------:R-:W-:Y:S02]  /*14b0*/  @!P5 MOV R28, R88 ;  /* 0x00000058001cd202 */ /* 0x000fe40000000f00 */
[----:B------:R-:W-:-:S02]  /*14c0*/  @!P5 MOV R29, R91 ;  /* 0x0000005b001dd202 */ /* 0x000fc40000000f00 */
[----:B-1----:R-:W-:Y:S01]  /*14d0*/  @!P0 IADD3 R30, P4, R33, R22, RZ ;  /* 0x00000016211e8210 */ /* 0x002fe20007f9e0ff */
[----:B------:R-:W-:Y:S01]  /*14e0*/  @!P5 IMAD R39, R51, R21, R64 ;  /* 0x000000153327d224 */ /* 0x000fe200078e0240 */
[----:B------:R-:W-:Y:S02]  /*14f0*/  ISETP.GE.AND.EX P3, PT, R17, UR19, PT, P3 ;  /* 0x0000001311007c0c */ /* 0x000fe4000bf66330 */
[----:B------:R-:W-:Y:S01]  /*1500*/  CS2R R64, SRZ ;  /* 0x0000000000407805 */ /* 0x000fe2000001ff00 */
[----:B------:R-:W-:Y:S01]  /*1510*/  @!P5 IMAD.WIDE.U32 R20, R51, R20, R28 ;  /* 0x000000143314d225 */ /* 0x000fe200078e001c */
[----:B------:R-:W-:Y:S02]  /*1520*/  @!P0 IADD3.X R31, R66, R23, RZ, P4, !PT ;  /* 0x00000017421f8210 */ /* 0x000fe400027fe4ff */
[----:B------:R-:W-:Y:S02]  /*1530*/  ISETP.GT.U32.OR P3, PT, R62, 0x27f, P3 ;  /* 0x0000027f3e00780c */ /* 0x000fe40001f64470 */
[----:B------:R-:W-:Y:S01]  /*1540*/  @!P5 IADD3 R29, R21, R39, RZ ;  /* 0x00000027151dd210 */ /* 0x000fe20007ffe0ff */
[----:B------:R1:W5:Y:S01]  /*1550*/  @!P0 LDG.E R65, desc[UR14][R30.64] ;  /* 0x0000000e1e418981 */ /* 0x000362000c1e1900 */
[C---:B------:R-:W-:Y:S01]  /*1560*/  @!P5 SHF.L.U32 R21, R20.reuse, 0x1, RZ ;  /* 0x000000011415d819 */ /* 0x040fe200000006ff */
[----:B---3--:R-:W-:Y:S01]  /*1570*/  @!P2 IMAD R33, R15, R18, RZ ;  /* 0x000000120f21a224 */ /* 0x008fe200078e02ff */
[----:B------:R-:W-:Y:S01]  /*1580*/  @!P5 SHF.L.U64.HI R22, R20, 0x1, R29 ;  /* 0x000000011416d819 */ /* 0x000fe2000001021d */
[----:B------:R-:W-:Y:S01]  /*1590*/  UIMAD.WIDE UR12, UR6, 0x8, UR12 ;  /* 0x00000008060c78a5 */ /* 0x000fe2000f8e020c */
[----:B0-----:R-:W-:Y:S01]  /*15a0*/  @!P5 IADD3 R20, P6, R21, R26, RZ ;  /* 0x0000001a1514d210 */ /* 0x001fe20007fde0ff */
[----:B------:R-:W5:Y:S01]  /*15b0*/  @!P0 LDG.E R64, desc[UR14][R36.64] ;  /* 0x0000000e24408981 */ /* 0x000f62000c1e1900 */
[----:B-1----:R-:W-:-:S02]  /*15c0*/  @!P2 MOV R30, R88 ;  /* 0x00000058001ea202 */ /* 0x002fc40000000f00 */
[----:B------:R-:W-:Y:S01]  /*15d0*/  @!P2 MOV R31, R91 ;  /* 0x0000005b001fa202 */ /* 0x000fe20000000f00 */
[C---:B------:R-:W-:Y:S01]  /*15e0*/  @!P2 IMAD R19, R50.reuse, R19, R33 ;  /* 0x000000133213a224 */ /* 0x040fe200078e0221 */
[----:B--2---:R-:W-:Y:S01]  /*15f0*/  @!P5 IADD3 R28, P4, R21, R24, RZ ;  /* 0x00000018151cd210 */ /* 0x004fe20007f9e0ff */
[----:B------:R-:W-:Y:S01]  /*1600*/  @!P2 IMAD.WIDE.U32 R30, R50, R18, R30 ;  /* 0x00000012321ea225 */ /* 0x000fe200078e001e */
[C---:B------:R-:W-:Y:S02]  /*1610*/  @!P5 IADD3.X R21, R22.reuse, R27, RZ, P6, !PT ;  /* 0x0000001b1615d210 */ /* 0x040fe400037fe4ff */
[----:B------:R-:W0:Y:S01]  /*1620*/  @!P3 LDC.64 R26, c[0x0][0x288] ;  /* 0x0000a200ff1abb82 */ /* 0x000e220000000a00 */
[----:B------:R-:W-:Y:S02]  /*1630*/  @!P5 IADD3.X R29, R22, R25, RZ, P4, !PT ;  /* 0x00000019161dd210 */ /* 0x000fe400027fe4ff */
[----:B------:R-:W-:-:S05]  /*1640*/  @!P2 IADD3 R19, R31, R19, RZ ;  /* 0x000000131f13a210 */ /* 0x000fca0007ffe0ff */
[----:B------:R-:W1:Y:S01]  /*1650*/  @!P2 LDC.64 R24, c[0x0][0x230] ;  /* 0x00008c00ff18ab82 */ /* 0x000e620000000a00 */
[----:B------:R-:W-:Y:S02]  /*1660*/  @!P2 SHF.L.U64.HI R70, R30, 0x1, R19 ;  /* 0x000000011e46a819 */ /* 0x000fe40000010213 */
[----:B------:R-:W-:Y:S02]  /*1670*/  CS2R R66, SRZ ;  /* 0x0000000000427805 */ /* 0x000fe4000001ff00 */
[----:B------:R-:W-:Y:S02]  /*1680*/  MOV R18, UR12 ;  /* 0x0000000c00127c02 */ /* 0x000fe40008000f00 */
[----:B------:R-:W-:Y:S01]  /*1690*/  MOV R19, UR13 ;  /* 0x0000000d00137c02 */ /* 0x000fe20008000f00 */
[----:B------:R-:W2:Y:S01]  /*16a0*/  @!P2 LDC.64 R22, c[0x0][0x228] ;  /* 0x00008a00ff16ab82 */ /* 0x000ea20000000a00 */
[----:B------:R-:W-:Y:S01]  /*16b0*/  SHF.R.S32.HI R71, RZ, 0x1f, R48 ;  /* 0x0000001fff477819 */ /* 0x000fe20000011430 */
[----:B------:R3:W5:Y:S01]  /*16c0*/  @!P5 LDG.E R66, desc[UR14][R20.64] ;  /* 0x0000000e1442d981 */ /* 0x000762000c1e1900 */
[----:B------:R-:W-:-:S03]  /*16d0*/  ISETP.GE.U32.AND P0, PT, R48, UR18, PT ;  /* 0x0000001230007c0c */ /* 0x000fc6000bf06070 */
[----:B------:R-:W4:Y:S01]  /*16e0*/  LDG.E.64 R18, desc[UR14][R18.64] ;  /* 0x0000000e12127981 */ /* 0x000f22000c1e1b00 */
[----:B------:R-:W-:Y:S02]  /*16f0*/  ISETP.GE.AND.EX P0, PT, R71, UR19, PT, P0 ;  /* 0x0000001347007c0c */ /* 0x000fe4000bf06300 */
[----:B------:R-:W-:Y:S01]  /*1700*/  SHF.R.S32.HI R69, RZ, 0x1f, R47 ;  /* 0x0000001fff457819 */ /* 0x000fe2000001142f */
[----:B------:R0:W5:Y:S01]  /*1710*/  @!P5 LDG.E R67, desc[UR14][R28.64] ;  /* 0x0000000e1c43d981 */ /* 0x000162000c1e1900 */
[----:B---3--:R-:W3:Y:S01]  /*1720*/  @!P3 LDC.64 R20, c[0x0][0x230] ;  /* 0x00008c00ff14bb82 */ /* 0x008ee20000000a00 */
[----:B------:R-:W-:Y:S02]  /*1730*/  ISETP.GT.U32.OR P0, PT, R62, 0x27f, P0 ;  /* 0x0000027f3e00780c */ /* 0x000fe40000704470 */
[----:B------:R-:W-:Y:S02]  /*1740*/  ISETP.GE.U32.AND P4, PT, R47, UR18, PT ;  /* 0x000000122f007c0c */ /* 0x000fe4000bf86070 */
[----:B------:R-:W-:-:S02]  /*1750*/  @!P2 SHF.L.U32 R37, R30, 0x1, RZ ;  /* 0x000000011e25a819 */ /* 0x000fc400000006ff */
[----:B------:R-:W-:Y:S01]  /*1760*/  @!P3 MOV R38, R88 ;  /* 0x000000580026b202 */ /* 0x000fe20000000f00 */
[----:B0-----:R-:W-:Y:S01]  /*1770*/  @!P3 IMAD R28, R17, R26, RZ ;  /* 0x0000001a111cb224 */ /* 0x001fe200078e02ff */
[----:B------:R-:W-:Y:S01]  /*1780*/  @!P3 MOV R39, R91 ;  /* 0x0000005b0027b202 */ /* 0x000fe20000000f00 */
[----:B------:R-:W0:Y:S01]  /*1790*/  @!P3 LDC.64 R30, c[0x0][0x228] ;  /* 0x00008a00ff1ebb82 */ /* 0x000e220000000a00 */
[----:B------:R-:W-:Y:S02]  /*17a0*/  ISETP.GE.AND.EX P4, PT, R69, UR19, PT, P4 ;  /* 0x0000001345007c0c */ /* 0x000fe4000bf86340 */
[----:B-1----:R-:W-:Y:S01]  /*17b0*/  @!P2 IADD3 R78, P6, R37, R24, RZ ;  /* 0x00000018254ea210 */ /* 0x002fe20007fde0ff */
[----:B------:R-:W-:Y:S01]  /*17c0*/  @!P3 IMAD R29, R49, R27, R28 ;  /* 0x0000001b311db224 */ /* 0x000fe200078e021c */
[----:B--2---:R-:W-:Y:S01]  /*17d0*/  @!P2 IADD3 R36, P5, R37, R22, RZ ;  /* 0x000000162524a210 */ /* 0x004fe20007fbe0ff */
[----:B------:R-:W-:Y:S01]  /*17e0*/  @!P3 IMAD.WIDE.U32 R38, R49, R26, R38 ;  /* 0x0000001a3126b225 */ /* 0x000fe200078e0026 */
[----:B------:R-:W-:Y:S01]  /*17f0*/  ISETP.GT.U32.OR P4, PT, R62, 0x27f, P4 ;  /* 0x0000027f3e00780c */ /* 0x000fe20002784470 */
[----:B------:R-:W1:Y:S01]  /*1800*/  @!P0 LDC.64 R26, c[0x0][0x288] ;  /* 0x0000a200ff1a8b82 */ /* 0x000e620000000a00 */
[----:B------:R-:W-:-:S02]  /*1810*/  @!P2 IADD3.X R79, R70, R25, RZ, P6, !PT ;  /* 0x00000019464fa210 */ /* 0x000fc400037fe4ff */
[----:B------:R-:W-:Y:S02]  /*1820*/  SHF.R.S32.HI R73, RZ, 0x1f, R46 ;  /* 0x0000001fff497819 */ /* 0x000fe4000001142e */
[----:B------:R-:W-:Y:S02]  /*1830*/  ISETP.GE.U32.AND P6, PT, R46, UR18, PT ;  /* 0x000000122e007c0c */ /* 0x000fe4000bfc6070 */
[----:B------:R-:W-:Y:S02]  /*1840*/  @!P2 IADD3.X R37, R70, R23, RZ, P5, !PT ;  /* 0x000000174625a210 */ /* 0x000fe40002ffe4ff */
[----:B------:R-:W-:Y:S02]  /*1850*/  @!P3 IADD3 R23, R39, R29, RZ ;  /* 0x0000001d2717b210 */ /* 0x000fe40007ffe0ff */
[C---:B------:R-:W-:Y:S01]  /*1860*/  @!P3 SHF.L.U32 R39, R38.reuse, 0x1, RZ ;  /* 0x000000012627b819 */ /* 0x040fe200000006ff */
[----:B------:R-:W-:Y:S01]  /*1870*/  HFMA2.MMA R68, -RZ, RZ, 0, 0 ;  /* 0x00000000ff447435 */ /* 0x000fe200000001ff */
[----:B------:R-:W-:Y:S01]  /*1880*/  ISETP.GE.AND.EX P5, PT, R73, UR19, PT, P6 ;  /* 0x0000001349007c0c */ /* 0x000fe2000bfa6360 */
[----:B------:R-:W2:Y:S01]  /*1890*/  @!P4 LDC.64 R28, c[0x0][0x288] ;  /* 0x0000a200ff1ccb82 */ /* 0x000ea20000000a00 */
[----:B------:R-:W-:-:S02]  /*18a0*/  @!P3 SHF.L.U64.HI R80, R38, 0x1, R23 ;  /* 0x000000012650b819 */ /* 0x000fc40000010217 */
[----:B---3--:R-:W-:Y:S02]  /*18b0*/  @!P3 IADD3 R76, P6, R39, R20, RZ ;  /* 0x00000014274cb210 */ /* 0x008fe40007fde0ff */
[----:B------:R-:W-:Y:S02]  /*18c0*/  ISETP.GT.U32.OR P5, PT, R62, 0x27f, P5 ;  /* 0x0000027f3e00780c */ /* 0x000fe40002fa4470 */
[----:B------:R-:W-:Y:S01]  /*18d0*/  @!P3 IADD3.X R77, R80, R21, RZ, P6, !PT ;  /* 0x00000015504db210 */ /* 0x000fe200037fe4ff */
[----:B------:R-:W3:Y:S01]  /*18e0*/  @!P0 LDC.64 R22, c[0x0][0x228] ;  /* 0x00008a00ff168b82 */ /* 0x000ee20000000a00 */
[----:B------:R0:W5:Y:S07]  /*18f0*/  @P1 LDG.E R68, desc[UR14][R34.64] ;  /* 0x0000000e22441981 */ /* 0x00016e000c1e1900 */
[----:B------:R-:W3:Y:S01]  /*1900*/  @!P0 LDC.64 R20, c[0x0][0x230] ;  /* 0x00008c00ff148b82 */ /* 0x000ee20000000a00 */
[----:B------:R-:W-:-:S02]  /*1910*/  MOV R70, RZ ;  /* 0x000000ff00467202 */ /* 0x000fc40000000f00 */
[----:B------:R-:W-:Y:S02]  /*1920*/  CS2R R74, SRZ ;  /* 0x00000000004a7805 */ /* 0x000fe4000001ff00 */
[----:B0-----:R-:W-:Y:S01]  /*1930*/  @!P0 MOV R34, R88 ;  /* 0x0000005800228202 */ /* 0x001fe20000000f00 */
[-C--:B-1----:R-:W-:Y:S01]  /*1940*/  @!P0 IMAD R33, R71, R26.reuse, RZ ;  /* 0x0000001a47218224 */ /* 0x082fe200078e02ff */
[----:B------:R-:W-:Y:S01]  /*1950*/  @!P0 MOV R35, R91 ;  /* 0x0000005b00238202 */ /* 0x000fe20000000f00 */
[----:B------:R-:W-:Y:S01]  /*1960*/  HFMA2.MMA R72, -RZ, RZ, 0, 0 ;  /* 0x00000000ff487435 */ /* 0x000fe200000001ff */
[----:B------:R-:W5:Y:S01]  /*1970*/  @!P2 LDG.E R70, desc[UR14][R78.64] ;  /* 0x0000000e4e46a981 */ /* 0x000f62000c1e1900 */
[----:B------:R-:W0:Y:S01]  /*1980*/  @!P5 LDC.64 R24, c[0x0][0x288] ;  /* 0x0000a200ff18db82 */ /* 0x000e220000000a00 */
[C---:B------:R-:W-:Y:S02]  /*1990*/  @!P0 IMAD R33, R48.reuse, R27, R33 ;  /* 0x0000001b30218224 */ /* 0x040fe400078e0221 */
[----:B------:R1:W5:Y:S01]  /*19a0*/  @!P2 LDG.E R74, desc[UR14][R36.64] ;  /* 0x0000000e244aa981 */ /* 0x000362000c1e1900 */
[----:B------:R-:W-:Y:S01]  /*19b0*/  @!P0 IMAD.WIDE.U32 R34, R48, R26, R34 ;  /* 0x0000001a30228225 */ /* 0x000fe200078e0022 */
[----:B------:R-:W-:-:S03]  /*19c0*/  @!P3 IADD3 R38, P2, R39, R30, RZ ;  /* 0x0000001e2726b210 */ /* 0x000fc60007f5e0ff */
[----:B------:R1:W5:Y:S01]  /*19d0*/  @!P3 LDG.E R72, desc[UR14][R76.64] ;  /* 0x0000000e4c48b981 */ /* 0x000362000c1e1900 */
[----:B------:R-:W-:Y:S01]  /*19e0*/  @!P3 IADD3.X R39, R80, R31, RZ, P2, !PT ;  /* 0x0000001f5027b210 */ /* 0x000fe200017fe4ff */
[----:B------:R-:W0:Y:S01]  /*19f0*/  @!P4 LDC.64 R26, c[0x0][0x230] ;  /* 0x00008c00ff1acb82 */ /* 0x000e220000000a00 */
[----:B------:R-:W-:Y:S02]  /*1a00*/  @!P0 IADD3 R33, R35, R33, RZ ;  /* 0x0000002123218210 */ /* 0x000fe40007ffe0ff */
[C---:B------:R-:W-:Y:S01]  /*1a10*/  @!P0 SHF.L.U32 R31, R34.reuse, 0x1, RZ ;  /* 0x00000001221f8819 */ /* 0x040fe200000006ff */
[----:B--2---:R-:W-:Y:S01]  /*1a20*/  @!P4 IMAD R30, R69, R28, RZ ;  /* 0x0000001c451ec224 */ /* 0x004fe200078e02ff */
[----:B-1----:R-:W-:Y:S01]  /*1a30*/  @!P4 MOV R36, R88 ;  /* 0x000000580024c202 */ /* 0x002fe20000000f00 */
[----:B------:R1:W5:Y:S01]  /*1a40*/  @!P3 LDG.E R75, desc[UR14][R38.64] ;  /* 0x0000000e264bb981 */ /* 0x000362000c1e1900 */
[----:B------:R-:W-:Y:S02]  /*1a50*/  @!P4 MOV R37, R91 ;  /* 0x0000005b0025c202 */ /* 0x000fe40000000f00 */
[----:B------:R-:W-:-:S02]  /*1a60*/  @!P0 SHF.L.U64.HI R76, R34, 0x1, R33 ;  /* 0x00000001224c8819 */ /* 0x000fc40000010221 */
[----:B---3--:R-:W-:Y:S01]  /*1a70*/  @!P0 IADD3 R34, P2, R31, R20, RZ ;  /* 0x000000141f228210 */ /* 0x008fe20007f5e0ff */
[----:B------:R-:W-:Y:S01]  /*1a80*/  @!P4 IMAD R33, R47, R29, R30 ;  /* 0x0000001d2f21c224 */ /* 0x000fe200078e021e */
[----:B------:R-:W-:Y:S01]  /*1a90*/  @!P0 IADD3 R22, P3, R31, R22, RZ ;  /* 0x000000161f168210 */ /* 0x000fe20007f7e0ff */
[----:B------:R-:W-:Y:S01]  /*1aa0*/  @!P4 IMAD.WIDE.U32 R36, R47, R28, R36 ;  /* 0x0000001c2f24c225 */ /* 0x000fe200078e0024 */
[----:B------:R-:W-:Y:S01]  /*1ab0*/  @!P0 IADD3.X R35, R76, R21, RZ, P2, !PT ;  /* 0x000000154c238210 */ /* 0x000fe200017fe4ff */
[----:B------:R-:W2:Y:S03]  /*1ac0*/  @!P4 LDC.64 R28, c[0x0][0x228] ;  /* 0x00008a00ff1ccb82 */ /* 0x000ea60000000a00 */
[----:B------:R-:W-:Y:S01]  /*1ad0*/  @!P4 IADD3 R33, R37, R33, RZ ;  /* 0x000000212521c210 */ /* 0x000fe20007ffe0ff */
[----:B0-----:R-:W-:-:S04]  /*1ae0*/  @!P5 IMAD R37, R73, R24, RZ ;  /* 0x000000184925d224 */ /* 0x001fc800078e02ff */
[----:B------:R-:W0:Y:S01]  /*1af0*/  @!P5 LDC.64 R30, c[0x0][0x230] ;  /* 0x00008c00ff1edb82 */ /* 0x000e220000000a00 */
[----:B-1----:R-:W-:-:S07]  /*1b00*/  @!P4 SHF.L.U64.HI R38, R36, 0x1, R33 ;  /* 0x000000012426c819 */ /* 0x002fce0000010221 */
[----:B------:R-:W1:Y:S01]  /*1b10*/  @!P5 LDC.64 R20, c[0x0][0x228] ;  /* 0x00008a00ff14db82 */ /* 0x000e620000000a00 */
[----:B------:R-:W-:Y:S01]  /*1b20*/  @!P4 SHF.L.U32 R39, R36, 0x1, RZ ;  /* 0x000000012427c819 */ /* 0x000fe200000006ff */
[----:B------:R-:W-:Y:S01]  /*1b30*/  @!P5 IMAD R33, R46, R25, R37 ;  /* 0x000000192e21d224 */ /* 0x000fe200078e0225 */
[----:B------:R-:W-:Y:S02]  /*1b40*/  @!P5 MOV R36, R88 ;  /* 0x000000580024d202 */ /* 0x000fe40000000f00 */
[----:B------:R-:W-:Y:S02]  /*1b50*/  @!P5 MOV R37, R91 ;  /* 0x0000005b0025d202 */ /* 0x000fe40000000f00 */
[----:B------:R-:W-:Y:S01]  /*1b60*/  @!P0 IADD3.X R23, R76, R23, RZ, P3, !PT ;  /* 0x000000174c178210 */ /* 0x000fe20001ffe4ff */
[----:B------:R-:W-:Y:S01]  /*1b70*/  @!P5 IMAD.WIDE.U32 R24, R46, R24, R36 ;  /* 0x000000182e18d225 */ /* 0x000fe200078e0024 */
[----:B------:R-:W-:Y:S02]  /*1b80*/  CS2R R76, SRZ ;  /* 0x00000000004c7805 */ /* 0x000fe4000001ff00 */
[----:B------:R-:W-:-:S02]  /*1b90*/  @!P4 IADD3 R26, P2, R39, R26, RZ ;  /* 0x0000001a271ac210 */ /* 0x000fc40007f5e0ff */
[----:B------:R-:W-:Y:S02]  /*1ba0*/  @!P5 IADD3 R33, R25, R33, RZ ;  /* 0x000000211921d210 */ /* 0x000fe40007ffe0ff */
[----:B------:R-:W-:Y:S01]  /*1bb0*/  @!P5 SHF.L.U32 R25, R24, 0x1, RZ ;  /* 0x000000011819d819 */ /* 0x000fe200000006ff */
[----:B------:R3:W5:Y:S01]  /*1bc0*/  @!P0 LDG.E R76, desc[UR14][R34.64] ;  /* 0x0000000e224c8981 */ /* 0x000762000c1e1900 */
[----:B------:R-:W-:Y:S02]  /*1bd0*/  @!P4 IADD3.X R27, R38, R27, RZ, P2, !PT ;  /* 0x0000001b261bc210 */ /* 0x000fe400017fe4ff */
[----:B------:R-:W-:Y:S01]  /*1be0*/  @!P5 SHF.L.U64.HI R24, R24, 0x1, R33 ;  /* 0x000000011818d819 */ /* 0x000fe20000010221 */
[----:B------:R3:W5:Y:S01]  /*1bf0*/  @!P0 LDG.E R77, desc[UR14][R22.64] ;  /* 0x0000000e164d8981 */ /* 0x000762000c1e1900 */
[----:B--2---:R-:W-:Y:S02]  /*1c00*/  @!P4 IADD3 R28, P0, R39, R28, RZ ;  /* 0x0000001c271cc210 */ /* 0x004fe40007f1e0ff */
[----:B0-----:R-:W-:-:S02]  /*1c10*/  @!P5 IADD3 R30, P2, R25, R30, RZ ;  /* 0x0000001e191ed210 */ /* 0x001fc40007f5e0ff */
[----:B-1----:R-:W-:Y:S02]  /*1c20*/  @!P5 IADD3 R20, P3, R25, R20, RZ ;  /* 0x000000141914d210 */ /* 0x002fe40007f7e0ff */
[----:B------:R-:W-:Y:S02]  /*1c30*/  CS2R R78, SRZ ;  /* 0x00000000004e7805 */ /* 0x000fe4000001ff00 */
[----:B------:R-:W-:Y:S02]  /*1c40*/  CS2R R80, SRZ ;  /* 0x0000000000507805 */ /* 0x000fe4000001ff00 */
[----:B------:R-:W-:Y:S02]  /*1c50*/  @!P4 IADD3.X R29, R38, R29, RZ, P0, !PT ;  /* 0x0000001d261dc210 */ /* 0x000fe400007fe4ff */
[C---:B------:R-:W-:Y:S02]  /*1c60*/  @!P5 IADD3.X R31, R24.reuse, R31, RZ, P2, !PT ;  /* 0x0000001f181fd210 */ /* 0x040fe400017fe4ff */
[----:B------:R-:W-:Y:S01]  /*1c70*/  @!P5 IADD3.X R21, R24, R21, RZ, P3, !PT ;  /* 0x000000151815d210 */ /* 0x000fe20001ffe4ff */
[----:B------:R3:W5:Y:S04]  /*1c80*/  @!P4 LDG.E R78, desc[UR14][R26.64] ;  /* 0x0000000e1a4ec981 */ /* 0x000768000c1e1900 */
[----:B------:R3:W5:Y:S04]  /*1c90*/  @!P4 LDG.E R79, desc[UR14][R28.64] ;  /* 0x0000000e1c4fc981 */ /* 0x000768000c1e1900 */
[----:B------:R3:W5:Y:S04]  /*1ca0*/  @!P5 LDG.E R81, desc[UR14][R30.64] ;  /* 0x0000000e1e51d981 */ /* 0x000768000c1e1900 */
[----:B------:R3:W5:Y:S01]  /*1cb0*/  @!P5 LDG.E R80, desc[UR14][R20.64] ;  /* 0x0000000e1450d981 */ /* 0x000762000c1e1900 */
[----:B------:R-:W-:Y:S01]  /*1cc0*/  UMOV UR18, 0x3f800000 ;  /* 0x3f80000000127882 */ /* 0x000fe20000000000 */
[----:B------:R-:W-:Y:S01]  /*1cd0*/  BSSY B0, `(.L_x_1032) ;  /* 0x0000020000007945 */ /* 0x000fe20003800000 */
[----:B------:R-:W-:-:S02]  /*1ce0*/  CS2R R84, SRZ ;  /* 0x0000000000547805 */ /* 0x000fc4000001ff00 */
[----:B------:R-:W-:Y:S02]  /*1cf0*/  CS2R R82, SRZ ;  /* 0x0000000000527805 */ /* 0x000fe4000001ff00 */
        /* <DEDUP_REMOVED lines=29> */
.L_x_1033:
[----:B------:R-:W-:Y:S05]  /*1ed0*/  BSYNC B0 ;  /* 0x0000000000007941 */ /* 0x000fea0003800000 */
.L_x_1032:
[----:B------:R-:W-:Y:S01]  /*1ee0*/  ISETP.NE.AND P5, PT, RZ, UR17, PT ;  /* 0x00000011ff007c0c */ /* 0x000fe2000bfa5270 */
[--C-:B-----5:R-:W-:Y:S02]  /*1ef0*/  HADD2.F32 R18, -RZ, R44.reuse.H0_H0 ;  /* 0x2000002cff127230 */ /* 0x120fe40000004100 */
[----:B------:R-:W-:Y:S02]  /*1f00*/  HADD2.F32 R19, -RZ, R44.H1_H1 ;  /* 0x3000002cff137230 */ /* 0x000fe40000004100 */
[--C-:B------:R-:W-:Y:S02]  /*1f10*/  HADD2.F32 R26, -RZ, R45.reuse.H0_H0 ;  /* 0x2000002dff1a7230 */ /* 0x100fe40000004100 */
[----:B------:R-:W-:Y:S01]  /*1f20*/  FADD.FTZ R18, R18, -UR13 ;  /* 0x8000000d12127e21 */ /* 0x000fe20008010000 */
[----:B------:R-:W-:Y:S02]  /*1f30*/  HADD2.F32 R24, -RZ, R45.H1_H1 ;  /* 0x3000002dff187230 */ /* 0x000fe40000004100 */
[----:B------:R-:W-:Y:S01]  /*1f40*/  FADD.FTZ R19, R19, -UR13 ;  /* 0x8000000d13137e21 */ /* 0x000fe20008010000 */
[----:B------:R-:W-:-:S02]  /*1f50*/  HADD2.F32 R25, -RZ, R68.H0_H0 ;  /* 0x20000044ff197230 */ /* 0x000fc40000004100 */
[----:B------:R-:W-:Y:S01]  /*1f60*/  FADD.FTZ R26, R26, -UR13 ;  /* 0x8000000d1a1a7e21 */ /* 0x000fe20008010000 */
[----:B------:R-:W-:Y:S02]  /*1f70*/  HADD2.F32 R22, -RZ, R68.H1_H1 ;  /* 0x30000044ff167230 */ /* 0x000fe40000004100 */
[----:B------:R-:W-:Y:S01]  /*1f80*/  FADD.FTZ R24, R24, -UR13 ;  /* 0x8000000d18187e21 */ /* 0x000fe20008010000 */
[--C-:B------:R-:W-:Y:S02]  /*1f90*/  HADD2.F32 R23, -RZ, R43.reuse.H0_H0 ;  /* 0x2000002bff177230 */ /* 0x100fe40000004100 */
        /* <DEDUP_REMOVED lines=22> */
.L_x_1034:
[----:B------:R-:W-:Y:S01]  /*2100*/  FMUL.FTZ R21, R25, R84 ;  /* 0x0000005419157220 */ /* 0x000fe20000410000 */
[----:B------:R-:W-:Y:S01]  /*2110*/  FFMA.FTZ R27, R18, R25, RZ ;  /* 0x00000019121b7223 */ /* 0x000fe200000100ff */
        /* <DEDUP_REMOVED lines=24> */
.L_x_1035:
[----:B------:R-:W-:Y:S01]  /*22a0*/  FFMA.FTZ R24, R19, R28, R18 ;  /* 0x0000001c13187223 */ /* 0x000fe20000010012 */
[----:B------:R-:W-:Y:S01]  /*22b0*/  FADD.FTZ R18, RZ, R25 ;  /* 0x00000019ff127221 */ /* 0x000fe20000010000 */
[----:B------:R-:W-:Y:S01]  /*22c0*/  FMUL.FTZ R25, R23, R84 ;  /* 0x0000005417197220 */ /* 0x000fe20000410000 */
[----:B------:R-:W-:Y:S01]  /*22d0*/  FFMA.FTZ R27, R26, R23, R27 ;  /* 0x000000171a1b7223 */ /* 0x000fe2000001001b */
[----:B------:R-:W-:Y:S01]  /*22e0*/  FADD.FTZ R28, R28, R29 ;  /* 0x0000001d1c1c7221 */ /* 0x000fe20000010000 */
[----:B------:R-:W-:Y:S01]  /*22f0*/  FADD.FTZ R23, R18, R23 ;  /* 0x0000001712177221 */ /* 0x000fe20000010000 */
[----:B------:R-:W-:Y:S01]  /*2300*/  FFMA.FTZ R18, R19, R22, RZ ;  /* 0x0000001613127223 */ /* 0x000fe200000100ff */
[----:B------:R-:W-:Y:S01]  /*2310*/  FFMA.FTZ R29, R26, R25, R24 ;  /* 0x000000191a1d7223 */ /* 0x000fe20000010018 */
[----:B------:R-:W-:Y:S01]  /*2320*/  FADD.FTZ R19, RZ, R22 ;  /* 0x00000016ff137221 */ /* 0x000fe20000010000 */
[--C-:B------:R-:W-:Y:S02]  /*2330*/  HADD2.F32 R24, -RZ, R41.reuse.H0_H0 ;  /* 0x20000029ff187230 */ /* 0x100fe40000004100 */
[----:B------:R-:W-:Y:S01]  /*2340*/  FMUL.FTZ R22, R20, R85 ;  /* 0x0000005514167220 */ /* 0x000fe20000410000 */
[----:B------:R-:W-:-:S02]  /*2350*/  HADD2.F32 R26, -RZ, R41.H1_H1 ;  /* 0x30000029ff1a7230 */ /* 0x000fc40000004100 */
[----:B------:R-:W-:Y:S01]  /*2360*/  FFMA.FTZ R18, R21, R20, R18 ;  /* 0x0000001415127223 */ /* 0x000fe20000010012 */
[----:B------:R-:W-:Y:S01]  /*2370*/  FADD.FTZ R20, R19, R20 ;  /* 0x0000001413147221 */ /* 0x000fe20000010000 */
[----:B------:R-:W-:Y:S01]  /*2380*/  FADD.FTZ R19, R28, R25 ;  /* 0x000000191c137221 */ /* 0x000fe20000010000 */
[----:B------:R-:W-:Y:S01]  /*2390*/  FFMA.FTZ R21, R21, R22, R29 ;  /* 0x0000001615157223 */ /* 0x000fe2000001001d */
[----:B------:R-:W-:Y:S01]  /*23a0*/  FADD.FTZ R25, R24, -UR13 ;  /* 0x8000000d18197e21 */ /* 0x000fe20008010000 */
        /* <DEDUP_REMOVED lines=24> */
.L_x_1036:
        /* <DEDUP_REMOVED lines=8> */
[C---:B------:R-:W-:Y:S01]  /*25b0*/  FFMA.FTZ R18, R25.reuse, R24, R18 ;  /* 0x0000001819127223 */ /* 0x040fe20000010012 */
        /* <DEDUP_REMOVED lines=28> */
.L_x_1037:
        /* <DEDUP_REMOVED lines=37> */
.L_x_1038:
        /* <DEDUP_REMOVED lines=37> */
.L_x_1039:
        /* <DEDUP_REMOVED lines=37> */
.L_x_1040:
        /* <DEDUP_REMOVED lines=37> */
.L_x_1041:
        /* <DEDUP_REMOVED lines=37> */
.L_x_1042:
        /* <DEDUP_REMOVED lines=37> */
.L_x_1043:
[----:B------:R-:W-:Y:S01]  /*3560*/  FMUL.FTZ R29, R28, R84 ;  /* 0x000000541c1d7220 */ /* 0x000fe20000410000 */
[----:B------:R-:W-:Y:S01]  /*3570*/  FFMA.FTZ R27, R26, R28, R27 ;  /* 0x0000001c1a1b7223 */ /* 0x000fe2000001001b */
[----:B------:R-:W-:Y:S01]  /*3580*/  FADD.FTZ R30, R22, R19 ;  /* 0x00000013161e7221 */ /* 0x000fe20000010000 */
[----:B------:R-:W-:Y:S01]  /*3590*/  FADD.FTZ R23, R23, R28 ;  /* 0x0000001c17177221 */ /* 0x000fe20000010000 */
[----:B------:R-:W-:Y:S01]  /*35a0*/  FFMA.FTZ R31, R26, R29, R20 ;  /* 0x0000001d1a1f7223 */ /* 0x000fe20000010014 */
[--C-:B------:R-:W-:Y:S02]  /*35b0*/  HADD2.F32 R20, -RZ, R67.reuse.H0_H0 ;  /* 0x20000043ff147230 */ /* 0x100fe40000004100 */
[----:B------:R-:W-:Y:S01]  /*35c0*/  FFMA.FTZ R19, R21, R25, R24 ;  /* 0x0000001915137223 */ /* 0x000fe20000010018 */
[----:B------:R-:W-:Y:S02]  /*35d0*/  HADD2.F32 R26, -RZ, R67.H1_H1 ;  /* 0x30000043ff1a7230 */ /* 0x000fe40000004100 */
[----:B------:R-:W-:Y:S01]  /*35e0*/  FMUL.FTZ R22, R25, R85 ;  /* 0x0000005519167220 */ /* 0x000fe20000410000 */
[----:B------:R-:W-:Y:S01]  /*35f0*/  FADD.FTZ R29, R30, R29 ;  /* 0x0000001d1e1d7221 */ /* 0x000fe20000010000 */
[----:B------:R-:W-:Y:S01]  /*3600*/  FADD.FTZ R24, R20, -UR13 ;  /* 0x8000000d14187e21 */ /* 0x000fe20008010000 */
[----:B------:R-:W-:-:S02]  /*3610*/  HADD2.F32 R30, -RZ, R66.H0_H0 ;  /* 0x20000042ff1e7230 */ /* 0x000fc40000004100 */
[----:B------:R-:W-:Y:S01]  /*3620*/  FADD.FTZ R28, R26, -UR13 ;  /* 0x8000000d1a1c7e21 */ /* 0x000fe20008010000 */
[----:B------:R-:W-:Y:S01]  /*3630*/  FFMA.FTZ R21, R21, R22, R31 ;  /* 0x0000001615157223 */ /* 0x000fe2000001001f */
        /* <DEDUP_REMOVED lines=22> */
.L_x_1044:
[----:B------:R-:W-:Y:S01]  /*37a0*/  FMUL.FTZ R32, R30, R84 ;  /* 0x000000541e207220 */ /* 0x000fe20000410000 */
[----:B------:R-:W-:Y:S01]  /*37b0*/  FADD.FTZ R29, R22, R29 ;  /* 0x0000001d161d7221 */ /* 0x000fe20000010000 */
[----:B------:R-:W-:Y:S01]  /*37c0*/  FFMA.FTZ R24, R26, R30, R27 ;  /* 0x0000001e1a187223 */ /* 0x000fe2000001001b */
[----:B------:R-:W-:Y:S01]  /*37d0*/  FMUL.FTZ R22, R20, R85 ;  /* 0x0000005514167220 */ /* 0x000fe20000410000 */
[----:B------:R-:W-:Y:S01]  /*37e0*/  FFMA.FTZ R21, R26, R32, R21 ;  /* 0x000000201a157223 */ /* 0x000fe20000010015 */
[----:B------:R-:W-:Y:S01]  /*37f0*/  FADD.FTZ R27, R29, R32 ;  /* 0x000000201d1b7221 */ /* 0x000fe20000010000 */
[--C-:B------:R-:W-:Y:S02]  /*3800*/  HADD2.F32 R26, -RZ, R70.reuse.H0_H0 ;  /* 0x20000046ff1a7230 */ /* 0x100fe40000004100 */
[----:B------:R-:W-:Y:S01]  /*3810*/  FADD.FTZ R30, R23, R30 ;  /* 0x0000001e171e7221 */ /* 0x000fe20000010000 */
[----:B------:R-:W-:Y:S02]  /*3820*/  HADD2.F32 R29, -RZ, R70.H1_H1 ;  /* 0x30000046ff1d7230 */ /* 0x000fe40000004100 */
[----:B------:R-:W-:Y:S01]  /*3830*/  FADD.FTZ R25, R18, R25 ;  /* 0x0000001912197221 */ /* 0x000fe20000010000 */
[----:B------:R-:W-:Y:S01]  /*3840*/  FFMA.FTZ R18, R28, R22, R21 ;  /* 0x000000161c127223 */ /* 0x000fe20000010015 */
        /* <DEDUP_REMOVED lines=26> */
.L_x_1045:
        /* <DEDUP_REMOVED lines=32> */
.L_x_1046:
[----:B------:R-:W-:Y:S01]  /*3bf0*/  FFMA.FTZ R35, R23, R34, R32 ;  /* 0x0000002217237223 */ /* 0x000fe20000010020 */
[----:B------:R-:W-:Y:S01]  /*3c00*/  FMUL.FTZ R33, R21, R84 ;  /* 0x0000005415217220 */ /* 0x000fe20000410000 */
[----:B------:R-:W-:Y:S01]  /*3c10*/  FADD.FTZ R32, R34, R31 ;  /* 0x0000001f22207221 */ /* 0x000fe20000010000 */
[----:B------:R-:W-:Y:S01]  /*3c20*/  FADD.FTZ R31, R25, R20 ;  /* 0x00000014191f7221 */ /* 0x000fe20000010000 */
[----:B------:R-:W-:Y:S01]  /*3c30*/  FMUL.FTZ R25, R18, R85 ;  /* 0x0000005512197220 */ /* 0x000fe20000410000 */
[----:B------:R-:W-:Y:S01]  /*3c40*/  FFMA.FTZ R20, R26, R33, R35 ;  /* 0x000000211a147223 */ /* 0x000fe20000010023 */
[----:B------:R-:W-:Y:S01]  /*3c50*/  FADD.FTZ R32, R32, R33 ;  /* 0x0000002120207221 */ /* 0x000fe20000010000 */
[--C-:B------:R-:W-:Y:S02]  /*3c60*/  HADD2.F32 R34, -RZ, R76.reuse.H0_H0 ;  /* 0x2000004cff227230 */ /* 0x100fe40000004100 */
[----:B------:R-:W-:Y:S01]  /*3c70*/  FFMA.FTZ R29, R29, R27, R24 ;  /* 0x0000001b1d1d7223 */ /* 0x000fe20000010018 */
[----:B------:R-:W-:-:S02]  /*3c80*/  HADD2.F32 R35, -RZ, R76.H1_H1 ;  /* 0x3000004cff237230 */ /* 0x000fc40000004100 */
[----:B------:R-:W-:Y:S01]  /*3c90*/  FFMA.FTZ R33, R19, R25, R20 ;  /* 0x0000001913217223 */ /* 0x000fe20000010014 */
[----:B------:R-:W-:Y:S01]  /*3ca0*/  FADD.FTZ R24, R30, R27 ;  /* 0x0000001b1e187221 */ /* 0x000fe20000010000 */
[----:B------:R-:W-:Y:S01]  /*3cb0*/  FADD.FTZ R20, R25, R32 ;  /* 0x0000002019147221 */ /* 0x000fe20000010000 */
        /* <DEDUP_REMOVED lines=25> */
.L_x_1047:
[----:B------:R-:W-:Y:S01]  /*3e50*/  FMUL.FTZ R35, R25, R84 ;  /* 0x0000005419237220 */ /* 0x000fe20000410000 */
[----:B------:R-:W-:Y:S01]  /*3e60*/  FFMA.FTZ R28, R23, R22, R28 ;  /* 0x00000016171c7223 */ /* 0x000fe2000001001c */
[----:B------:R-:W-:Y:S01]  /*3e70*/  FADD.FTZ R23, R31, R22 ;  /* 0x000000161f177221 */ /* 0x000fe20000010000 */
[--C-:B------:R-:W-:Y:S02]  /*3e80*/  HADD2.F32 R34, -RZ, R78.reuse.H1_H1 ;  /* 0x3000004eff227230 */ /* 0x100fe40000004100 */
[----:B------:R-:W-:Y:S01]  /*3e90*/  FADD.FTZ R31, R20, R35 ;  /* 0x00000023141f7221 */ /* 0x000fe20000010000 */
[----:B------:R-:W-:Y:S01]  /*3ea0*/  FFMA.FTZ R22, R32, R35, R33 ;  /* 0x0000002320167223 */ /* 0x000fe20000010021 */
[----:B------:R-:W-:Y:S01]  /*3eb0*/  FMUL.FTZ R20, R30, R85 ;  /* 0x000000551e147220 */ /* 0x000fe20000410000 */
[----:B------:R-:W-:Y:S02]  /*3ec0*/  HADD2.F32 R33, -RZ, R78.H0_H0 ;  /* 0x2000004eff217230 */ /* 0x000fe40000004100 */
[----:B------:R-:W-:Y:S01]  /*3ed0*/  FFMA.FTZ R29, R26, R21, R29 ;  /* 0x000000151a1d7223 */ /* 0x000fe2000001001d */
[----:B------:R-:W-:-:S02]  /*3ee0*/  HADD2.F32 R26, -RZ, R79.H1_H1 ;  /* 0x3000004fff1a7230 */ /* 0x000fc40000004100 */
[----:B------:R-:W-:Y:S01]  /*3ef0*/  FFMA.FTZ R35, R27, R20, R22 ;  /* 0x000000141b237223 */ /* 0x000fe20000010016 */
[----:B------:R-:W-:Y:S01]  /*3f00*/  FADD.FTZ R20, R20, R31 ;  /* 0x0000001f14147221 */ /* 0x000fe20000010000 */
[----:B------:R-:W-:Y:S01]  /*3f10*/  FADD.FTZ R22, R33, -UR13 ;  /* 0x8000000d21167e21 */ /* 0x000fe20008010000 */
[----:B------:R-:W-:Y:S01]  /*3f20*/  FADD.FTZ R31, R34, -UR13 ;  /* 0x8000000d221f7e21 */ /* 0x000fe20008010000 */
[----:B------:R-:W-:Y:S02]  /*3f30*/  HADD2.F32 R33, -RZ, R79.H0_H0 ;  /* 0x2000004fff217230 */ /* 0x000fe40000004100 */
        /* <DEDUP_REMOVED lines=21> */
.L_x_1048:
[----:B------:R-:W-:Y:S01]  /*4090*/  FMUL.FTZ R37, R33, R84 ;  /* 0x0000005421257220 */ /* 0x000fe20000410000 */
[----:B------:R-:W-:-:S03]  /*40a0*/  HADD2.F32 R86, -RZ, R80.H1_H1 ;  /* 0x30000050ff567230 */ /* 0x000fc60000004100 */
[----:B------:R-:W-:Y:S01]  /*40b0*/  FFMA.FTZ R22, R34, R37, R35 ;  /* 0x0000002522167223 */ /* 0x000fe20000010023 */
[----:B------:R-:W-:Y:S01]  /*40c0*/  FADD.FTZ R37, R20, R37 ;  /* 0x0000002514257221 */ /* 0x000fe20000010000 */
[----:B------:R-:W-:Y:S01]  /*40d0*/  FMUL.FTZ R20, R26, R85 ;  /* 0x000000551a147220 */ /* 0x000fe20000410000 */
[----:B------:R-:W-:-:S03]  /*40e0*/  HADD2.F32 R35, -RZ, R81.H1_H1 ;  /* 0x30000051ff237230 */ /* 0x000fc60000004100 */
[----:B------:R-:W-:Y:S01]  /*40f0*/  FFMA.FTZ R39, R31, R20, R22 ;  /* 0x000000141f277223 */ /* 0x000fe20000010016 */
[----:B------:R-:W-:Y:S02]  /*4100*/  HADD2.F32 R22, -RZ, R81.H0_H0 ;  /* 0x20000051ff167230 */ /* 0x000fe40000004100 */
[----:B------:R-:W-:Y:S01]  /*4110*/  FADD.FTZ R35, R35, -UR13 ;  /* 0x8000000d23237e21 */ /* 0x000fe20008010000 */
[----:B------:R-:W-:Y:S02]  /*4120*/  FADD.FTZ R20, R20, R37 ;  /* 0x0000002514147221 */ /* 0x000fe40000010000 */
[----:B------:R-:W-:Y:S01]  /*4130*/  FADD.FTZ R22, R22, -UR13 ;  /* 0x8000000d16167e21 */ /* 0x000fe20008010000 */
        /* <DEDUP_REMOVED lines=22> */
.L_x_1049:
        /* <DEDUP_REMOVED lines=8> */
[----:B------:R-:W-:Y:S01]  /*4320*/  FADD.FTZ R24, R24, R21 ;  /* 0x0000001518187221 */ /* 0x000fe20000010000 */
[----:B------:R-:W-:Y:S01]  /*4330*/  UMOV UR12, 0x400 ;  /* 0x00000400000c7882 */ /* 0x000fe20000000000 */
[----:B------:R-:W-:Y:S01]  /*4340*/  FFMA.FTZ R22, R37, R20, R22 ;  /* 0x0000001425167223 */ /* 0x000fe20000010016 */
[----:B------:R-:W-:Y:S01]  /*4350*/  FADD.FTZ R20, R20, R93 ;  /* 0x0000005d14147221 */ /* 0x000fe20000010000 */
[----:B------:R-:W-:Y:S01]  /*4360*/  UIADD3 UR11, UR12, 0xd0, URZ ;  /* 0x000000d00c0b7890 */ /* 0x000fe2000fffe03f */
[----:B------:R-:W-:Y:S01]  /*4370*/  FFMA.FTZ R28, R27, R30, R28 ;  /* 0x0000001e1b1c7223 */ /* 0x000fe2000001001c */
[----:B------:R-:W-:Y:S01]  /*4380*/  FADD.FTZ R23, R23, R30 ;  /* 0x0000001e17177221 */ /* 0x000fe20000010000 */
[----:B------:R-:W1:Y:S01]  /*4390*/  SHFL.DOWN PT, R39, R22, 0x1, 0x1f ;  /* 0x08201f0016277f89 */ /* 0x000e6200000e0000 */
[----:B------:R-:W-:Y:S01]  /*43a0*/  FFMA.FTZ R29, R32, R25, R29 ;  /* 0x00000019201d7223 */ /* 0x000fe2000001001d */
[----:B------:R-:W-:Y:S01]  /*43b0*/  FADD.FTZ R24, R24, R25 ;  /* 0x0000001918187221 */ /* 0x000fe20000010000 */
[----:B------:R-:W-:Y:S01]  /*43c0*/  FFMA.FTZ R28, R31, R26, R28 ;  /* 0x0000001a1f1c7223 */ /* 0x000fe2000001001c */
[----:B------:R-:W2:Y:S01]  /*43d0*/  SHFL.DOWN PT, R93, R20, 0x1, 0x1f ;  /* 0x08201f00145d7f89 */ /* 0x000ea200000e0000 */
[----:B------:R-:W-:Y:S01]  /*43e0*/  FADD.FTZ R23, R23, R26 ;  /* 0x0000001a17177221 */ /* 0x000fe20000010000 */
[----:B------:R-:W-:Y:S01]  /*43f0*/  ISETP.NE.AND P2, PT, R62, RZ, PT ;  /* 0x000000ff3e00720c */ /* 0x000fe20003f45270 */
[----:B------:R-:W-:Y:S01]  /*4400*/  FFMA.FTZ R29, R34, R33, R29 ;  /* 0x00000021221d7223 */ /* 0x000fe2000001001d */
[----:B------:R-:W-:Y:S01]  /*4410*/  FADD.FTZ R24, R24, R33 ;  /* 0x0000002118187221 */ /* 0x000fe20000010000 */
[----:B------:R-:W-:Y:S01]  /*4420*/  FFMA.FTZ R37, R37, R86, R28 ;  /* 0x0000005625257223 */ /* 0x000fe2000001001c */
[----:B------:R-:W-:Y:S01]  /*4430*/  BSSY B0, `(.L_x_1050) ;  /* 0x0000055000007945 */ /* 0x000fe20003800000 */
[----:B0-----:R-:W-:Y:S01]  /*4440*/  ULEA UR11, UR19, UR11, 0x18 ;  /* 0x0000000b130b7291 */ /* 0x001fe2000f8ec03f */
[----:B------:R-:W-:Y:S01]  /*4450*/  FFMA.FTZ R36, R36, R35, R29 ;  /* 0x0000002324247223 */ /* 0x000fe2000001001d */
[----:B------:R-:W-:Y:S01]  /*4460*/  FADD.FTZ R38, R24, R35 ;  /* 0x0000002318267221 */ /* 0x000fe20000010000 */
[----:B------:R-:W-:Y:S01]  /*4470*/  ISETP.GT.U32.AND P3, PT, R62, 0x13, PT ;  /* 0x000000133e00780c */ /* 0x000fe20003f64070 */
        /* <DEDUP_REMOVED lines=22> */
[----:B------:R-:W-:Y:S01]  /*45e0*/  LEA R86, R62, UR11, 0x4 ;  /* 0x0000000b3e567c11 */ /* 0x000fe2000f8e20ff */
[----:B-1----:R-:W-:Y:S01]  /*45f0*/  @!P0 FADD.FTZ R20, R20, R93 ;  /* 0x0000005d14148221 */ /* 0x002fe20000010000 */
[----:B------:R-:W-:-:S02]  /*4600*/  ISETP.NE.AND P0, PT, R0, RZ, PT ;  /* 0x000000ff0000720c */ /* 0x000fc40003f05270 */
[----:B------:R-:W-:Y:S01]  /*4610*/  MOV R18, R22 ;  /* 0x0000001600127202 */ /* 0x000fe20000000f00 */
[----:B------:R0:W-:Y:S01]  /*4620*/  STS.128 [R86], R36 ;  /* 0x0000002456007388 */ /* 0x0001e20000000c00 */
[----:B------:R-:W-:-:S09]  /*4630*/  MOV R19, R20 ;  /* 0x0000001400137202 */ /* 0x000fd20000000f00 */
        /* <DEDUP_REMOVED lines=34> */
[----:B------:R-:W-:Y:S02]  /*4860*/  FADD.FTZ R24, R18, R25 ;  /* 0x0000001912187221 */ /* 0x000fe40000010000 */
[----:B------:R-:W1:Y:S01]  /*4870*/  LDS.64 R18, [UR11+0xb0] ;  /* 0x0000b00bff127984 */ /* 0x000e620008000a00 */
[----:B------:R-:W-:Y:S01]  /*4880*/  FADD.FTZ R93, R93, R26 ;  /* 0x0000001a5d5d7221 */ /* 0x000fe20000010000 */
[----:B------:R-:W-:-:S03]  /*4890*/  FADD.FTZ R24, R24, R27 ;  /* 0x0000001b18187221 */ /* 0x000fc60000010000 */
        /* <DEDUP_REMOVED lines=14> */
.L_x_1051:
[----:B------:R-:W-:Y:S05]  /*4980*/  BSYNC B0 ;  /* 0x0000000000007941 */ /* 0x000fea0003800000 */
.L_x_1050:
        /* <DEDUP_REMOVED lines=158> */
.L_x_1053:
[----:B------:R-:W-:Y:S05]  /*5370*/  BSYNC B0 ;  /* 0x0000000000007941 */ /* 0x000fea0003800000 */
.L_x_1052:
        /* <DEDUP_REMOVED lines=20> */
.L_x_1055:
[----:B------:R-:W-:Y:S05]  /*54c0*/  BSYNC B0 ;  /* 0x0000000000007941 */ /* 0x000fea0003800000 */
.L_x_1054:
        /* <DEDUP_REMOVED lines=34> */
.L_x_1058:
[----:B------:R-:W2:Y:S04]  /*56f0*/  LDG.E.STRONG.GPU R22, desc[UR14][R20.64] ;  /* 0x0000000e14167981 */ /* 0x000ea8000c1ef900 */
[----:B--2---:R-:W-:Y:S01]  /*5700*/  CCTL.IVALL ;  /* 0x00000000ff00798f */ /* 0x004fe20002000000 */
[----:B------:R-:W-:Y:S05]  /*5710*/  YIELD ;  /* 0x0000000000007946 */ /* 0x000fea0003800000 */
[----:B------:R-:W-:-:S13]  /*5720*/  ISETP.NE.AND P0, PT, R22, R25, PT ;  /* 0x000000191600720c */ /* 0x000fda0003f05270 */
[----:B------:R-:W-:Y:S05]  /*5730*/  @P0 BRA `(.L_x_1058) ;  /* 0xfffffffc00ec0947 */ /* 0x000fea000383ffff */
.L_x_1057:
        /* <DEDUP_REMOVED lines=17> */
.L_x_1062:
        /* <DEDUP_REMOVED lines=115> */
.L_x_1061:
        /* <DEDUP_REMOVED lines=61> */
.L_x_1063:
[----:B------:R-:W-:-:S13]  /*6350*/  ISETP.NE.OR P0, PT, R31, RZ, P0 ;  /* 0x000000ff1f00720c */ /* 0x000fda0000705670 */
[----:B------:R-:W-:Y:S05]  /*6360*/  @!P0 BRA `(.L_x_1059) ;  /* 0x00000000007c8947 */ /* 0x000fea0003800000 */
.L_x_1060:
        /* <DEDUP_REMOVED lines=31> */
.L_x_1059:
        /* <DEDUP_REMOVED lines=11> */
.L_x_1065:
[----:B------:R-:W-:Y:S05]  /*6610*/  BSYNC B0 ;  /* 0x0000000000007941 */ /* 0x000fea0003800000 */
.L_x_1064:
        /* <DEDUP_REMOVED lines=16> */
.L_x_1056:
        /* <DEDUP_REMOVED lines=9> */
[----:B------:R0:W-:Y:S01]  /*67b0*/  @!P2 STS.64 [UR11+0xc0], R18 ;  /* 0x0000c012ff00a988 */ /* 0x0001e20008000a0b */
[----:B------:R-:W-:Y:S01]  /*67c0*/  BAR.SYNC.DEFER_BLOCKING 0x0 ;  /* 0x0000000000007b1d */ /* 0x000fe20000010000 */
[--C-:B0-----:R-:W-:Y:S02]  /*67d0*/  HADD2.F32 R19, -RZ, R68.reuse.H0_H0 ;  /* 0x20000044ff137230 */ /* 0x101fe40000004100 */
[----:B------:R-:W-:-:S03]  /*67e0*/  HADD2.F32 R68, -RZ, R68.H1_H1 ;  /* 0x30000044ff447230 */ /* 0x000fc60000004100 */
[----:B------:R-:W0:Y:S02]  /*67f0*/  LDS.64 R20, [UR11+0xc0] ;  /* 0x0000c00bff147984 */ /* 0x000e240008000a00 */
[----:B0-----:R-:W-:Y:S01]  /*6800*/  FMUL.FTZ R20, R20, UR12 ;  /* 0x0000000c14147c20 */ /* 0x001fe20008410000 */
[----:B------:R-:W-:-:S04]  /*6810*/  FMUL.FTZ R22, R21, UR12 ;  /* 0x0000000c15167c20 */ /* 0x000fc80008410000 */
[----:B------:R-:W-:Y:S01]  /*6820*/  R2UR UR11, R20 ;  /* 0x00000000140b72ca */ /* 0x000fe200000e0000 */
[--C-:B------:R-:W-:Y:S02]  /*6830*/  HADD2.F32 R20, -RZ, R44.reuse.H0_H0 ;  /* 0x2000002cff147230 */ /* 0x100fe40000004100 */
[----:B------:R-:W-:-:S03]  /*6840*/  HADD2.F32 R44, -RZ, R44.H1_H1 ;  /* 0x3000002cff2c7230 */ /* 0x000fc60000004100 */
[----:B------:R-:W-:Y:S02]  /*6850*/  FADD.FTZ R20, R20, -UR13 ;  /* 0x8000000d14147e21 */ /* 0x000fe40008010000 */
[----:B------:R-:W-:Y:S02]  /*6860*/  FADD.FTZ R44, R44, -UR13 ;  /* 0x8000000d2c2c7e21 */ /* 0x000fe40008010000 */
[----:B------:R-:W-:Y:S02]  /*6870*/  FMUL.FTZ R35, R20, UR18 ;  /* 0x0000001214237c20 */ /* 0x000fe40008410000 */
        /* <DEDUP_REMOVED lines=20> */
.L_x_1066:
        /* <DEDUP_REMOVED lines=20> */
.L_x_1068:
[----:B------:R-:W-:Y:S05]  /*6b00*/  BSYNC B0 ;  /* 0x0000000000007941 */ /* 0x000fea0003800000 */
.L_x_1067:
        /* <DEDUP_REMOVED lines=29> */
.L_x_1069:
        /* <DEDUP_REMOVED lines=20> */
.L_x_1071:
[----:B------:R-:W-:Y:S05]  /*6e20*/  BSYNC B0 ;  /* 0x0000000000007941 */ /* 0x000fea0003800000 */
.L_x_1070:
        /* <DEDUP_REMOVED lines=33> */
.L_x_1072:
        /* <DEDUP_REMOVED lines=20> */
.L_x_1074:
[----:B------:R-:W-:Y:S05]  /*7180*/  BSYNC B0 ;  /* 0x0000000000007941 */ /* 0x000fea0003800000 */
.L_x_1073:
[----:B------:R-:W-:Y:S02]  /*7190*/  HADD2.F32 R42, -RZ, R42.H1_H1 ;  /* 0x3000002aff2a7230 */ /* 0x000fe40000004100 */
[----:B------:R-:W-:Y:S01]  /*71a0*/  FADD.FTZ R25, R25, -UR13 ;  /* 0x8000000d19197e21 */ /* 0x000fe20008010000 */
[--C-:B0-----:R-:W-:Y:S01]  /*71b0*/  HADD2.F32 R19, -RZ, R4.reuse.H0_H0 ;  /* 0x20000004ff137230 */ /* 0x101fe20000004100 */
        /* <DEDUP_REMOVED lines=26> */
.L_x_1075:
        /* <DEDUP_REMOVED lines=20> */
.L_x_1077:
[----:B------:R-:W-:Y:S05]  /*74a0*/  BSYNC B0 ;  /* 0x0000000000007941 */ /* 0x000fea0003800000 */
.L_x_1076:
        /* <DEDUP_REMOVED lines=33> */
.L_x_1078:
        /* <DEDUP_REMOVED lines=20> */
.L_x_1080:
[----:B------:R-:W-:Y:S05]  /*7800*/  BSYNC B0 ;  /* 0x0000000000007941 */ /* 0x000fea0003800000 */
.L_x_1079:
        /* <DEDUP_REMOVED lines=29> */
.L_x_1081:
        /* <DEDUP_REMOVED lines=8> */
[----:B0-----:R-:W-:Y:S01]  /*7a60*/  IMAD R19, R20, UR22, RZ ;  /* 0x0000001614137c24 */ /* 0x001fe2000f8e02ff */
        /* <DEDUP_REMOVED lines=11> */
.L_x_1083:
[----:B------:R-:W-:Y:S05]  /*7b20*/  BSYNC B0 ;  /* 0x0000000000007941 */ /* 0x000fea0003800000 */
.L_x_1082:
[--C-:B------:R-:W-:Y:S01]  /*7b30*/  HADD2.F32 R4, -RZ, R9.reuse.H0_H0 ;  /* 0x20000009ff047230 */ /* 0x100fe20000004100 */
[----:B0-----:R-:W-:Y:S01]  /*7b40*/  SHF.R.S32.HI R18, RZ, 0x1f, R54 ;  /* 0x0000001fff127819 */ /* 0x001fe20000011436 */
[----:B------:R-:W-:Y:S01]  /*7b50*/  HADD2.F32 R9, -RZ, R9.H1_H1 ;  /* 0x30000009ff097230 */ /* 0x000fe20000004100 */
[----:B------:R-:W-:Y:S01]  /*7b60*/  ISETP.GE.U32.AND P0, PT, R54, UR20, PT ;  /* 0x0000001436007c0c */ /* 0x000fe2000bf06070 */
[--C-:B-1----:R-:W-:Y:S01]  /*7b70*/  HADD2.F32 R5, -RZ, R10.reuse.H0_H0 ;  /* 0x2000000aff057230 */ /* 0x102fe20000004100 */
        /* <DEDUP_REMOVED lines=28> */
.L_x_1084:
        /* <DEDUP_REMOVED lines=20> */
.L_x_1086:
[----:B------:R-:W-:Y:S05]  /*7e80*/  BSYNC B0 ;  /* 0x0000000000007941 */ /* 0x000fea0003800000 */
.L_x_1085:
        /* <DEDUP_REMOVED lines=29> */
.L_x_1087:
        /* <DEDUP_REMOVED lines=20> */
.L_x_1089:
[----:B------:R-:W-:Y:S05]  /*81a0*/  BSYNC B0 ;  /* 0x0000000000007941 */ /* 0x000fea0003800000 */
.L_x_1088:
        /* <DEDUP_REMOVED lines=33> */
.L_x_1090:
        /* <DEDUP_REMOVED lines=20> */
.L_x_1092:
[----:B------:R-:W-:Y:S05]  /*8500*/  BSYNC B0 ;  /* 0x0000000000007941 */ /* 0x000fea0003800000 */
.L_x_1091:
        /* <DEDUP_REMOVED lines=29> */
.L_x_1093:
        /* <DEDUP_REMOVED lines=20> */
.L_x_1095:
[----:B------:R-:W-:Y:S05]  /*8820*/  BSYNC B0 ;  /* 0x0000000000007941 */ /* 0x000fea0003800000 */
.L_x_1094:
        /* <DEDUP_REMOVED lines=12> */
[----:B------:R-:W-:Y:S01]  /*88f0*/  ISETP.GT.U32.OR P2, PT, R62, 0x27f, P2 ;  /* 0x0000027f3e00780c */ /* 0x000fe20001744470 */
        /* <DEDUP_REMOVED lines=22> */
.L_x_1096:
        /* <DEDUP_REMOVED lines=20> */
.L_x_1098:
[----:B------:R-:W-:Y:S05]  /*8ba0*/  BSYNC B0 ;  /* 0x0000000000007941 */ /* 0x000fea0003800000 */
.L_x_1097:
        /* <DEDUP_REMOVED lines=25> */
.L_x_1099:
        /* <DEDUP_REMOVED lines=20> */
.L_x_1101:
[----:B------:R-:W-:Y:S05]  /*8e80*/  BSYNC B0 ;  /* 0x0000000000007941 */ /* 0x000fea0003800000 */
.L_x_1100:
        /* <DEDUP_REMOVED lines=37> */
.L_x_1102:
        /* <DEDUP_REMOVED lines=20> */
.L_x_1104:
[----:B------:R-:W-:Y:S05]  /*9220*/  BSYNC B0 ;  /* 0x0000000000007941 */ /* 0x000fea0003800000 */
.L_x_1103:
        /* <DEDUP_REMOVED lines=25> */
.L_x_1105:
        /* <DEDUP_REMOVED lines=20> */
.L_x_1107:
[----:B------:R-:W-:Y:S05]  /*9500*/  BSYNC B0 ;  /* 0x0000000000007941 */ /* 0x000fea0003800000 */
.L_x_1106:
        /* <DEDUP_REMOVED lines=31> */
.L_x_1108:
        /* <DEDUP_REMOVED lines=20> */
.L_x_1110:
[----:B------:R-:W-:Y:S05]  /*9840*/  BSYNC B0 ;  /* 0x0000000000007941 */ /* 0x000fea0003800000 */
.L_x_1109:
        /* <DEDUP_REMOVED lines=25> */
.L_x_1111:
        /* <DEDUP_REMOVED lines=19> */
.L_x_1113:
[----:B------:R-:W-:Y:S05]  /*9b10*/  BSYNC B0 ;  /* 0x0000000000007941 */ /* 0x000fea0003800000 */
.L_x_1112:
[----:B------:R-:W-:Y:S01]  /*9b20*/  ULDC UR11, c[0x0][0x10] ;  /* 0x00000400000b7ab9 */ /* 0x000fe20000000800 */
[----:B------:R-:W-:Y:S02]  /*9b30*/  UIADD3 UR4, UR4, 0x1, URZ ;  /* 0x0000000104047890 */ /* 0x000fe4000fffe03f */
[----:B------:R-:W-:-:S04]  /*9b40*/  UIADD3 UR6, UR11, UR6, URZ ;  /* 0x000000060b067290 */ /* 0x000fc8000fffe03f */
[----:B------:R-:W-:-:S06]  /*9b50*/  UISETP.GE.AND UP0, UPT, UR6, UR5, UPT ;  /* 0x000000050600728c */ /* 0x000fcc000bf06270 */
[----:B------:R-:W-:-:S13]  /*9b60*/  PLOP3.LUT P0, PT, PT, PT, UP0, 0x80, 0x0 ;  /* 0x000000000000781c */ /* 0x000fda0003f0f008 */
[----:B------:R-:W-:Y:S05]  /*9b70*/  @!P0 BRA `(.L_x_1114) ;  /* 0xffffff6800148947 */ /* 0x000fea000383ffff */
.L_x_1031:
        /* <DEDUP_REMOVED lines=19> */
.L_x_1116:
[----:B------:R-:W-:Y:S05]  /*9cb0*/  BSYNC B0 ;  /* 0x0000000000007941 */ /* 0x000fea0003800000 */
.L_x_1115:
        /* <DEDUP_REMOVED lines=11> */
.L_x_1118:
[----:B------:R-:W2:Y:S04]  /*9d70*/  LDG.E.STRONG.GPU R5, desc[UR14][R2.64] ;  /* 0x0000000e02057981 */ /* 0x000ea8000c1ef900 */
[----:B--2---:R-:W-:Y:S01]  /*9d80*/  CCTL.IVALL ;  /* 0x00000000ff00798f */ /* 0x004fe20002000000 */
[----:B------:R-:W-:Y:S05]  /*9d90*/  YIELD ;  /* 0x0000000000007946 */ /* 0x000fea0003800000 */
[----:B------:R-:W-:-:S13]  /*9da0*/  ISETP.NE.AND P0, PT, R5, R0, PT ;  /* 0x000000000500720c */ /* 0x000fda0003f05270 */
[----:B------:R-:W-:Y:S05]  /*9db0*/  @P0 BRA `(.L_x_1118) ;  /* 0xfffffffc00ec0947 */ /* 0x000fea000383ffff */
.L_x_1117:
        /* <DEDUP_REMOVED lines=24> */
.L_x_1119:
        /* <DEDUP_REMOVED lines=25> */
.L_x_1120:
        /* <DEDUP_REMOVED lines=11> */
.L_x_3243:


//--------------------- .text._Z35group_norm_nhwc_bwd_one_pass_kernelI11Fp16IOFp16WLi64ELi40ELi640EEv26Group_norm_nhwc_bwd_params --------------------------
	.section	.text._Z35group_norm_nhwc_bwd_one_pass_kernelI11Fp16IOFp16WLi64ELi40ELi640EEv26Group_norm_nhwc_bwd_params,"ax",@progbits
	.align	128
        .global         _Z35group_norm_nhwc_bwd_one_pass_kernelI11Fp16IOFp16WLi64ELi40ELi640EEv26Group_norm_nhwc_bwd_params
        .type           _Z35group_norm_nhwc_bwd_one_pass_kernelI11Fp16IOFp16WLi64ELi40ELi640EEv26Group_norm_nhwc_bwd_params,@function
        .size           _Z35group_norm_nhwc_bwd_one_pass_kernelI11Fp16IOFp16WLi64ELi40ELi640EEv26Group_norm_nhwc_bwd_params,(.L_x_3244 - _Z35group_norm_nhwc_bwd_one_pass_kernelI11Fp16IOFp16WLi64ELi40ELi640EEv26Group_norm_nhwc_bwd_params)
        .other          _Z35group_norm_nhwc_bwd_one_pass_kernelI11Fp16IOFp16WLi64ELi40ELi640EEv26Group_norm_nhwc_bwd_params,@"STO_CUDA_ENTRY STV_DEFAULT"
_Z35group_norm_nhwc_bwd_one_pass_kernelI11Fp16IOFp16WLi64ELi40ELi640EEv26Group_norm_nhwc_bwd_params:
.text._Z35group_norm_nhwc_bwd_one_pass_kernelI11Fp16IOFp16WLi64ELi40ELi640EEv26Group_norm_nhwc_bwd_params:
        /* <DEDUP_REMOVED lines=48> */
.L_x_1148:
        /* <DEDUP_REMOVED lines=120> */
.L_x_1123:
[----:B------:R-:W-:Y:S05]  /*0a80*/  BSYNC B0 ;  /* 0x0000000000007941 */ /* 0x000fea0003800000 */
.L_x_1122:
        /* <DEDUP_REMOVED lines=33> */
.L_x_1124:
        /* <DEDUP_REMOVED lines=26> */
.L_x_1125:
        /* <DEDUP_REMOVED lines=105> */
.L_x_1127:
[----:B------:R-:W-:Y:S05]  /*14d0*/  BSYNC B0 ;  /* 0x0000000000007941 */ /* 0x000fea0003800000 */
.L_x_1126:
        /* <DEDUP_REMOVED lines=158> */
.L_x_1129:
[----:B------:R-:W-:Y:S05]  /*1ec0*/  BSYNC B0 ;  /* 0x0000000000007941 */ /* 0x000fea0003800000 */
.L_x_1128:
        /* <DEDUP_REMOVED lines=20> */
.L_x_1131:
[----:B------:R-:W-:Y:S05]  /*2010*/  BSYNC B0 ;  /* 0x0000000000007941 */ /* 0x000fea0003800000 */
.L_x_1130:
        /* <DEDUP_REMOVED lines=34> */
.L_x_1134:
[----:B------:R-:W2:Y:S04]  /*2240*/  LDG.E.STRONG.GPU R12, desc[UR14][R10.64] ;  /* 0x0000000e0a0c7981 */ /* 0x000ea8000c1ef900 */
[----:B--2---:R-:W-:Y:S01]  /*2250*/  CCTL.IVALL ;  /* 0x00000000ff00798f */ /* 0x004fe20002000000 */
[----:B------:R-:W-:Y:S05]  /*2260*/  YIELD ;  /* 0x0000000000007946 */ /* 0x000fea0003800000 */
[----:B------:R-:W-:-:S13]  /*2270*/  ISETP.NE.AND P0, PT, R12, R15, PT ;  /* 0x0000000f0c00720c */ /* 0x000fda0003f05270 */
[----:B------:R-:W-:Y:S05]  /*2280*/  @P0 BRA `(.L_x_1134) ;  /* 0xfffffffc00ec0947 */ /* 0x000fea000383ffff */
.L_x_1133:
        /* <DEDUP_REMOVED lines=17> */
.L_x_1138:
        /* <DEDUP_REMOVED lines=115> */
.L_x_1137:
        /* <DEDUP_REMOVED lines=61> */
.L_x_1139:
[----:B------:R-:W-:-:S13]  /*2ea0*/  ISETP.NE.OR P0, PT, R20, RZ, P0 ;  /* 0x000000ff1400720c */ /* 0x000fda0000705670 */
[----:B------:R-:W-:Y:S05]  /*2eb0*/  @!P0 BRA `(.L_x_1135) ;  /* 0x00000000007c8947 */ /* 0x000fea0003800000 */
.L_x_1136:
        /* <DEDUP_REMOVED lines=31> */
.L_x_1135:
        /* <DEDUP_REMOVED lines=11> */
.L_x_1141:
[----:B------:R-:W-:Y:S05]  /*3160*/  BSYNC B0 ;  /* 0x0000000000007941 */ /* 0x000fea0003800000 */
.L_x_1140:
        /* <DEDUP_REMOVED lines=16> */
.L_x_1132:
        /* <DEDUP_REMOVED lines=40> */
.L_x_1142:
        /* <DEDUP_REMOVED lines=20> */
.L_x_1144:
[----:B------:R-:W-:Y:S05]  /*3630*/  BSYNC B0 ;  /* 0x0000000000007941 */ /* 0x000fea0003800000 */
.L_x_1143:
        /* <DEDUP_REMOVED lines=23> */
.L_x_1145:
        /* <DEDUP_REMOVED lines=24> */
.L_x_1147:
[----:B------:R-:W-:Y:S05]  /*3930*/  BSYNC B0 ;  /* 0x0000000000007941 */ /* 0x000fea0003800000 */
.L_x_1146:
[----:B------:R-:W-:Y:S01]  /*3940*/  ULDC UR8, c[0x0][0x10] ;  /* 0x0000040000087ab9 */ /* 0x000fe20000000800 */
[----:B------:R-:W-:Y:S02]  /*3950*/  UIADD3 UR4, UR4, 0x1, URZ ;  /* 0x0000000104047890 */ /* 0x000fe4000fffe03f */
[----:B------:R-:W-:-:S04]  /*3960*/  UIADD3 UR7, UR8, UR7, URZ ;  /* 0x0000000708077290 */ /* 0x000fc8000fffe03f */
[----:B------:R-:W-:-:S06]  /*3970*/  UISETP.GE.AND UP0, UPT, UR7, UR5, UPT ;  /* 0x000000050700728c */ /* 0x000fcc000bf06270 */
[----:B------:R-:W-:-:S13]  /*3980*/  PLOP3.LUT P0, PT, PT, PT, UP0, 0x80, 0x0 ;  /* 0x000000000000781c */ /* 0x000fda0003f0f008 */
[----:B------:R-:W-:Y:S05]  /*3990*/  @!P0 BRA `(.L_x_1148) ;  /* 0xffffffc800588947 */ /* 0x000fea000383ffff */
.L_x_1121:
        /* <DEDUP_REMOVED lines=19> */
.L_x_1150:
[----:B------:R-:W-:Y:S05]  /*3ad0*/  BSYNC B0 ;  /* 0x0000000000007941 */ /* 0x000fea0003800000 */
.L_x_1149:
        /* <DEDUP_REMOVED lines=11> */
.L_x_1152:
[----:B------:R-:W2:Y:S04]  /*3b90*/  LDG.E.STRONG.GPU R5, desc[UR14][R2.64] ;  /* 0x0000000e02057981 */ /* 0x000ea8000c1ef900 */
[----:B--2---:R-:W-:Y:S01]  /*3ba0*/  CCTL.IVALL ;  /* 0x00000000ff00798f */ /* 0x004fe20002000000 */
[----:B------:R-:W-:Y:S05]  /*3bb0*/  YIELD ;  /* 0x0000000000007946 */ /* 0x000fea0003800000 */
[----:B------:R-:W-:-:S13]  /*3bc0*/  ISETP.NE.AND P0, PT, R5, R0, PT ;  /* 0x000000000500720c */ /* 0x000fda0003f05270 */
[----:B------:R-:W-:Y:S05]  /*3bd0*/  @P0 BRA `(.L_x_1152) ;  /* 0xfffffffc00ec0947 */ /* 0x000fea000383ffff */
.L_x_1151:
        /* <DEDUP_REMOVED lines=24> */
.L_x_1153:
        /* <DEDUP_REMOVED lines=25> */
.L_x_1154:
        /* <DEDUP_REMOVED lines=9> */
.L_x_3244:


//--------------------- .text._Z35group_norm_nhwc_bwd_one_pass_kernelI11Fp16IOFp16WLi128ELi40ELi640EEv26Group_norm_nhwc_bwd_params --------------------------
	.section	.text._Z35group_norm_nhwc_bwd_one_pass_kernelI11Fp16IOFp16WLi128ELi40ELi640EEv26Group_norm_nhwc_bwd_params,"ax",@progbits
	.align	128
        .global         _Z35group_norm_nhwc_bwd_one_pass_kernelI11Fp16IOFp16WLi128ELi40ELi640EEv26Group_norm_nhwc_bwd_params
        .type           _Z35group_norm_nhwc_bwd_one_pass_kernelI11Fp16IOFp16WLi128ELi40ELi640EEv26Group_norm_nhwc_bwd_params,@function
        .size           _Z35group_norm_nhwc_bwd_one_pass_kernelI11Fp16IOFp16WLi128ELi40ELi640EEv26Group_norm_nhwc_bwd_params,(.L_x_3245 - _Z35group_norm_nhwc_bwd_one_pass_kernelI11Fp16IOFp16WLi128ELi40ELi640EEv26Group_norm_nhwc_bwd_params)
        .other          _Z35group_norm_nhwc_bwd_one_pass_kernelI11Fp16IOFp16WLi128ELi40ELi640EEv26Group_norm_nhwc_bwd_params,@"STO_CUDA_ENTRY STV_DEFAULT"
_Z35group_norm_nhwc_bwd_one_pass_kernelI11Fp16IOFp16WLi128ELi40ELi640EEv26Group_norm_nhwc_bwd_params:
.text._Z35group_norm_nhwc_bwd_one_pass_kernelI11Fp16IOFp16WLi128ELi40ELi640EEv26Group_norm_nhwc_bwd_params:
        /* <DEDUP_REMOVED lines=45> */
.L_x_1190:
        /* <DEDUP_REMOVED lines=174> */
.L_x_1157:
[----:B------:R-:W-:Y:S05]  /*0db0*/  BSYNC B0 ;  /* 0x0000000000007941 */ /* 0x000fea0003800000 */
.L_x_1156:
        /* <DEDUP_REMOVED lines=30> */
.L_x_1158:
        /* <DEDUP_REMOVED lines=34> */
.L_x_1159:
        /* <DEDUP_REMOVED lines=31> */
.L_x_1160:
        /* <DEDUP_REMOVED lines=35> */
.L_x_1161:
        /* <DEDUP_REMOVED lines=111> */
.L_x_1163:
[----:B------:R-:W-:Y:S05]  /*1cd0*/  BSYNC B0 ;  /* 0x0000000000007941 */ /* 0x000fea0003800000 */
.L_x_1162:
        /* <DEDUP_REMOVED lines=158> */
.L_x_1165:
[----:B------:R-:W-:Y:S05]  /*26c0*/  BSYNC B0 ;  /* 0x0000000000007941 */ /* 0x000fea0003800000 */
.L_x_1164:
        /* <DEDUP_REMOVED lines=20> */
.L_x_1167:
[----:B------:R-:W-:Y:S05]  /*2810*/  BSYNC B0 ;  /* 0x0000000000007941 */ /* 0x000fea0003800000 */
.L_x_1166:
        /* <DEDUP_REMOVED lines=34> */
.L_x_1170:
[----:B------:R-:W2:Y:S04]  /*2a40*/  LDG.E.STRONG.GPU R10, desc[UR12][R8.64] ;  /* 0x0000000c080a7981 */ /* 0x000ea8000c1ef900 */
[----:B--2---:R-:W-:Y:S01]  /*2a50*/  CCTL.IVALL ;  /* 0x00000000ff00798f */ /* 0x004fe20002000000 */
[----:B------:R-:W-:Y:S05]  /*2a60*/  YIELD ;  /* 0x0000000000007946 */ /* 0x000fea0003800000 */
[----:B------:R-:W-:-:S13]  /*2a70*/  ISETP.NE.AND P0, PT, R10, R13, PT ;  /* 0x0000000d0a00720c */ /* 0x000fda0003f05270 */
[----:B------:R-:W-:Y:S05]  /*2a80*/  @P0 BRA `(.L_x_1170) ;  /* 0xfffffffc00ec0947 */ /* 0x000fea000383ffff */
.L_x_1169:
        /* <DEDUP_REMOVED lines=17> */
.L_x_1174:
        /* <DEDUP_REMOVED lines=115> */
.L_x_1173:
        /* <DEDUP_REMOVED lines=61> */
.L_x_1175:
[----:B------:R-:W-:-:S13]  /*36a0*/  ISETP.NE.OR P0, PT, R17, RZ, P0 ;  /* 0x000000ff1100720c */ /* 0x000fda0000705670 */
[----:B------:R-:W-:Y:S05]  /*36b0*/  @!P0 BRA `(.L_x_1171) ;  /* 0x00000000007c8947 */ /* 0x000fea0003800000 */
.L_x_1172:
        /* <DEDUP_REMOVED lines=31> */
.L_x_1171:
        /* <DEDUP_REMOVED lines=11> */
.L_x_1177:
[----:B------:R-:W-:Y:S05]  /*3960*/  BSYNC B0 ;  /* 0x0000000000007941 */ /* 0x000fea0003800000 */
.L_x_1176:
        /* <DEDUP_REMOVED lines=16> */
.L_x_1168:
        /* <DEDUP_REMOVED lines=51> */
.L_x_1178:
        /* <DEDUP_REMOVED lines=21> */
.L_x_1180:
[----:B------:R-:W-:Y:S05]  /*3ef0*/  BSYNC B0 ;  /* 0x0000000000007941 */ /* 0x000fea0003800000 */
.L_x_1179:
        /* <DEDUP_REMOVED lines=25> */
.L_x_1181:
        /* <DEDUP_REMOVED lines=20> */
.L_x_1183:
[----:B------:R-:W-:Y:S05]  /*41d0*/  BSYNC B0 ;  /* 0x0000000000007941 */ /* 0x000fea0003800000 */
.L_x_1182:
        /* <DEDUP_REMOVED lines=31> */
.L_x_1184:
        /* <DEDUP_REMOVED lines=20> */
.L_x_1186:
[----:B------:R-:W-:Y:S05]  /*4510*/  BSYNC B0 ;  /* 0x0000000000007941 */ /* 0x000fea0003800000 */
.L_x_1185:
        /* <DEDUP_REMOVED lines=25> */
.L_x_1187:
        /* <DEDUP_REMOVED lines=19> */
.L_x_1189:
[----:B------:R-:W-:Y:S05]  /*47e0*/  BSYNC B0 ;  /* 0x0000000000007941 */ /* 0x000fea0003800000 */
.L_x_1188:
        /* <DEDUP_REMOVED lines=9> */
.L_x_1155:
        /* <DEDUP_REMOVED lines=19> */
.L_x_1192:
[----:B------:R-:W-:Y:S05]  /*49b0*/  BSYNC B0 ;  /* 0x0000000000007941 */ /* 0x000fea0003800000 */
.L_x_1191:
        /* <DEDUP_REMOVED lines=11> */
.L_x_1194:
[----:B------:R-:W2:Y:S04]  /*4a70*/  LDG.E.STRONG.GPU R5, desc[UR12][R2.64] ;  /* 0x0000000c02057981 */ /* 0x000ea8000c1ef900 */
[----:B--2---:R-:W-:Y:S01]  /*4a80*/  CCTL.IVALL ;  /* 0x00000000ff00798f */ /* 0x004fe20002000000 */
[----:B------:R-:W-:Y:S05]  /*4a90*/  YIELD ;  /* 0x0000000000007946 */ /* 0x000fea0003800000 */
[----:B------:R-:W-:-:S13]  /*4aa0*/  ISETP.NE.AND P0, PT, R5, R0, PT ;  /* 0x000000000500720c */ /* 0x000fda0003f05270 */
[----:B------:R-:W-:Y:S05]  /*4ab0*/  @P0 BRA `(.L_x_1194) ;  /* 0xfffffffc00ec0947 */ /* 0x000fea000383ffff */
.L_x_1193:
        /* <DEDUP_REMOVED lines=24> */
.L_x_1195:
        /* <DEDUP_REMOVED lines=25> */
.L_x_1196:
        /* <DEDUP_REMOVED lines=11> */
.L_x_3245:


//--------------------- .text._Z35group_norm_nhwc_bwd_one_pass_kernelI11Fp16IOFp16WLi256ELi40ELi640EEv26Group_norm_nhwc_bwd_params --------------------------
	.section	.text._Z35group_norm_nhwc_bwd_one_pass_kernelI11Fp16IOFp16WLi256ELi40ELi640EEv26Group_norm_nhwc_bwd_params,"ax",@progbits
	.align	128
        .global         _Z35group_norm_nhwc_bwd_one_pass_kernelI11Fp16IOFp16WLi256ELi40ELi640EEv26Group_norm_nhwc_bwd_params
        .type           _Z35group_norm_nhwc_bwd_one_pass_kernelI11Fp16IOFp16WLi256ELi40ELi640EEv26Group_norm_nhwc_bwd_params,@function
        .size           _Z35group_norm_nhwc_bwd_one_pass_kernelI11Fp16IOFp16WLi256ELi40ELi640EEv26Group_norm_nhwc_bwd_params,(.L_x_3246 - _Z35group_norm_nhwc_bwd_one_pass_kernelI11Fp16IOFp16WLi256ELi40ELi640EEv26Group_norm_nhwc_bwd_params)
        .other          _Z35group_norm_nhwc_bwd_one_pass_kernelI11Fp16IOFp16WLi256ELi40ELi640EEv26Group_norm_nhwc_bwd_params,@"STO_CUDA_ENTRY STV_DEFAULT"
_Z35group_norm_nhwc_bwd_one_pass_kernelI11Fp16IOFp16WLi256ELi40ELi640EEv26Group_norm_nhwc_bwd_params:
.text._Z35group_norm_nhwc_bwd_one_pass_kernelI11Fp16IOFp16WLi256ELi40ELi640EEv26Group_norm_nhwc_bwd_params:
        /* <DEDUP_REMOVED lines=52> */
.L_x_1248:
        /* <DEDUP_REMOVED lines=248> */
[----:B---3--:R-:W-:Y:S02]  /*12c0*/  HADD2.F32 R64, -RZ, R64.H0_H0 ;  /* 0x20000040ff407230 */ /* 0x008fe40000004100 */
[----:B----4-:R-:W-:Y:S02]  /*12d0*/  HADD2.F32 R62, -RZ, R62.H0_H0 ;  /* 0x2000003eff3e7230 */ /* 0x010fe40000004100 */
[----:B--2---:R-:W-:Y:S02]  /*12e0*/  @P0 HADD2.F32 R59, -RZ, R30.H0_H0 ;  /* 0x2000001eff3b0230 */ /* 0x004fe40000004100 */
[----:B------:R-:W-:-:S07]  /*12f0*/  @P0 HADD2.F32 R23, -RZ, R28.H0_H0 ;  /* 0x2000001cff170230 */ /* 0x000fce0000004100 */
.L_x_1199:
[----:B------:R-:W-:Y:S05]  /*1300*/  BSYNC B0 ;  /* 0x0000000000007941 */ /* 0x000fea0003800000 */
.L_x_1198:
        /* <DEDUP_REMOVED lines=25> */
.L_x_1200:
        /* <DEDUP_REMOVED lines=34> */
.L_x_1201:
        /* <DEDUP_REMOVED lines=40> */
.L_x_1202:
        /* <DEDUP_REMOVED lines=37> */
.L_x_1203:
        /* <DEDUP_REMOVED lines=37> */
.L_x_1204:
        /* <DEDUP_REMOVED lines=37> */
.L_x_1205:
        /* <DEDUP_REMOVED lines=37> */
.L_x_1206:
        /* <DEDUP_REMOVED lines=36> */
.L_x_1207:
        /* <DEDUP_REMOVED lines=98> */
.L_x_1209:
[----:B------:R-:W-:Y:S05]  /*2ae0*/  BSYNC B0 ;  /* 0x0000000000007941 */ /* 0x000fea0003800000 */
.L_x_1208:
        /* <DEDUP_REMOVED lines=158> */
.L_x_1211:
[----:B------:R-:W-:Y:S05]  /*34d0*/  BSYNC B0 ;  /* 0x0000000000007941 */ /* 0x000fea0003800000 */
.L_x_1210:
        /* <DEDUP_REMOVED lines=18> */
.L_x_1213:
[----:B------:R-:W-:Y:S05]  /*3600*/  BSYNC B0 ;  /* 0x0000000000007941 */ /* 0x000fea0003800000 */
.L_x_1212:
        /* <DEDUP_REMOVED lines=32> */
.L_x_1216:
[----:B--2---:R-:W2:Y:S04]  /*3810*/  LDG.E.STRONG.GPU R26, desc[UR8][R24.64] ;  /* 0x00000008181a7981 */ /* 0x004ea8000c1ef900 */
[----:B--2---:R-:W-:Y:S01]  /*3820*/  CCTL.IVALL ;  /* 0x00000000ff00798f */ /* 0x004fe20002000000 */
[----:B------:R-:W-:Y:S05]  /*3830*/  YIELD ;  /* 0x0000000000007946 */ /* 0x000fea0003800000 */
[----:B------:R-:W-:-:S13]  /*3840*/  ISETP.NE.AND P0, PT, R26, R33, PT ;  /* 0x000000211a00720c */ /* 0x000fda0003f05270 */
[----:B------:R-:W-:Y:S05]  /*3850*/  @P0 BRA `(.L_x_1216) ;  /* 0xfffffffc00ec0947 */ /* 0x000fea000383ffff */
.L_x_1215:
        /* <DEDUP_REMOVED lines=17> */
.L_x_1220:
        /* <DEDUP_REMOVED lines=115> */
.L_x_1219:
        /* <DEDUP_REMOVED lines=61> */
.L_x_1221:
[----:B------:R-:W-:-:S13]  /*4470*/  ISETP.NE.OR P0, PT, R33, RZ, P0 ;  /* 0x000000ff2100720c */ /* 0x000fda0000705670 */
[----:B------:R-:W-:Y:S05]  /*4480*/  @!P0 BRA `(.L_x_1217) ;  /* 0x00000000007c8947 */ /* 0x000fea0003800000 */
.L_x_1218:
        /* <DEDUP_REMOVED lines=31> */
.L_x_1217:
        /* <DEDUP_REMOVED lines=11> */
.L_x_1223:
[----:B------:R-:W-:Y:S05]  /*4730*/  BSYNC B0 ;  /* 0x0000000000007941 */ /* 0x000fea0003800000 */
.L_x_1222:
        /* <DEDUP_REMOVED lines=16> */
.L_x_1214:
        /* <DEDUP_REMOVED lines=39> */
.L_x_1224:
        /* <DEDUP_REMOVED lines=20> */
.L_x_1226:
[----:B------:R-:W-:Y:S05]  /*4bf0*/  BSYNC B0 ;  /* 0x0000000000007941 */ /* 0x000fea0003800000 */
.L_x_1225:
        /* <DEDUP_REMOVED lines=35> */
.L_x_1227:
        /* <DEDUP_REMOVED lines=20> */
.L_x_1229:
[----:B------:R-:W-:Y:S05]  /*4f70*/  BSYNC B0 ;  /* 0x0000000000007941 */ /* 0x000fea0003800000 */
.L_x_1228:
        /* <DEDUP_REMOVED lines=25> */
.L_x_1230:
        /* <DEDUP_REMOVED lines=20> */
.L_x_1232:
[----:B------:R-:W-:Y:S05]  /*5250*/  BSYNC B0 ;  /* 0x0000000000007941 */ /* 0x000fea0003800000 */
.L_x_1231:
        /* <DEDUP_REMOVED lines=56> */
.L_x_1233:
        /* <DEDUP_REMOVED lines=20> */
.L_x_1235:
[----:B------:R-:W-:Y:S05]  /*5720*/  BSYNC B0 ;  /* 0x0000000000007941 */ /* 0x000fea0003800000 */
.L_x_1234:
        /* <DEDUP_REMOVED lines=23> */
.L_x_1236:
        /* <DEDUP_REMOVED lines=20> */
.L_x_1238:
[----:B------:R-:W-:Y:S05]  /*59e0*/  BSYNC B0 ;  /* 0x0000000000007941 */ /* 0x000fea0003800000 */
.L_x_1237:
        /* <DEDUP_REMOVED lines=23> */
.L_x_1239:
        /* <DEDUP_REMOVED lines=20> */
.L_x_1241:
[----:B------:R-:W-:Y:S05]  /*5ca0*/  BSYNC B0 ;  /* 0x0000000000007941 */ /* 0x000fea0003800000 */
.L_x_1240:
        /* <DEDUP_REMOVED lines=23> */
.L_x_1242:
        /* <DEDUP_REMOVED lines=20> */
.L_x_1244:
[----:B------:R-:W-:Y:S05]  /*5f60*/  BSYNC B0 ;  /* 0x0000000000007941 */ /* 0x000fea0003800000 */
.L_x_1243:
        /* <DEDUP_REMOVED lines=23> */
.L_x_1245:
        /* <DEDUP_REMOVED lines=19> */
.L_x_1247:
[----:B------:R-:W-:Y:S05]  /*6210*/  BSYNC B0 ;  /* 0x0000000000007941 */ /* 0x000fea0003800000 */
.L_x_1246:
[----:B0-----:R-:W0:Y:S01]  /*6220*/  LDC R9, c[0x0][0x10] ;  /* 0x00000400ff097b82 */ /* 0x001e220000000800 */
[----:B------:R-:W-:Y:S02]  /*6230*/  IADD3 R47, R47, 0x1, RZ ;  /* 0x000000012f2f7810 */ /* 0x000fe40007ffe0ff */
[----:B0-----:R-:W-:-:S04]  /*6240*/  IADD3 R56, R9, R56, RZ ;  /* 0x0000003809387210 */ /* 0x001fc80007ffe0ff */
[----:B------:R-:W-:-:S13]  /*6250*/  ISETP.GE.AND P0, PT, R56, UR4, PT ;  /* 0x0000000438007c0c */ /* 0x000fda000bf06270 */
[----:B------:R-:W-:Y:S05]  /*6260*/  @!P0 BRA `(.L_x_1248) ;  /* 0xffffffa000348947 */ /* 0x000fea000383ffff */
.L_x_1197:
        /* <DEDUP_REMOVED lines=19> */
.L_x_1250:
[----:B------:R-:W-:Y:S05]  /*63a0*/  BSYNC B0 ;  /* 0x0000000000007941 */ /* 0x000fea0003800000 */
.L_x_1249:
        /* <DEDUP_REMOVED lines=11> */
.L_x_1252:
[----:B------:R-:W2:Y:S04]  /*6460*/  LDG.E.STRONG.GPU R5, desc[UR8][R2.64] ;  /* 0x0000000802057981 */ /* 0x000ea8000c1ef900 */
[----:B--2---:R-:W-:Y:S01]  /*6470*/  CCTL.IVALL ;  /* 0x00000000ff00798f */ /* 0x004fe20002000000 */
[----:B------:R-:W-:Y:S05]  /*6480*/  YIELD ;  /* 0x0000000000007946 */ /* 0x000fea0003800000 */
[----:B------:R-:W-:-:S13]  /*6490*/  ISETP.NE.AND P0, PT, R5, R0, PT ;  /* 0x000000000500720c */ /* 0x000fda0003f05270 */
[----:B------:R-:W-:Y:S05]  /*64a0*/  @P0 BRA `(.L_x_1252) ;  /* 0xfffffffc00ec0947 */ /* 0x000fea000383ffff */
.L_x_1251:
        /* <DEDUP_REMOVED lines=24> */
.L_x_1253:
        /* <DEDUP_REMOVED lines=25> */
.L_x_1254:
        /* <DEDUP_REMOVED lines=12> */
.L_x_3246:


//--------------------- .text._Z35group_norm_nhwc_bwd_one_pass_kernelI11Fp16IOFp16WLi512ELi40ELi640EEv26Group_norm_nhwc_bwd_params --------------------------
	.section	.text._Z35group_norm_nhwc_bwd_one_pass_kernelI11Fp16IOFp16WLi512ELi40ELi640EEv26Group_norm_nhwc_bwd_params,"ax",@progbits
	.align	128
        .global         _Z35group_norm_nhwc_bwd_one_pass_kernelI11Fp16IOFp16WLi512ELi40ELi640EEv26Group_norm_nhwc_bwd_params
        .type           _Z35group_norm_nhwc_bwd_one_pass_kernelI11Fp16IOFp16WLi512ELi40ELi640EEv26Group_norm_nhwc_bwd_params,@function
        .size           _Z35group_norm_nhwc_bwd_one_pass_kernelI11Fp16IOFp16WLi512ELi40ELi640EEv26Group_norm_nhwc_bwd_params,(.L_x_3247 - _Z35group_norm_nhwc_bwd_one_pass_kernelI11Fp16IOFp16WLi512ELi40ELi640EEv26Group_norm_nhwc_bwd_params)
        .other          _Z35group_norm_nhwc_bwd_one_pass_kernelI11Fp16IOFp16WLi512ELi40ELi640EEv26Group_norm_nhwc_bwd_params,@"STO_CUDA_ENTRY STV_DEFAULT"
_Z35group_norm_nhwc_bwd_one_pass_kernelI11Fp16IOFp16WLi512ELi40ELi640EEv26Group_norm_nhwc_bwd_params:
.text._Z35group_norm_nhwc_bwd_one_pass_kernelI11Fp16IOFp16WLi512ELi40ELi640EEv26Group_norm_nhwc_bwd_params:
        /* <DEDUP_REMOVED lines=61> */
.L_x_1338:
        /* <DEDUP_REMOVED lines=432> */
.L_x_1257:
[----:B------:R-:W-:Y:S05]  /*1ed0*/  BSYNC B0 ;  /* 0x0000000000007941 */ /* 0x000fea0003800000 */
.L_x_1256:
        /* <DEDUP_REMOVED lines=34> */
.L_x_1258:
        /* <DEDUP_REMOVED lines=26> */
.L_x_1259:
        /* <DEDUP_REMOVED lines=41> */
.L_x_1260:
        /* <DEDUP_REMOVED lines=37> */
.L_x_1261:
        /* <DEDUP_REMOVED lines=37> */
.L_x_1262:
        /* <DEDUP_REMOVED lines=37> */
.L_x_1263:
        /* <DEDUP_REMOVED lines=37> */
.L_x_1264:
        /* <DEDUP_REMOVED lines=37> */
.L_x_1265:
        /* <DEDUP_REMOVED lines=37> */
.L_x_1266:
        /* <DEDUP_REMOVED lines=37> */
.L_x_1267:
        /* <DEDUP_REMOVED lines=36> */
.L_x_1268:
        /* <DEDUP_REMOVED lines=37> */
.L_x_1269:
        /* <DEDUP_REMOVED lines=32> */
.L_x_1270:
        /* <DEDUP_REMOVED lines=38> */
.L_x_1271:
        /* <DEDUP_REMOVED lines=36> */
.L_x_1272:
        /* <DEDUP_REMOVED lines=33> */
.L_x_1273:
        /* <DEDUP_REMOVED lines=110> */
.L_x_1275:
[----:B------:R-:W-:Y:S05]  /*4980*/  BSYNC B0 ;  /* 0x0000000000007941 */ /* 0x000fea0003800000 */
.L_x_1274:
        /* <DEDUP_REMOVED lines=158> */
.L_x_1277:
[----:B------:R-:W-:Y:S05]  /*5370*/  BSYNC B0 ;  /* 0x0000000000007941 */ /* 0x000fea0003800000 */
.L_x_1276:
        /* <DEDUP_REMOVED lines=20> */
.L_x_1279:
[----:B------:R-:W-:Y:S05]  /*54c0*/  BSYNC B0 ;  /* 0x0000000000007941 */ /* 0x000fea0003800000 */
.L_x_1278:
        /* <DEDUP_REMOVED lines=34> */
.L_x_1282:
[----:B------:R-:W2:Y:S04]  /*56f0*/  LDG.E.STRONG.GPU R22, desc[UR14][R20.64] ;  /* 0x0000000e14167981 */ /* 0x000ea8000c1ef900 */
[----:B--2---:R-:W-:Y:S01]  /*5700*/  CCTL.IVALL ;  /* 0x00000000ff00798f */ /* 0x004fe20002000000 */
[----:B------:R-:W-:Y:S05]  /*5710*/  YIELD ;  /* 0x0000000000007946 */ /* 0x000fea0003800000 */
[----:B------:R-:W-:-:S13]  /*5720*/  ISETP.NE.AND P0, PT, R22, R25, PT ;  /* 0x000000191600720c */ /* 0x000fda0003f05270 */
[----:B------:R-:W-:Y:S05]  /*5730*/  @P0 BRA `(.L_x_1282) ;  /* 0xfffffffc00ec0947 */ /* 0x000fea000383ffff */
.L_x_1281:
        /* <DEDUP_REMOVED lines=17> */
.L_x_1286:
        /* <DEDUP_REMOVED lines=115> */
.L_x_1285:
        /* <DEDUP_REMOVED lines=61> */
.L_x_1287:
[----:B------:R-:W-:-:S13]  /*6350*/  ISETP.NE.OR P0, PT, R31, RZ, P0 ;  /* 0x000000ff1f00720c */ /* 0x000fda0000705670 */
[----:B------:R-:W-:Y:S05]  /*6360*/  @!P0 BRA `(.L_x_1283) ;  /* 0x00000000007c8947 */ /* 0x000fea0003800000 */
.L_x_1284:
        /* <DEDUP_REMOVED lines=31> */
.L_x_1283:
        /* <DEDUP_REMOVED lines=11> */
.L_x_1289:
[----:B------:R-:W-:Y:S05]  /*6610*/  BSYNC B0 ;  /* 0x0000000000007941 */ /* 0x000fea0003800000 */
.L_x_1288:
        /* <DEDUP_REMOVED lines=16> */
.L_x_1280:
        /* <DEDUP_REMOVED lines=42> */
.L_x_1290:
        /* <DEDUP_REMOVED lines=20> */
.L_x_1292:
[----:B------:R-:W-:Y:S05]  /*6b00*/  BSYNC B0 ;  /* 0x0000000000007941 */ /* 0x000fea0003800000 */
.L_x_1291:
        /* <DEDUP_REMOVED lines=29> */
.L_x_1293:
        /* <DEDUP_REMOVED lines=20> */
.L_x_1295:
[----:B------:R-:W-:Y:S05]  /*6e20*/  BSYNC B0 ;  /* 0x0000000000007941 */ /* 0x000fea0003800000 */
.L_x_1294:
        /* <DEDUP_REMOVED lines=33> */
.L_x_1296:
        /* <DEDUP_REMOVED lines=20> */
.L_x_1298:
[----:B------:R-:W-:Y:S05]  /*7180*/  BSYNC B0 ;  /* 0x0000000000007941 */ /* 0x000fea0003800000 */
.L_x_1297:
        /* <DEDUP_REMOVED lines=29> */
.L_x_1299:
        /* <DEDUP_REMOVED lines=20> */
.L_x_1301:
[----:B------:R-:W-:Y:S05]  /*74a0*/  BSYNC B0 ;  /* 0x0000000000007941 */ /* 0x000fea0003800000 */
.L_x_1300:
        /* <DEDUP_REMOVED lines=33> */
.L_x_1302:
        /* <DEDUP_REMOVED lines=20> */
.L_x_1304:
[----:B------:R-:W-:Y:S05]  /*7800*/  BSYNC B0 ;  /* 0x0000000000007941 */ /* 0x000fea0003800000 */
.L_x_1303:
        /* <DEDUP_REMOVED lines=29> */
.L_x_1305:
        /* <DEDUP_REMOVED lines=20> */
.L_x_1307:
[----:B------:R-:W-:Y:S05]  /*7b20*/  BSYNC B0 ;  /* 0x0000000000007941 */ /* 0x000fea0003800000 */
.L_x_1306:
        /* <DEDUP_REMOVED lines=33> */
.L_x_1308:
        /* <DEDUP_REMOVED lines=20> */
.L_x_1310:
[----:B------:R-:W-:Y:S05]  /*7e80*/  BSYNC B0 ;  /* 0x0000000000007941 */ /* 0x000fea0003800000 */
.L_x_1309:
        /* <DEDUP_REMOVED lines=29> */
.L_x_1311:
        /* <DEDUP_REMOVED lines=20> */
.L_x_1313:
[----:B------:R-:W-:Y:S05]  /*81a0*/  BSYNC B0 ;  /* 0x0000000000007941 */ /* 0x000fea0003800000 */
.L_x_1312:
        /* <DEDUP_REMOVED lines=33> */
.L_x_1314:
        /* <DEDUP_REMOVED lines=20> */
.L_x_1316:
[----:B------:R-:W-:Y:S05]  /*8500*/  BSYNC B0 ;  /* 0x0000000000007941 */ /* 0x000fea0003800000 */
.L_x_1315:
        /* <DEDUP_REMOVED lines=29> */
.L_x_1317:
        /* <DEDUP_REMOVED lines=20> */
.L_x_1319:
[----:B------:R-:W-:Y:S05]  /*8820*/  BSYNC B0 ;  /* 0x0000000000007941 */ /* 0x000fea0003800000 */
.L_x_1318:
        /* <DEDUP_REMOVED lines=35> */
.L_x_1320:
        /* <DEDUP_REMOVED lines=20> */
.L_x_1322:
[----:B------:R-:W-:Y:S05]  /*8ba0*/  BSYNC B0 ;  /* 0x0000000000007941 */ /* 0x000fea0003800000 */
.L_x_1321:
        /* <DEDUP_REMOVED lines=25> */
.L_x_1323:
        /* <DEDUP_REMOVED lines=20> */
.L_x_1325:
[----:B------:R-:W-:Y:S05]  /*8e80*/  BSYNC B0 ;  /* 0x0000000000007941 */ /* 0x000fea0003800000 */
.L_x_1324:
        /* <DEDUP_REMOVED lines=37> */
.L_x_1326:
        /* <DEDUP_REMOVED lines=20> */
.L_x_1328:
[----:B------:R-:W-:Y:S05]  /*9220*/  BSYNC B0 ;  /* 0x0000000000007941 */ /* 0x000fea0003800000 */
.L_x_1327:
        /* <DEDUP_REMOVED lines=25> */
.L_x_1329:
        /* <DEDUP_REMOVED lines=20> */
.L_x_1331:
[----:B------:R-:W-:Y:S05]  /*9500*/  BSYNC B0 ;  /* 0x0000000000007941 */ /* 0x000fea0003800000 */
.L_x_1330:
        /* <DEDUP_REMOVED lines=31> */
.L_x_1332:
        /* <DEDUP_REMOVED lines=20> */
.L_x_1334:
[----:B------:R-:W-:Y:S05]  /*9840*/  BSYNC B0 ;  /* 0x0000000000007941 */ /* 0x000fea0003800000 */
.L_x_1333:
        /* <DEDUP_REMOVED lines=25> */
.L_x_1335:
        /* <DEDUP_REMOVED lines=19> */
.L_x_1337:
[----:B------:R-:W-:Y:S05]  /*9b10*/  BSYNC B0 ;  /* 0x0000000000007941 */ /* 0x000fea0003800000 */
.L_x_1336:
[----:B------:R-:W-:Y:S01]  /*9b20*/  ULDC UR11, c[0x0][0x10] ;  /* 0x00000400000b7ab9 */ /* 0x000fe20000000800 */
[----:B------:R-:W-:Y:S02]  /*9b30*/  UIADD3 UR4, UR4, 0x1, URZ ;  /* 0x0000000104047890 */ /* 0x000fe4000fffe03f */
[----:B------:R-:W-:-:S04]  /*9b40*/  UIADD3 UR6, UR11, UR6, URZ ;  /* 0x000000060b067290 */ /* 0x000fc8000fffe03f */
[----:B------:R-:W-:-:S06]  /*9b50*/  UISETP.GE.AND UP0, UPT, UR6, UR5, UPT ;  /* 0x000000050600728c */ /* 0x000fcc000bf06270 */
[----:B------:R-:W-:-:S13]  /*9b60*/  PLOP3.LUT P0, PT, PT, PT, UP0, 0x80, 0x0 ;  /* 0x000000000000781c */ /* 0x000fda0003f0f008 */
[----:B------:R-:W-:Y:S05]  /*9b70*/  @!P0 BRA `(.L_x_1338) ;  /* 0xffffff6800148947 */ /* 0x000fea000383ffff */
.L_x_1255:
        /* <DEDUP_REMOVED lines=19> */
.L_x_1340:
[----:B------:R-:W-:Y:S05]  /*9cb0*/  BSYNC B0 ;  /* 0x0000000000007941 */ /* 0x000fea0003800000 */
.L_x_1339:
        /* <DEDUP_REMOVED lines=11> */
.L_x_1342:
[----:B------:R-:W2:Y:S04]  /*9d70*/  LDG.E.STRONG.GPU R5, desc[UR14][R2.64] ;  /* 0x0000000e02057981 */ /* 0x000ea8000c1ef900 */
[----:B--2---:R-:W-:Y:S01]  /*9d80*/  CCTL.IVALL ;  /* 0x00000000ff00798f */ /* 0x004fe20002000000 */
[----:B------:R-:W-:Y:S05]  /*9d90*/  YIELD ;  /* 0x0000000000007946 */ /* 0x000fea0003800000 */
[----:B------:R-:W-:-:S13]  /*9da0*/  ISETP.NE.AND P0, PT, R5, R0, PT ;  /* 0x000000000500720c */ /* 0x000fda0003f05270 */
[----:B------:R-:W-:Y:S05]  /*9db0*/  @P0 BRA `(.L_x_1342) ;  /* 0xfffffffc00ec0947 */ /* 0x000fea000383ffff */
.L_x_1341:
        /* <DEDUP_REMOVED lines=24> */
.L_x_1343:
        /* <DEDUP_REMOVED lines=25> */
.L_x_1344:
        /* <DEDUP_REMOVED lines=11> */
.L_x_3247:


//--------------------- .text._Z35group_norm_nhwc_bwd_one_pass_kernelI11Fp32IOFp32WLi64ELi40ELi640EEv26Group_norm_nhwc_bwd_params --------------------------
	.section	.text._Z35group_norm_nhwc_bwd_one_pass_kernelI11Fp32IOFp32WLi64ELi40ELi640EEv26Group_norm_nhwc_bwd_params,"ax",@progbits
	.align	128
        .global         _Z35group_norm_nhwc_bwd_one_pass_kernelI11Fp32IOFp32WLi64ELi40ELi640EEv26Group_norm_nhwc_bwd_params
        .type           _Z35group_norm_nhwc_bwd_one_pass_kernelI11Fp32IOFp32WLi64ELi40ELi640EEv26Group_norm_nhwc_bwd_params,@function
        .size           _Z35group_norm_nhwc_bwd_one_pass_kernelI11Fp32IOFp32WLi64ELi40ELi640EEv26Group_norm_nhwc_bwd_params,(.L_x_3248 - _Z35group_norm_nhwc_bwd_one_pass_kernelI11Fp32IOFp32WLi64ELi40ELi640EEv26Group_norm_nhwc_bwd_params)
        .other          _Z35group_norm_nhwc_bwd_one_pass_kernelI11Fp32IOFp32WLi64ELi40ELi640EEv26Group_norm_nhwc_bwd_params,@"STO_CUDA_ENTRY STV_DEFAULT"
_Z35group_norm_nhwc_bwd_one_pass_kernelI11Fp32IOFp32WLi64ELi40ELi640EEv26Group_norm_nhwc_bwd_params:
.text._Z35group_norm_nhwc_bwd_one_pass_kernelI11Fp32IOFp32WLi64ELi40ELi640EEv26Group_norm_nhwc_bwd_params:
        /* <DEDUP_REMOVED lines=22> */
[----:B------:R-:W-:Y:S01]  /*0160*/  IMAD R40, R2, -0x14, R39 ;  /* 0xffffffec02287824 */ /* 0x000fe200078e0227 */
[----:B------:R-:W-:Y:S01]  /*0170*/  UIADD3.X UR13, URZ, UR13, URZ, UP0, !UPT ;  /* 0x0000000d3f0d7290 */ /* 0x000fe200087fe43f */
[----:B------:R-:W-:Y:S01]  /*0180*/  SHF.R.S32.HI R0, RZ, 0x5, R0 ;  /* 0x00000005ff007819 */ /* 0x000fe20000011400 */
[----:B------:R-:W-:Y:S01]  /*0190*/  ULDC.64 UR18, c[0x0][0x290] ;  /* 0x0000a40000127ab9 */ /* 0x000fe20000000a00 */
[----:B------:R-:W2:Y:S01]  /*01a0*/  S2UR UR8, SR_CgaCtaId ;  /* 0x00000000000879c3 */ /* 0x000ea20000008800 */
[----:B------:R-:W-:Y:S01]  /*01b0*/  ULEA.HI UR12, UP0, UR10, UR6, URZ, 0x1 ;  /* 0x000000060a0c7291 */ /* 0x000fe2000f81083f */
[----:B------:R-:W-:Y:S01]  /*01c0*/  SHF.L.U32 R40, R40, 0x1, RZ ;  /* 0x0000000128287819 */ /* 0x000fe200000006ff */
[----:B------:R-:W-:Y:S01]  /*01d0*/  UMOV UR4, 0x400 ;  /* 0x0000040000047882 */ /* 0x000fe20000000000 */
[----:B------:R-:W-:-:S02]  /*01e0*/  USHF.R.S64 UR6, UR11, 0x1, UR13 ;  /* 0x000000010b067899 */ /* 0x000fc4000800100d */
[----:B------:R-:W-:Y:S02]  /*01f0*/  UIADD3.X UR10, URZ, UR10, URZ, UP0, !UPT ;  /* 0x0000000a3f0a7290 */ /* 0x000fe400087fe43f */
[----:B------:R-:W-:Y:S02]  /*0200*/  USHF.R.S32.HI UR11, URZ, 0x1, UR13 ;  /* 0x000000013f0b7899 */ /* 0x000fe4000801140d */
[----:B------:R-:W-:Y:S02]  /*0210*/  USHF.R.S64 UR12, UR12, 0x1, UR10 ;  /* 0x000000010c0c7899 */ /* 0x000fe4000800100a */
[----:B------:R-:W-:Y:S02]  /*0220*/  USHF.R.S32.HI UR10, URZ, 0x1, UR10 ;  /* 0x000000013f0a7899 */ /* 0x000fe4000801140a */
[----:B------:R-:W-:Y:S01]  /*0230*/  USHF.L.U64.HI UR11, UR6, 0x2, UR11 ;  /* 0x00000002060b7899 */ /* 0x000fe2000801020b */
[----:B0-----:R-:W-:Y:S01]  /*0240*/  IMAD R38, R5, UR16, R2 ;  /* 0x0000001005267c24 */ /* 0x001fe2000f8e0202 */
[----:B------:R-:W-:Y:S01]  /*0250*/  USHF.L.U64.HI UR10, UR12, 0x2, UR10 ;  /* 0x000000020c0a7899 */ /* 0x000fe2000801020a */
[----:B------:R-:W-:-:S03]  /*0260*/  UMOV UR7, UR9 ;  /* 0x0000000900077c82 */ /* 0x000fc60008000000 */
[----:B------:R-:W-:Y:S01]  /*0270*/  ISETP.GE.U32.AND P1, PT, R38, UR18, PT ;  /* 0x0000001226007c0c */ /* 0x000fe2000bf26070 */
[----:B------:R-:W-:Y:S01]  /*0280*/  ULDC.U8 UR18, c[0x0][0x2a4] ;  /* 0x0000a90000127ab9 */ /* 0x000fe20000000000 */
[----:B------:R-:W-:Y:S01]  /*0290*/  SHF.R.S32.HI R2, RZ, 0x1f, R38 ;  /* 0x0000001fff027819 */ /* 0x000fe20000011426 */
[----:B--2---:R-:W-:-:S03]  /*02a0*/  ULEA UR4, UR8, UR4, 0x18 ;  /* 0x0000000408047291 */ /* 0x004fc6000f8ec03f */
[----:B------:R-:W-:-:S03]  /*02b0*/  ISETP.GE.AND.EX P1, PT, R2, UR19, PT, P1 ;  /* 0x0000001302007c0c */ /* 0x000fc6000bf26310 */
[----:B------:R-:W-:Y:S01]  /*02c0*/  LEA R36, R0, UR4, 0x3 ;  /* 0x0000000400247c11 */ /* 0x000fe2000f8e18ff */
[----:B------:R-:W-:Y:S01]  /*02d0*/  UMOV UR4, URZ ;  /* 0x0000003f00047c82 */ /* 0x000fe20008000000 */
[----:B-1----:R-:W-:-:S13]  /*02e0*/  ISETP.LT.U32.AND P1, PT, R39, 0x280, !P1 ;  /* 0x000002802700780c */ /* 0x002fda0004f21070 */
.L_x_1372:
[----:B0-----:R-:W0:Y:S01]  /*02f0*/  LDC R6, c[0x0][0x2a0] ;  /* 0x0000a800ff067b82 */ /* 0x001e220000000800 */
[----:B------:R-:W-:Y:S01]  /*0300*/  ULDC.64 UR8, c[0x0][0x248] ;  /* 0x0000920000087ab9 */ /* 0x000fe20000000a00 */
[----:B------:R-:W-:Y:S01]  /*0310*/  ULDC.64 UR20, c[0x0][0x290] ;  /* 0x0000a40000147ab9 */ /* 0x000fe20000000a00 */
[----:B------:R-:W-:Y:S02]  /*0320*/  UIMAD.WIDE UR8, UR7, 0x8, UR8 ;  /* 0x00000008070878a5 */ /* 0x000fe4000f8e0208 */
[----:B------:R-:W-:-:S03]  /*0330*/  ISETP.LE.AND P2, PT, RZ, UR7, PT ;  /* 0x00000007ff007c0c */ /* 0x000fc6000bf43270 */
[----:B------:R-:W1:Y:S01]  /*0340*/  @P1 LDC.64 R16, c[0x0][0x288] ;  /* 0x0000a200ff101b82 */ /* 0x000e620000000a00 */
[----:B------:R-:W-:Y:S02]  /*0350*/  MOV R10, UR8 ;  /* 0x00000008000a7c02 */ /* 0x000fe40008000f00 */
[----:B------:R-:W-:Y:S01]  /*0360*/  MOV R11, UR9 ;  /* 0x00000009000b7c02 */ /* 0x000fe20008000f00 */
[----:B------:R-:W-:-:S04]  /*0370*/  ULDC.64 UR8, c[0x0][0x298] ;  /* 0x0000a60000087ab9 */ /* 0x000fc80000000a00 */
[----:B------:R-:W2:Y:S01]  /*0380*/  @P1 LDC.64 R8, c[0x0][0x230] ;  /* 0x00008c00ff081b82 */ /* 0x000ea20000000a00 */
[----:B------:R-:W3:Y:S01]  /*0390*/  LDG.E.64 R10, desc[UR14][R10.64] ;  /* 0x0000000e0a0a7981 */ /* 0x000ee2000c1e1b00 */
[----:B0-----:R-:W-:-:S04]  /*03a0*/  IABS R5, R6 ;  /* 0x0000000600057213 */ /* 0x001fc80000000000 */
[----:B------:R-:W0:Y:S08]  /*03b0*/  I2F.RP R0, R5 ;  /* 0x0000000500007306 */ /* 0x000e300000209400 */
[----:B0-----:R-:W0:Y:S02]  /*03c0*/  MUFU.RCP R0, R0 ;  /* 0x0000000000007308 */ /* 0x001e240000001000 */
[----:B0-----:R-:W-:-:S06]  /*03d0*/  IADD3 R2, R0, 0xffffffe, RZ ;  /* 0x0ffffffe00027810 */ /* 0x001fcc0007ffe0ff */
[----:B------:R0:W4:Y:S02]  /*03e0*/  F2I.FTZ.U32.TRUNC.NTZ R3, R2 ;  /* 0x0000000200037305 */ /* 0x000124000021f000 */
[----:B0-----:R-:W-:Y:S01]  /*03f0*/  HFMA2.MMA R2, -RZ, RZ, 0, 0 ;  /* 0x00000000ff027435 */ /* 0x001fe200000001ff */
        /* <DEDUP_REMOVED lines=8> */
[----:B------:R-:W-:Y:S01]  /*0480*/  IMAD R4, R5, R0, R4 ;  /* 0x0000000005047224 */ /* 0x000fe200078e0204 */
[----:B------:R-:W-:-:S04]  /*0490*/  IADD3 R0, R38, 0x20, RZ ;  /* 0x0000002026007810 */ /* 0x000fc80007ffe0ff */
[----:B------:R-:W-:Y:S02]  /*04a0*/  ISETP.GT.U32.AND P5, PT, R5, R4, PT ;  /* 0x000000040500720c */ /* 0x000fe40003fa4070 */
[----:B------:R-:W-:Y:S02]  /*04b0*/  ISETP.GE.U32.AND P0, PT, R0, UR20, PT ;  /* 0x0000001400007c0c */ /* 0x000fe4000bf06070 */
[----:B------:R-:W-:-:S04]  /*04c0*/  SHF.R.S32.HI R19, RZ, 0x1f, R0 ;  /* 0x0000001fff137819 */ /* 0x000fc80000011400 */
[----:B------:R-:W-:-:S04]  /*04d0*/  ISETP.GE.AND.EX P0, PT, R19, UR21, PT, P0 ;  /* 0x0000001513007c0c */ /* 0x000fc8000bf06300 */
[----:B------:R-:W-:Y:S02]  /*04e0*/  ISETP.GT.U32.OR P0, PT, R39, 0x27f, P0 ;  /* 0x0000027f2700780c */ /* 0x000fe40000704470 */
[-C--:B------:R-:W-:Y:S02]  /*04f0*/  @!P5 IADD3 R4, R4, -R5.reuse, RZ ;  /* 0x800000050404d210 */ /* 0x080fe40007ffe0ff */
[----:B------:R-:W-:Y:S02]  /*0500*/  @!P5 IADD3 R3, R3, 0x1, RZ ;  /* 0x000000010303d810 */ /* 0x000fe40007ffe0ff */
[CC--:B------:R-:W-:Y:S02]  /*0510*/  ISETP.GE.U32.AND P3, PT, R4.reuse, R5.reuse, PT ;  /* 0x000000050400720c */ /* 0x0c0fe40003f66070 */
[----:B------:R-:W-:Y:S02]  /*0520*/  ISETP.GT.U32.AND P6, PT, R5, R4, PT ;  /* 0x000000040500720c */ /* 0x000fe40003fc4070 */
[----:B------:R-:W-:-:S02]  /*0530*/  IADD3 R5, R4, -R5, RZ ;  /* 0x8000000504057210 */ /* 0x000fc40007ffe0ff */
[----:B------:R-:W-:Y:S01]  /*0540*/  ISETP.NE.AND P5, PT, R6, RZ, PT ;  /* 0x000000ff0600720c */ /* 0x000fe20003fa5270 */
[----:B------:R-:W0:Y:S01]  /*0550*/  @!P0 LDC.64 R12, c[0x0][0x288] ;  /* 0x0000a200ff0c8b82 */ /* 0x000e220000000a00 */
[----:B------:R-:W-:Y:S02]  /*0560*/  SEL R4, R5, R4, !P6 ;  /* 0x0000000405047207 */ /* 0x000fe40007000000 */
[----:B------:R-:W-:Y:S02]  /*0570*/  LOP3.LUT R5, RZ, R6, RZ, 0x33, !PT ;  /* 0x00000006ff057212 */ /* 0x000fe400078e33ff */
[----:B------:R-:W-:Y:S02]  /*0580*/  @!P2 IADD3 R4, -R4, RZ, RZ ;  /* 0x000000ff0404a210 */ /* 0x000fe40007ffe1ff */
[----:B------:R-:W-:Y:S01]  /*0590*/  @P3 IADD3 R3, R3, 0x1, RZ ;  /* 0x0000000103033810 */ /* 0x000fe20007ffe0ff */
[----:B------:R-:W4:Y:S01]  /*05a0*/  @P1 LDC.64 R6, c[0x0][0x228] ;  /* 0x00008a00ff061b82 */ /* 0x000f220000000a00 */
[----:B------:R-:W-:-:S02]  /*05b0*/  SEL R34, R5, R4, !P5 ;  /* 0x0000000405227207 */ /* 0x000fc40006800000 */
[----:B------:R-:W-:-:S03]  /*05c0*/  @!P4 IADD3 R3, -R3, RZ, RZ ;  /* 0x000000ff0303c210 */ /* 0x000fc60007ffe1ff */
[----:B------:R-:W-:Y:S01]  /*05d0*/  IMAD R15, R34, 0x28, RZ ;  /* 0x00000028220f7824 */ /* 0x000fe200078e02ff */
[----:B------:R-:W-:Y:S02]  /*05e0*/  SEL R3, R5, R3, !P5 ;  /* 0x0000000305037207 */ /* 0x000fe40006800000 */
[----:B------:R-:W-:Y:S02]  /*05f0*/  SHF.R.S32.HI R4, RZ, 0x1f, R40 ;  /* 0x0000001fff047819 */ /* 0x000fe40000011428 */
[----:B------:R-:W-:Y:S02]  /*0600*/  IADD3 R42, P2, R40, R15, RZ ;  /* 0x0000000f282a7210 */ /* 0x000fe40007f5e0ff */
[----:B------:R-:W-:Y:S02]  /*0610*/  SHF.R.S32.HI R2, RZ, 0x1f, R3 ;  /* 0x0000001fff027819 */ /* 0x000fe40000011403 */
[----:B------:R-:W-:Y:S02]  /*0620*/  LEA.HI.X.SX32 R43, R15, R4, 0x1, P2 ;  /* 0x000000040f2b7211 */ /* 0x000fe400010f0eff */
[----:B------:R-:W-:Y:S01]  /*0630*/  SHF.R.S32.HI R21, RZ, 0x1f, R38 ;  /* 0x0000001fff157819 */ /* 0x000fe20000011426 */
[----:B------:R-:W-:Y:S01]  /*0640*/  IMAD R2, R2, UR8, RZ ;  /* 0x0000000802027c24 */ /* 0x000fe2000f8e02ff */
[----:B------:R-:W4:Y:S01]  /*0650*/  @!P0 LDC.64 R4, c[0x0][0x228] ;  /* 0x00008a00ff048b82 */ /* 0x000f220000000a00 */
[----:B------:R-:W-:-:S04]  /*0660*/  IMAD.WIDE.U32 R42, R3, UR8, R42 ;  /* 0x00000008032a7c25 */ /* 0x000fc8000f8e002a */
[----:B------:R-:W-:Y:S02]  /*0670*/  IMAD R45, R3, UR9, R2 ;  /* 0x00000009032d7c24 */ /* 0x000fe4000f8e0202 */
[----:B0-----:R-:W-:Y:S01]  /*0680*/  @!P0 IMAD R19, R19, R12, RZ ;  /* 0x0000000c13138224 */ /* 0x001fe200078e02ff */
[----:B------:R-:W-:Y:S01]  /*0690*/  @P1 MOV R44, R42 ;  /* 0x0000002a002c1202 */ /* 0x000fe20000000f00 */
[----:B-1----:R-:W-:Y:S01]  /*06a0*/  @P1 IMAD R14, R21, R16, RZ ;  /* 0x00000010150e1224 */ /* 0x002fe200078e02ff */
[----:B------:R-:W-:Y:S01]  /*06b0*/  IADD3 R45, R43, R45, RZ ;  /* 0x0000002d2b2d7210 */ /* 0x000fe20007ffe0ff */
[----:B------:R-:W-:Y:S01]  /*06c0*/  @!P0 IMAD R23, R0, R13, R19 ;  /* 0x0000000d00178224 */ /* 0x000fe200078e0213 */
[----:B------:R-:W-:Y:S01]  /*06d0*/  @!P0 MOV R18, R42 ;  /* 0x0000002a00128202 */ /* 0x000fe20000000f00 */
[C---:B------:R-:W-:Y:S01]  /*06e0*/  @P1 IMAD R21, R38.reuse, R17, R14 ;  /* 0x0000001126151224 */ /* 0x040fe200078e020e */
[----:B------:R-:W-:Y:S01]  /*06f0*/  @!P0 MOV R19, R45 ;  /* 0x0000002d00138202 */ /* 0x000fe20000000f00 */
[----:B------:R-:W-:Y:S01]  /*0700*/  @P1 IMAD.WIDE.U32 R16, R38, R16, R44 ;  /* 0x0000001026101225 */ /* 0x000fe200078e002c */
[----:B------:R-:W0:Y:S03]  /*0710*/  @!P0 LDC.64 R2, c[0x0][0x230] ;  /* 0x00008c00ff028b82 */ /* 0x000e260000000a00 */
[----:B------:R-:W-:Y:S01]  /*0720*/  @!P0 IMAD.WIDE.U32 R12, R0, R12, R18 ;  /* 0x0000000c000c8225 */ /* 0x000fe200078e0012 */
[----:B------:R-:W-:-:S02]  /*0730*/  @P1 IADD3 R19, R17, R21, RZ ;  /* 0x0000001511131210 */ /* 0x000fc40007ffe0ff */
[C---:B------:R-:W-:Y:S02]  /*0740*/  @P1 SHF.L.U32 R17, R16.reuse, 0x2, RZ ;  /* 0x0000000210111819 */ /* 0x040fe400000006ff */
[----:B------:R-:W-:Y:S02]  /*0750*/  @!P0 IADD3 R13, R13, R23, RZ ;  /* 0x000000170d0d8210 */ /* 0x000fe40007ffe0ff */
[----:B------:R-:W-:Y:S02]  /*0760*/  @P1 SHF.L.U64.HI R16, R16, 0x2, R19 ;  /* 0x0000000210101819 */ /* 0x000fe40000010213 */
[----:B--2---:R-:W-:Y:S02]  /*0770*/  @P1 IADD3 R20, P2, R17, R8, RZ ;  /* 0x0000000811141210 */ /* 0x004fe40007f5e0ff */
[C---:B------:R-:W-:Y:S02]  /*0780*/  @!P0 SHF.L.U32 R19, R12.reuse, 0x2, RZ ;  /* 0x000000020c138819 */ /* 0x040fe400000006ff */
[----:B------:R-:W-:-:S02]  /*0790*/  @!P0 SHF.L.U64.HI R0, R12, 0x2, R13 ;  /* 0x000000020c008819 */ /* 0x000fc4000001020d */
[----:B------:R-:W-:Y:S02]  /*07a0*/  CS2R R12, SRZ ;  /* 0x00000000000c7805 */ /* 0x000fe4000001ff00 */
[----:B------:R-:W-:-:S05]  /*07b0*/  @P1 IADD3.X R21, R16, R9, RZ, P2, !PT ;  /* 0x0000000910151210 */ /* 0x000fca00017fe4ff */
[----:B------:R-:W5:Y:S01]  /*07c0*/  @P1 LDG.E.64 R12, desc[UR14][R20.64] ;  /* 0x0000000e140c1981 */ /* 0x000f62000c1e1b00 */
[----:B----4-:R-:W-:Y:S02]  /*07d0*/  @P1 IADD3 R6, P3, R17, R6, RZ ;  /* 0x0000000611061210 */ /* 0x010fe40007f7e0ff */
[C---:B------:R-:W-:Y:S02]  /*07e0*/  @!P0 IADD3 R18, P5, R19.reuse, R4, RZ ;  /* 0x0000000413128210 */ /* 0x040fe40007fbe0ff */
[----:B0-----:R-:W-:Y:S02]  /*07f0*/  @!P0 IADD3 R8, P4, R19, R2, RZ ;  /* 0x0000000213088210 */ /* 0x001fe40007f9e0ff */
[----:B------:R-:W-:Y:S02]  /*0800*/  @P1 IADD3.X R7, R16, R7, RZ, P3, !PT ;  /* 0x0000000710071210 */ /* 0x000fe40001ffe4ff */
[----:B------:R-:W-:Y:S02]  /*0810*/  CS2R R16, SRZ ;  /* 0x0000000000107805 */ /* 0x000fe4000001ff00 */
[----:B------:R-:W-:-:S02]  /*0820*/  @!P0 IADD3.X R19, R0, R5, RZ, P5, !PT ;  /* 0x0000000500138210 */ /* 0x000fc40002ffe4ff */
[----:B------:R-:W-:Y:S02]  /*0830*/  CS2R R4, SRZ ;  /* 0x0000000000047805 */ /* 0x000fe4000001ff00 */
[----:B------:R-:W-:-:S05]  /*0840*/  @!P0 IADD3.X R9, R0, R3, RZ, P4, !PT ;  /* 0x0000000300098210 */ /* 0x000fca00027fe4ff */
[----:B------:R0:W5:Y:S04]  /*0850*/  @!P0 LDG.E.64 R16, desc[UR14][R8.64] ;  /* 0x0000000e08108981 */ /* 0x000168000c1e1b00 */
[----:B------:R-:W5:Y:S01]  /*0860*/  @!P0 LDG.E.64 R4, desc[UR14][R18.64] ;  /* 0x0000000e12048981 */ /* 0x000f62000c1e1b00 */
[----:B------:R-:W-:Y:S01]  /*0870*/  HFMA2.MMA R3, -RZ, RZ, 0, 0 ;  /* 0x00000000ff037435 */ /* 0x000fe200000001ff */
[----:B------:R-:W-:Y:S01]  /*0880*/  MOV R2, RZ ;  /* 0x000000ff00027202 */ /* 0x000fe20000000f00 */
[----:B------:R-:W-:Y:S01]  /*0890*/  UMOV UR13, 0x3f800000 ;  /* 0x3f800000000d7882 */ /* 0x000fe20000000000 */
[----:B------:R-:W-:Y:S01]  /*08a0*/  BSSY B0, `(.L_x_1346) ;  /* 0x0000019000007945 */ /* 0x000fe20003800000 */
[----:B0-----:R-:W-:-:S06]  /*08b0*/  CS2R R8, SRZ ;  /* 0x0000000000087805 */ /* 0x001fcc000001ff00 */
[----:B------:R0:W5:Y:S02]  /*08c0*/  @P1 LDG.E.64 R2, desc[UR14][R6.64] ;  /* 0x0000000e06021981 */ /* 0x000164000c1e1b00 */
[----:B0-----:R-:W-:Y:S01]  /*08d0*/  CS2R R6, SRZ ;  /* 0x0000000000067805 */ /* 0x001fe2000001ff00 */
[----:B---3--:R-:W-:-:S05]  /*08e0*/  FFMA.FTZ R11, -R10, R10, R11 ;  /* 0x0000000a0a0b7223 */ /* 0x008fca000001010b */
        /* <DEDUP_REMOVED lines=20> */
.L_x_1347:
[----:B------:R-:W-:Y:S05]  /*0a30*/  BSYNC B0 ;  /* 0x0000000000007941 */ /* 0x000fea0003800000 */
.L_x_1346:
[----:B------:R-:W-:Y:S01]  /*0a40*/  ISETP.NE.AND P2, PT, RZ, UR18, PT ;  /* 0x00000012ff007c0c */ /* 0x000fe2000bf45270 */
[C---:B-----5:R-:W-:Y:S01]  /*0a50*/  FADD.FTZ R35, -R10.reuse, R12 ;  /* 0x0000000c0a237221 */ /* 0x060fe20000010100 */
[C---:B------:R-:W-:Y:S01]  /*0a60*/  FADD.FTZ R13, -R10.reuse, R13 ;  /* 0x0000000d0a0d7221 */ /* 0x040fe20000010100 */
[C---:B------:R-:W-:Y:S01]  /*0a70*/  FADD.FTZ R16, -R10.reuse, R16 ;  /* 0x000000100a107221 */ /* 0x040fe20000010100 */
[----:B------:R-:W-:Y:S01]  /*0a80*/  FADD.FTZ R0, -R10, R17 ;  /* 0x000000110a007221 */ /* 0x000fe20000010100 */
[----:B------:R-:W-:Y:S01]  /*0a90*/  MOV R11, R2 ;  /* 0x00000002000b7202 */ /* 0x000fe20000000f00 */
[----:B------:R-:W-:Y:S01]  /*0aa0*/  FMUL.FTZ R35, R35, UR13 ;  /* 0x0000000d23237c20 */ /* 0x000fe20008410000 */
[----:B------:R-:W-:Y:S01]  /*0ab0*/  MOV R12, R3 ;  /* 0x00000003000c7202 */ /* 0x000fe20000000f00 */
[----:B------:R-:W-:Y:S01]  /*0ac0*/  FMUL.FTZ R32, R13, UR13 ;  /* 0x0000000d0d207c20 */ /* 0x000fe20008410000 */
[----:B------:R-:W-:-:S04]  /*0ad0*/  MOV R10, R4 ;  /* 0x00000004000a7202 */ /* 0x000fc80000000f00 */
[----:B------:R-:W-:Y:S05]  /*0ae0*/  @!P2 BRA `(.L_x_1348) ;  /* 0x000000000048a947 */ /* 0x000fea0003800000 */
        /* <DEDUP_REMOVED lines=10> */
[----:B-1----:R-:W-:-:S04]  /*0b90*/  FADD.FTZ R19, -R18, 1 ;  /* 0x3f80000012137421 */ /* 0x002fc80000010100 */
[----:B------:R-:W-:Y:S01]  /*0ba0*/  FFMA.FTZ R19, R12, R19, 1 ;  /* 0x3f8000000c137423 */ /* 0x000fe20000010013 */
[----:B------:R-:W-:Y:S01]  /*0bb0*/  FMUL.FTZ R12, R3, R18 ;  /* 0x00000012030c7220 */ /* 0x000fe20000410000 */
[----:B0-----:R-:W-:Y:S01]  /*0bc0*/  FADD.FTZ R20, -R15, 1 ;  /* 0x3f8000000f147421 */ /* 0x001fe20000010100 */
[----:B------:R-:W-:Y:S02]  /*0bd0*/  FMUL.FTZ R15, R2, R15 ;  /* 0x0000000f020f7220 */ /* 0x000fe40000410000 */
[----:B------:R-:W-:Y:S01]  /*0be0*/  FMUL.FTZ R12, R12, R19 ;  /* 0x000000130c0c7220 */ /* 0x000fe20000410000 */
[----:B------:R-:W-:-:S04]  /*0bf0*/  FFMA.FTZ R20, R11, R20, 1 ;  /* 0x3f8000000b147423 */ /* 0x000fc80000010014 */
[----:B------:R-:W-:-:S07]  /*0c00*/  FMUL.FTZ R11, R15, R20 ;  /* 0x000000140f0b7220 */ /* 0x000fce0000410000 */
.L_x_1348:
[----:B0-----:R-:W-:Y:S01]  /*0c10*/  FMUL.FTZ R14, R11, R6 ;  /* 0x000000060b0e7220 */ /* 0x001fe20000410000 */
[----:B------:R-:W-:Y:S01]  /*0c20*/  MOV R17, R5 ;  /* 0x0000000500117202 */ /* 0x000fe20000000f00 */
        /* <DEDUP_REMOVED lines=24> */
.L_x_1349:
        /* <DEDUP_REMOVED lines=15> */
[----:B------:R-:W-:Y:S01]  /*0ea0*/  FADD.FTZ R11, RZ, R11 ;  /* 0x0000000bff0b7221 */ /* 0x000fe20000010000 */
[----:B------:R-:W-:Y:S01]  /*0eb0*/  FADD.FTZ R20, RZ, R12 ;  /* 0x0000000cff147221 */ /* 0x000fe20000010000 */
[----:B------:R-:W-:Y:S01]  /*0ec0*/  BSSY B0, `(.L_x_1350) ;  /* 0x0000059000007945 */ /* 0x000fe20003800000 */
[----:B------:R-:W2:Y:S01]  /*0ed0*/  SHFL.DOWN PT, R15, R18, 0x1, 0x1f ;  /* 0x08201f00120f7f89 */ /* 0x000ea200000e0000 */
[----:B------:R-:W-:Y:S01]  /*0ee0*/  ISETP.GT.U32.AND P4, PT, R39, 0x13, PT ;  /* 0x000000132700780c */ /* 0x000fe20003f84070 */
        /* <DEDUP_REMOVED lines=23> */
[----:B------:R-:W-:Y:S01]  /*1060*/  FFMA.FTZ R13, R32, R12, RZ ;  /* 0x0000000c200d7223 */ /* 0x000fe200000100ff */
[----:B------:R-:W-:Y:S01]  /*1070*/  FFMA.FTZ R12, R33, R10, R14 ;  /* 0x0000000a210c7223 */ /* 0x000fe2000001000e */
[----:B------:R-:W-:Y:S01]  /*1080*/  FADD.FTZ R14, R11, R10 ;  /* 0x0000000a0b0e7221 */ /* 0x000fe20000010000 */
[----:B-1----:R-:W-:Y:S01]  /*1090*/  @!P0 FADD.FTZ R18, R18, R15 ;  /* 0x0000000f12128221 */ /* 0x002fe20000010000 */
[----:B------:R-:W-:Y:S01]  /*10a0*/  ISETP.NE.AND P0, PT, R37, RZ, PT ;  /* 0x000000ff2500720c */ /* 0x000fe20003f05270 */
[----:B------:R-:W-:Y:S01]  /*10b0*/  FFMA.FTZ R13, R0, R17, R13 ;  /* 0x00000011000d7223 */ /* 0x000fe2000001000d */
[----:B------:R-:W-:Y:S01]  /*10c0*/  FADD.FTZ R15, R20, R17 ;  /* 0x00000011140f7221 */ /* 0x000fe20000010000 */
[----:B------:R-:W-:-:S02]  /*10d0*/  MOV R10, R16 ;  /* 0x00000010000a7202 */ /* 0x000fc40000000f00 */
[----:B------:R-:W-:Y:S02]  /*10e0*/  MOV R11, R18 ;  /* 0x00000012000b7202 */ /* 0x000fe40000000f00 */
[----:B------:R0:W-:Y:S06]  /*10f0*/  STS.128 [R41], R12 ;  /* 0x0000000c29007388 */ /* 0x0001ec0000000c00 */
[----:B------:R0:W-:Y:S01]  /*1100*/  @!P0 STS.64 [R36+0x18], R10 ;  /* 0x0000180a24008388 */ /* 0x0001e20000000a00 */
[----:B------:R-:W-:Y:S06]  /*1110*/  BAR.SYNC.DEFER_BLOCKING 0x0 ;  /* 0x0000000000007b1d */ /* 0x000fec0000010000 */
[----:B------:R-:W-:Y:S05]  /*1120*/  @P3 BRA `(.L_x_1351) ;  /* 0x0000000000c83947 */ /* 0x000fea0003800000 */
[----:B------:R-:W-:Y:S02]  /*1130*/  UMOV UR8, 0x400 ;  /* 0x0000040000087882 */ /* 0x000fe40000000000 */
        /* <DEDUP_REMOVED lines=49> */
.L_x_1351:
[----:B------:R-:W-:Y:S05]  /*1450*/  BSYNC B0 ;  /* 0x0000000000007941 */ /* 0x000fea0003800000 */
.L_x_1350:
        /* <DEDUP_REMOVED lines=8> */
[----:B0-----:R-:W-:Y:S01]  /*14e0*/  FADD.FTZ R12, R13, R17 ;  /* 0x000000110d0c7221 */ /* 0x001fe20000010000 */
[----:B------:R-:W-:Y:S01]  /*14f0*/  FADD.FTZ R17, R14, R18 ;  /* 0x000000120e117221 */ /* 0x000fe20000010000 */
[----:B------:R-:W-:Y:S01]  /*1500*/  FADD.FTZ R18, R15, R19 ;  /* 0x000000130f127221 */ /* 0x000fe20000010000 */
[----:B--2---:R-:W-:Y:S01]  /*1510*/  FADD.FTZ R19, R16, R20 ;  /* 0x0000001410137221 */ /* 0x004fe20000010000 */
[----:B------:R-:W-:Y:S01]  /*1520*/  FADD.FTZ R16, R12, R21 ;  /* 0x000000150c107221 */ /* 0x000fe20000010000 */
[----:B------:R-:W-:Y:S01]  /*1530*/  FADD.FTZ R21, R17, R22 ;  /* 0x0000001611157221 */ /* 0x000fe20000010000 */
[----:B------:R-:W0:Y:S01]  /*1540*/  LDS.128 R12, [R41+0x640] ;  /* 0x00064000290c7984 */ /* 0x000e220000000c00 */
[----:B------:R-:W-:Y:S01]  /*1550*/  FADD.FTZ R20, R18, R23 ;  /* 0x0000001712147221 */ /* 0x000fe20000010000 */
[----:B---3--:R-:W-:Y:S01]  /*1560*/  FADD.FTZ R23, R19, R24 ;  /* 0x0000001813177221 */ /* 0x008fe20000010000 */
[----:B------:R-:W-:Y:S01]  /*1570*/  FADD.FTZ R22, R16, R25 ;  /* 0x0000001910167221 */ /* 0x000fe20000010000 */
[----:B------:R-:W-:Y:S01]  /*1580*/  FADD.FTZ R25, R21, R26 ;  /* 0x0000001a15197221 */ /* 0x000fe20000010000 */
[----:B------:R-:W1:Y:S01]  /*1590*/  LDS.128 R16, [R41+0x780] ;  /* 0x0007800029107984 */ /* 0x000e620000000c00 */
[----:B------:R-:W-:Y:S01]  /*15a0*/  FADD.FTZ R24, R20, R27 ;  /* 0x0000001b14187221 */ /* 0x000fe20000010000 */
[----:B----4-:R-:W-:Y:S01]  /*15b0*/  FADD.FTZ R27, R23, R28 ;  /* 0x0000001c171b7221 */ /* 0x010fe20000010000 */
[----:B------:R-:W-:Y:S01]  /*15c0*/  FADD.FTZ R26, R22, R29 ;  /* 0x0000001d161a7221 */ /* 0x000fe20000010000 */
[----:B------:R-:W-:Y:S01]  /*15d0*/  FADD.FTZ R29, R25, R30 ;  /* 0x0000001e191d7221 */ /* 0x000fe20000010000 */
[----:B------:R-:W2:Y:S01]  /*15e0*/  LDS.128 R20, [R41+0x8c0] ;  /* 0x0008c00029147984 */ /* 0x000ea20000000c00 */
[----:B------:R-:W-:Y:S01]  /*15f0*/  FADD.FTZ R28, R24, R31 ;  /* 0x0000001f181c7221 */ /* 0x000fe20000010000 */
        /* <DEDUP_REMOVED lines=83> */
[----:B------:R-:W1:Y:S01]  /*1b30*/  LDS.128 R20, [R41+0x1e00] ;  /* 0x001e000029147984 */ /* 0x000e620000000c00 */
[----:B--2---:R-:W-:Y:S01]  /*1b40*/  FADD.FTZ R31, R31, R16 ;  /* 0x000000101f1f7221 */ /* 0x004fe20000010000 */
[----:B------:R-:W-:Y:S01]  /*1b50*/  FADD.FTZ R28, R28, R15 ;  /* 0x0000000f1c1c7221 */ /* 0x000fe20000010000 */
[----:B------:R-:W-:Y:S01]  /*1b60*/  FADD.FTZ R16, R12, R17 ;  /* 0x000000110c107221 */ /* 0x000fe20000010000 */
[----:B------:R-:W-:Y:S01]  /*1b70*/  FADD.FTZ R29, R29, R18 ;  /* 0x000000121d1d7221 */ /* 0x000fe20000010000 */
[----:B------:R-:W2:Y:S01]  /*1b80*/  LDS.128 R12, [R41+0x1f40] ;  /* 0x001f4000290c7984 */ /* 0x000ea20000000c00 */
[----:B------:R-:W-:Y:S01]  /*1b90*/  FADD.FTZ R28, R28, R19 ;  /* 0x000000131c1c7221 */ /* 0x000fe20000010000 */
[----:B0-----:R-:W-:Y:S01]  /*1ba0*/  FADD.FTZ R31, R31, R24 ;  /* 0x000000181f1f7221 */ /* 0x001fe20000010000 */
[----:B------:R-:W-:Y:S01]  /*1bb0*/  FADD.FTZ R16, R16, R25 ;  /* 0x0000001910107221 */ /* 0x000fe20000010000 */
[----:B------:R-:W-:Y:S01]  /*1bc0*/  FADD.FTZ R29, R29, R26 ;  /* 0x0000001a1d1d7221 */ /* 0x000fe20000010000 */
[----:B------:R-:W-:Y:S01]  /*1bd0*/  FADD.FTZ R28, R28, R27 ;  /* 0x0000001b1c1c7221 */ /* 0x000fe20000010000 */
[----:B-1----:R-:W-:Y:S01]  /*1be0*/  FADD.FTZ R31, R31, R20 ;  /* 0x000000141f1f7221 */ /* 0x002fe20000010000 */
[----:B------:R-:W0:Y:S01]  /*1bf0*/  LDS.128 R24, [R41+0x2080] ;  /* 0x0020800029187984 */ /* 0x000e220000000c00 */
[----:B------:R-:W-:Y:S01]  /*1c00*/  FADD.FTZ R20, R16, R21 ;  /* 0x0000001510147221 */ /* 0x000fe20000010000 */
[----:B------:R-:W-:Y:S01]  /*1c10*/  FADD.FTZ R29, R29, R22 ;  /* 0x000000161d1d7221 */ /* 0x000fe20000010000 */
[----:B------:R-:W-:Y:S01]  /*1c20*/  FADD.FTZ R28, R28, R23 ;  /* 0x000000171c1c7221 */ /* 0x000fe20000010000 */
[----:B------:R-:W1:Y:S01]  /*1c30*/  LDS.128 R16, [R41+0x21c0] ;  /* 0x0021c00029107984 */ /* 0x000e620000000c00 */
        /* <DEDUP_REMOVED lines=32> */
.L_x_1353:
[----:B------:R-:W-:Y:S05]  /*1e40*/  BSYNC B0 ;  /* 0x0000000000007941 */ /* 0x000fea0003800000 */
.L_x_1352:
        /* <DEDUP_REMOVED lines=20> */
.L_x_1355:
[----:B------:R-:W-:Y:S05]  /*1f90*/  BSYNC B0 ;  /* 0x0000000000007941 */ /* 0x000fea0003800000 */
.L_x_1354:
[----:B------:R-:W-:Y:S05]  /*1fa0*/  @!P0 BRA `(.L_x_1356) ;  /* 0x0000001000908947 */ /* 0x000fea0003800000 */
[----:B0-2---:R-:W0:Y:S01]  /*1fb0*/  LDC R13, c[0x0][0x10] ;  /* 0x00000400ff0d7b82 */ /* 0x005e220000000800 */
[----:B------:R-:W1:Y:S01]  /*1fc0*/  S2R R12, SR_CTAID.Y ;  /* 0x00000000000c7919 */ /* 0x000e620000002600 */
[----:B------:R-:W-:-:S06]  /*1fd0*/  ULOP3.LUT UR8, UR4, 0x1, URZ, 0xc0, !UPT ;  /* 0x0000000104087892 */ /* 0x000fcc000f8ec03f */
[----:B------:R-:W2:Y:S08]  /*1fe0*/  LDC.64 R14, c[0x0][0x258] ;  /* 0x00009600ff0e7b82 */ /* 0x000eb00000000a00 */
[----:B------:R-:W3:Y:S01]  /*1ff0*/  LDC.64 R26, c[0x0][0x260] ;  /* 0x00009800ff1a7b82 */ /* 0x000ee20000000a00 */
[----:B0-----:R-:W-:-:S04]  /*2000*/  IMAD R17, R13, UR8, RZ ;  /* 0x000000080d117c24 */ /* 0x001fc8000f8e02ff */
[C---:B------:R-:W-:Y:S01]  /*2010*/  IMAD R18, R17.reuse, R16, RZ ;  /* 0x0000001011127224 */ /* 0x040fe200078e02ff */
[----:B-1----:R-:W-:-:S04]  /*2020*/  IADD3 R17, R17, R12, RZ ;  /* 0x0000000c11117210 */ /* 0x002fc80007ffe0ff */
[----:B------:R-:W-:Y:S01]  /*2030*/  SHF.L.U32 R19, R18, 0x1, RZ ;  /* 0x0000000112137819 */ /* 0x000fe200000006ff */
[----:B--2---:R-:W-:-:S04]  /*2040*/  IMAD.WIDE.U32 R14, R17, 0x4, R14 ;  /* 0x00000004110e7825 */ /* 0x004fc800078e000e */
[----:B---3--:R-:W-:Y:S01]  /*2050*/  IMAD.WIDE R26, R19, 0x4, R26 ;  /* 0x00000004131a7825 */ /* 0x008fe200078e021a */
        /* <DEDUP_REMOVED lines=22> */
.L_x_1358:
[----:B------:R-:W2:Y:S04]  /*21c0*/  LDG.E.STRONG.GPU R17, desc[UR14][R14.64] ;  /* 0x0000000e0e117981 */ /* 0x000ea8000c1ef900 */
[----:B--2---:R-:W-:Y:S01]  /*21d0*/  CCTL.IVALL ;  /* 0x00000000ff00798f */ /* 0x004fe20002000000 */
[----:B------:R-:W-:Y:S05]  /*21e0*/  YIELD ;  /* 0x0000000000007946 */ /* 0x000fea0003800000 */
[----:B------:R-:W-:-:S13]  /*21f0*/  ISETP.NE.AND P0, PT, R17, R20, PT ;  /* 0x000000141100720c */ /* 0x000fda0003f05270 */
[----:B------:R-:W-:Y:S05]  /*2200*/  @P0 BRA `(.L_x_1358) ;  /* 0xfffffffc00ec0947 */ /* 0x000fea000383ffff */
.L_x_1357:
        /* <DEDUP_REMOVED lines=17> */
.L_x_1362:
[----:B------:R-:W-:-:S13]  /*2320*/  ISETP.EQ.OR P6, PT, R24, UR16, P3 ;  /* 0x0000001018007c0c */ /* 0x000fda0009fc2670 */
[----:B------:R-:W-:-:S04]  /*2330*/  @!P6 IMAD R15, R13, R24, R12 ;  /* 0x000000180d0fe224 */ /* 0x000fc800078e020c */
[----:B------:R-:W-:-:S06]  /*2340*/  @!P6 IMAD.WIDE.U32 R14, R15, 0x8, R26 ;  /* 0x000000080f0ee825 */ /* 0x000fcc00078e001a */
[----:B------:R-:W2:Y:S01]  /*2350*/  @!P6 LDG.E.64 R14, desc[UR14][R14.64] ;  /* 0x0000000e0e0ee981 */ /* 0x000ea2000c1e1b00 */
[C---:B------:R-:W-:Y:S02]  /*2360*/  IADD3 R19, R24.reuse, 0x1, RZ ;  /* 0x0000000118137810 */ /* 0x040fe40007ffe0ff */
[C---:B------:R-:W-:Y:S02]  /*2370*/  IADD3 R21, R24.reuse, 0x2, RZ ;  /* 0x0000000218157810 */ /* 0x040fe40007ffe0ff */
        /* <DEDUP_REMOVED lines=109> */
.L_x_1361:
        /* <DEDUP_REMOVED lines=61> */
.L_x_1363:
[----:B------:R-:W-:-:S13]  /*2e20*/  ISETP.NE.OR P0, PT, R17, RZ, P0 ;  /* 0x000000ff1100720c */ /* 0x000fda0000705670 */
[----:B------:R-:W-:Y:S05]  /*2e30*/  @!P0 BRA `(.L_x_1359) ;  /* 0x00000000007c8947 */ /* 0x000fea0003800000 */
.L_x_1360:
        /* <DEDUP_REMOVED lines=31> */
.L_x_1359:
        /* <DEDUP_REMOVED lines=11> */
.L_x_1365:
[----:B------:R-:W-:Y:S05]  /*30e0*/  BSYNC B0 ;  /* 0x0000000000007941 */ /* 0x000fea0003800000 */
.L_x_1364:
        /* <DEDUP_REMOVED lines=16> */
.L_x_1356:
[----:B------:R-:W1:Y:S01]  /*31f0*/  S2UR UR9, SR_CgaCtaId ;  /* 0x00000000000979c3 */ /* 0x000e620000008800 */
[----:B------:R-:W-:Y:S01]  /*3200*/  UMOV UR8, 0x400 ;  /* 0x0000040000087882 */ /* 0x000fe20000000000 */
[----:B0-2---:R-:W-:Y:S01]  /*3210*/  IADD3 R12, R38, 0x20, RZ ;  /* 0x00000020260c7810 */ /* 0x005fe20007ffe0ff */
[----:B-1----:R-:W-:-:S09]  /*3220*/  ULEA UR8, UR9, UR8, 0x18 ;  /* 0x0000000809087291 */ /* 0x002fd2000f8ec03f */
[----:B------:R-:W-:Y:S01]  /*3230*/  @!P3 STS.64 [UR8+0xc0], R10 ;  /* 0x0000c00aff00b988 */ /* 0x000fe20008000a08 */
[----:B------:R-:W-:Y:S06]  /*3240*/  BAR.SYNC.DEFER_BLOCKING 0x0 ;  /* 0x0000000000007b1d */ /* 0x000fec0000010000 */
[----:B------:R-:W0:Y:S01]  /*3250*/  LDS.64 R14, [UR8+0xc0] ;  /* 0x0000c008ff0e7984 */ /* 0x000e220008000a00 */
[----:B------:R-:W-:Y:S02]  /*3260*/  ULDC UR8, c[0x0][0x2bc] ;  /* 0x0000af0000087ab9 */ /* 0x000fe40000000800 */
[----:B0-----:R-:W-:Y:S01]  /*3270*/  FMUL.FTZ R13, R14, UR8 ;  /* 0x000000080e0d7c20 */ /* 0x001fe20008410000 */
        /* <DEDUP_REMOVED lines=20> */
.L_x_1366:
[----:B------:R-:W-:Y:S04]  /*33c0*/  BSSY B0, `(.L_x_1367) ;  /* 0x0000014000007945 */ /* 0x000fe80003800000 */
[----:B------:R-:W-:Y:S05]  /*33d0*/  @!P1 BRA `(.L_x_1368) ;  /* 0x0000000000489947 */ /* 0x000fea0003800000 */
[----:B------:R-:W-:Y:S01]  /*33e0*/  SHF.R.S32.HI R15, RZ, 0x1f, R38 ;  /* 0x0000001fff0f7819 */ /* 0x000fe20000011426 */
[----:B------:R-:W-:Y:S01]  /*33f0*/  ULDC.64 UR8, c[0x0][0x288] ;  /* 0x0000a20000087ab9 */ /* 0x000fe20000000a00 */
[----:B------:R-:W-:Y:S01]  /*3400*/  MOV R10, R42 ;  /* 0x0000002a000a7202 */ /* 0x000fe20000000f00 */
[--C-:B------:R-:W-:Y:S01]  /*3410*/  FFMA.FTZ R35, R35, R13, R14.reuse ;  /* 0x0000000d23237223 */ /* 0x100fe2000001000e */
[----:B------:R-:W-:Y:S01]  /*3420*/  MOV R11, R45 ;  /* 0x0000002d000b7202 */ /* 0x000fe20000000f00 */
[----:B------:R-:W-:Y:S02]  /*3430*/  IMAD R15, R15, UR8, RZ ;  /* 0x000000080f0f7c24 */ /* 0x000fe4000f8e02ff */
[----:B------:R-:W-:Y:S01]  /*3440*/  FFMA.FTZ R32, R32, R13, R14 ;  /* 0x0000000d20207223 */ /* 0x000fe2000001000e */
        /* <DEDUP_REMOVED lines=8> */
[----:B------:R-:W-:-:S04]  /*34d0*/  IADD3 R15, R11, R15, RZ ;  /* 0x0000000f0b0f7210 */ /* 0x000fc80007ffe0ff */
[----:B------:R-:W-:-:S05]  /*34e0*/  LEA.HI.X R3, R10, UR9, R15, 0x2, P0 ;  /* 0x000000090a037c11 */ /* 0x000fca00080f140f */
[----:B------:R0:W-:Y:S02]  /*34f0*/  STG.E.64 desc[UR14][R2.64], R16 ;  /* 0x0000001002007986 */ /* 0x0001e4000c101b0e */
.L_x_1368:
[----:B------:R-:W-:Y:S05]  /*3500*/  BSYNC B0 ;  /* 0x0000000000007941 */ /* 0x000fea0003800000 */
.L_x_1367:
[----:B------:R-:W-:Y:S05]  /*3510*/  @!P2 BRA `(.L_x_1369) ;  /* 0x000000000048a947 */ /* 0x000fea0003800000 */
        /* <DEDUP_REMOVED lines=18> */
.L_x_1369:
[----:B------:R-:W-:Y:S01]  /*3640*/  ULDC.64 UR8, c[0x0][0x290] ;  /* 0x0000a40000087ab9 */ /* 0x000fe20000000a00 */
[----:B0-----:R-:W-:Y:S01]  /*3650*/  SHF.R.S32.HI R3, RZ, 0x1f, R12 ;  /* 0x0000001fff037819 */ /* 0x001fe2000001140c */
[----:B------:R-:W-:Y:S01]  /*3660*/  BSSY B0, `(.L_x_1370) ;  /* 0x0000015000007945 */ /* 0x000fe20003800000 */
[----:B------:R-:W-:-:S04]  /*3670*/  ISETP.GE.U32.AND P0, PT, R12, UR8, PT ;  /* 0x000000080c007c0c */ /* 0x000fc8000bf06070 */
[----:B------:R-:W-:-:S04]  /*3680*/  ISETP.GE.AND.EX P0, PT, R3, UR9, PT, P0 ;  /* 0x0000000903007c0c */ /* 0x000fc8000bf06300 */
[----:B------:R-:W-:-:S13]  /*3690*/  ISETP.GT.U32.OR P0, PT, R39, 0x27f, P0 ;  /* 0x0000027f2700780c */ /* 0x000fda0000704470 */
[----:B------:R-:W-:Y:S05]  /*36a0*/  @P0 BRA `(.L_x_1371) ;  /* 0x0000000000400947 */ /* 0x000fea0003800000 */
[----:B------:R-:W-:Y:S01]  /*36b0*/  ULDC.64 UR8, c[0x0][0x288] ;  /* 0x0000a20000087ab9 */ /* 0x000fe20000000a00 */
[----:B------:R-:W-:Y:S01]  /*36c0*/  MOV R43, R45 ;  /* 0x0000002d002b7202 */ /* 0x000fe20000000f00 */
[----:B------:R-:W-:Y:S02]  /*36d0*/  IMAD R3, R3, UR8, RZ ;  /* 0x0000000803037c24 */ /* 0x000fe4000f8e02ff */
[-CC-:B------:R-:W-:Y:S01]  /*36e0*/  FFMA.FTZ R33, R33, R13.reuse, R14.reuse ;  /* 0x0000000d21217223 */ /* 0x180fe2000001000e */
[----:B------:R-:W-:Y:S01]  /*36f0*/  FFMA.FTZ R0, R0, R13, R14 ;  /* 0x0000000d00007223 */ /* 0x000fe2000001000e */
[----:B------:R-:W-:-:S04]  /*3700*/  IMAD.WIDE.U32 R42, R12, UR8, R42 ;  /* 0x000000080c2a7c25 */ /* 0x000fc8000f8e002a */
[----:B------:R-:W-:Y:S01]  /*3710*/  FFMA.FTZ R33, R6, R4, -R33 ;  /* 0x0000000406217223 */ /* 0x000fe20000010821 */
[----:B------:R-:W-:Y:S01]  /*3720*/  FFMA.FTZ R0, R7, R5, -R0 ;  /* 0x0000000507007223 */ /* 0x000fe20000010800 */
[----:B------:R-:W-:Y:S01]  /*3730*/  IMAD R3, R12, UR9, R3 ;  /* 0x000000090c037c24 */ /* 0x000fe2000f8e0203 */
[----:B------:R-:W-:Y:S01]  /*3740*/  ULDC.64 UR8, c[0x0][0x210] ;  /* 0x0000840000087ab9 */ /* 0x000fe20000000a00 */
[----:B------:R-:W-:Y:S01]  /*3750*/  FMUL.FTZ R4, R33, UR13 ;  /* 0x0000000d21047c20 */ /* 0x000fe20008410000 */
[----:B------:R-:W-:Y:S01]  /*3760*/  LEA R2, P0, R42, UR8, 0x2 ;  /* 0x000000082a027c11 */ /* 0x000fe2000f8010ff */
[----:B------:R-:W-:Y:S01]  /*3770*/  FMUL.FTZ R5, R0, UR13 ;  /* 0x0000000d00057c20 */ /* 0x000fe20008410000 */
[----:B------:R-:W-:-:S04]  /*3780*/  IADD3 R3, R43, R3, RZ ;  /* 0x000000032b037210 */ /* 0x000fc80007ffe0ff */
[----:B------:R-:W-:-:S05]  /*3790*/  LEA.HI.X R3, R42, UR9, R3, 0x2, P0 ;  /* 0x000000092a037c11 */ /* 0x000fca00080f1403 */
[----:B------:R0:W-:Y:S02]  /*37a0*/  STG.E.64 desc[UR14][R2.64], R4 ;  /* 0x0000000402007986 */ /* 0x0001e4000c101b0e */
.L_x_1371:
[----:B------:R-:W-:Y:S05]  /*37b0*/  BSYNC B0 ;  /* 0x0000000000007941 */ /* 0x000fea0003800000 */
.L_x_1370:
[----:B------:R-:W-:Y:S01]  /*37c0*/  ULDC UR8, c[0x0][0x10] ;  /* 0x0000040000087ab9 */ /* 0x000fe20000000800 */
[----:B------:R-:W-:Y:S02]  /*37d0*/  UIADD3 UR4, UR4, 0x1, URZ ;  /* 0x0000000104047890 */ /* 0x000fe4000fffe03f */
[----:B------:R-:W-:-:S04]  /*37e0*/  UIADD3 UR7, UR8, UR7, URZ ;  /* 0x0000000708077290 */ /* 0x000fc8000fffe03f */
[----:B------:R-:W-:-:S06]  /*37f0*/  UISETP.GE.AND UP0, UPT, UR7, UR5, UPT ;  /* 0x000000050700728c */ /* 0x000fcc000bf06270 */
[----:B------:R-:W-:-:S13]  /*3800*/  PLOP3.LUT P0, PT, PT, PT, UP0, 0x80, 0x0 ;  /* 0x000000000000781c */ /* 0x000fda0003f0f008 */
[----:B------:R-:W-:Y:S05]  /*3810*/  @!P0 BRA `(.L_x_1372) ;  /* 0xffffffc800b48947 */ /* 0x000fea000383ffff */
.L_x_1345:
        /* <DEDUP_REMOVED lines=19> */
.L_x_1374:
[----:B------:R-:W-:Y:S05]  /*3950*/  BSYNC B0 ;  /* 0x0000000000007941 */ /* 0x000fea0003800000 */
.L_x_1373:
        /* <DEDUP_REMOVED lines=11> */
.L_x_1376:
[----:B------:R-:W2:Y:S04]  /*3a10*/  LDG.E.STRONG.GPU R5, desc[UR14][R2.64] ;  /* 0x0000000e02057981 */ /* 0x000ea8000c1ef900 */
[----:B--2---:R-:W-:Y:S01]  /*3a20*/  CCTL.IVALL ;  /* 0x00000000ff00798f */ /* 0x004fe20002000000 */
[----:B------:R-:W-:Y:S05]  /*3a30*/  YIELD ;  /* 0x0000000000007946 */ /* 0x000fea0003800000 */
[----:B------:R-:W-:-:S13]  /*3a40*/  ISETP.NE.AND P0, PT, R5, R0, PT ;  /* 0x000000000500720c */ /* 0x000fda0003f05270 */
[----:B------:R-:W-:Y:S05]  /*3a50*/  @P0 BRA `(.L_x_1376) ;  /* 0xfffffffc00ec0947 */ /* 0x000fea000383ffff */
.L_x_1375:
        /* <DEDUP_REMOVED lines=24> */
.L_x_1377:
        /* <DEDUP_REMOVED lines=23> */
.L_x_1378:
        /* <DEDUP_REMOVED lines=11> */
.L_x_3248:


//--------------------- .text._Z35group_norm_nhwc_bwd_one_pass_kernelI11Fp32IOFp32WLi128ELi40ELi640EEv26Group_norm_nhwc_bwd_params --------------------------
	.section	.text._Z35group_norm_nhwc_bwd_one_pass_kernelI11Fp32IOFp32WLi128ELi40ELi640EEv26Group_norm_nhwc_bwd_params,"ax",@progbits
	.align	128
        .global         _Z35group_norm_nhwc_bwd_one_pass_kernelI11Fp32IOFp32WLi128ELi40ELi640EEv26Group_norm_nhwc_bwd_params
        .type           _Z35group_norm_nhwc_bwd_one_pass_kernelI11Fp32IOFp32WLi128ELi40ELi640EEv26Group_norm_nhwc_bwd_params,@function
        .size           _Z35group_norm_nhwc_bwd_one_pass_kernelI11Fp32IOFp32WLi128ELi40ELi640EEv26Group_norm_nhwc_bwd_params,(.L_x_3249 - _Z35group_norm_nhwc_bwd_one_pass_kernelI11Fp32IOFp32WLi128ELi40ELi640EEv26Group_norm_nhwc_bwd_params)
        .other          _Z35group_norm_nhwc_bwd_one_pass_kernelI11Fp32IOFp32WLi128ELi40ELi640EEv26Group_norm_nhwc_bwd_params,@"STO_CUDA_ENTRY STV_DEFAULT"
_Z35group_norm_nhwc_bwd_one_pass_kernelI11Fp32IOFp32WLi128ELi40ELi640EEv26Group_norm_nhwc_bwd_params:
.text._Z35group_norm_nhwc_bwd_one_pass_kernelI11Fp32IOFp32WLi128ELi40ELi640EEv26Group_norm_nhwc_bwd_params:
[----:B------:R-:W0:Y:S08]  /*0000*/  LDC R1, c[0x0][0x28] ;  /* 0x00000a00ff017b82 */ /* 0x000e300000000800 */
[----:B------:R-:W1:Y:S01]  /*0010*/  S2UR UR6, SR_CTAID.Y ;  /* 0x00000000000679c3 */ /* 0x000e620000002600 */
[----:B------:R-:W-:Y:S01]  /*0020*/  ULDC UR5, c[0x0][0x2a0] ;  /* 0x0000a80000057ab9 */ /* 0x000fe20000000800 */
[----:B------:R-:W-:Y:S01]  /*0030*/  ULDC UR4, c[0x0][0x270] ;  /* 0x00009c0000047ab9 */ /* 0x000fe20000000800 */
[----:B------:R-:W2:Y:S01]  /*0040*/  S2R R32, SR_TID.X ;  /* 0x0000000000207919 */ /* 0x000ea20000002100 */
[----:B------:R-:W-:Y:S01]  /*0050*/  UIMAD UR5, UR5, UR4, URZ ;  /* 0x00000004050572a4 */ /* 0x000fe2000f8e023f */
[----:B0-----:R-:W-:Y:S01]  /*0060*/  IADD3 R1, R1, -0x8, RZ ;  /* 0xfffffff801017810 */ /* 0x001fe20007ffe0ff */
[----:B------:R-:W-:-:S02]  /*0070*/  ULDC.64 UR14, c[0x0][0x208] ;  /* 0x00008200000e7ab9 */ /* 0x000fc40000000a00 */
[----:B-1----:R-:W-:-:S06]  /*0080*/  UISETP.GE.AND UP0, UPT, UR6, UR5, UPT ;  /* 0x000000050600728c */ /* 0x002fcc000bf06270 */
[----:B------:R-:W-:-:S13]  /*0090*/  PLOP3.LUT P0, PT, PT, PT, UP0, 0x80, 0x0 ;  /* 0x000000000000781c */ /* 0x000fda0003f0f008 */
[----:B--2---:R-:W-:Y:S05]  /*00a0*/  @P0 BRA `(.L_x_1379) ;  /* 0x00000044000c0947 */ /* 0x004fea0003800000 */
[----:B------:R-:W0:Y:S01]  /*00b0*/  S2UR UR13, SR_CTAID.X ;  /* 0x00000000000d79c3 */ /* 0x000e220000002500 */
[----:B------:R-:W-:Y:S01]  /*00c0*/  IMAD.WIDE.U32 R2, R32, -0x33333333, RZ ;  /* 0xcccccccd20027825 */ /* 0x000fe200078e00ff */
[----:B------:R-:W-:Y:S01]  /*00d0*/  UMOV UR4, 0x400 ;  /* 0x0000040000047882 */ /* 0x000fe20000000000 */
[----:B------:R-:W-:Y:S01]  /*00e0*/  ULDC.64 UR16, c[0x0][0x290] ;  /* 0x0000a40000107ab9 */ /* 0x000fe20000000a00 */
[----:B------:R-:W-:Y:S01]  /*00f0*/  ULDC.64 UR10, c[0x0][0x288] ;  /* 0x0000a200000a7ab9 */ /* 0x000fe20000000a00 */
[----:B------:R-:W-:Y:S01]  /*0100*/  ULDC.U8 UR18, c[0x0][0x2a4] ;  /* 0x0000a90000127ab9 */ /* 0x000fe20000000000 */
[----:B------:R-:W-:Y:S01]  /*0110*/  SHF.R.U32.HI R3, RZ, 0x4, R3 ;  /* 0x00000004ff037819 */ /* 0x000fe20000011603 */
[----:B------:R-:W-:Y:S01]  /*0120*/  UIMAD.WIDE.U32 UR8, UR10, 0x3, URZ ;  /* 0x000000030a0878a5 */ /* 0x000fe2000f8e003f */
[----:B------:R-:W0:Y:S01]  /*0130*/  LDC R0, c[0x0][0x2ac] ;  /* 0x0000ab00ff007b82 */ /* 0x000e220000000800 */
[----:B------:R-:W-:Y:S02]  /*0140*/  UIMAD UR12, UR11, 0x3, URZ ;  /* 0x000000030b0c78a4 */ /* 0x000fe4000f8e023f */
[----:B------:R-:W-:Y:S01]  /*0150*/  IMAD R43, R3, -0x14, R32 ;  /* 0xffffffec032b7824 */ /* 0x000fe200078e0220 */
[----:B------:R-:W-:-:S02]  /*0160*/  ULEA.HI UR10, UP0, UR11, UR10, URZ, 0x1 ;  /* 0x0000000a0b0a7291 */ /* 0x000fc4000f81083f */
[----:B------:R-:W-:Y:S02]  /*0170*/  UIADD3 UR12, UR9, UR12, URZ ;  /* 0x0000000c090c7290 */ /* 0x000fe4000fffe03f */
[----:B------:R-:W1:Y:S01]  /*0180*/  S2UR UR7, SR_CgaCtaId ;  /* 0x00000000000779c3 */ /* 0x000e620000008800 */
[----:B------:R-:W-:Y:S01]  /*0190*/  UIADD3.X UR11, URZ, UR11, URZ, UP0, !UPT ;  /* 0x0000000b3f0b7290 */ /* 0x000fe200087fe43f */
[----:B------:R-:W-:Y:S01]  /*01a0*/  SHF.L.U32 R43, R43, 0x1, RZ ;  /* 0x000000012b2b7819 */ /* 0x000fe200000006ff */
[----:B------:R-:W-:Y:S02]  /*01b0*/  ULEA.HI UR8, UP0, UR12, UR8, URZ, 0x1 ;  /* 0x000000080c087291 */ /* 0x000fe4000f81083f */
[----:B------:R-:W-:Y:S02]  /*01c0*/  USHF.R.S32.HI UR9, URZ, 0x1, UR11 ;  /* 0x000000013f097899 */ /* 0x000fe4000801140b */
[----:B------:R-:W-:-:S04]  /*01d0*/  UIADD3.X UR12, URZ, UR12, URZ, UP0, !UPT ;  /* 0x0000000c3f0c7290 */ /* 0x000fc800087fe43f */
[----:B------:R-:W-:Y:S02]  /*01e0*/  USHF.R.S64 UR8, UR8, 0x1, UR12 ;  /* 0x0000000108087899 */ /* 0x000fe4000800100c */
[----:B------:R-:W-:Y:S01]  /*01f0*/  USHF.R.S32.HI UR12, URZ, 0x1, UR12 ;  /* 0x000000013f0c7899 */ /* 0x000fe2000801140c */
[----:B0-----:R-:W-:Y:S01]  /*0200*/  IMAD R33, R0, UR13, R3 ;  /* 0x0000000d00217c24 */ /* 0x001fe2000f8e0203 */
[----:B------:R-:W-:Y:S02]  /*0210*/  SHF.R.S32.HI R3, RZ, 0x1f, R32 ;  /* 0x0000001fff037819 */ /* 0x000fe40000011420 */
        /* <DEDUP_REMOVED lines=9> */
[----:B------:R-:W-:Y:S01]  /*02b0*/  LEA R2, R3, UR4, 0x3 ;  /* 0x0000000403027c11 */ /* 0x000fe2000f8e18ff */
[----:B------:R-:W-:Y:S01]  /*02c0*/  UMOV UR4, URZ ;  /* 0x0000003f00047c82 */ /* 0x000fe20008000000 */
[----:B------:R-:W-:Y:S02]  /*02d0*/  ISETP.LT.U32.AND P1, PT, R32, 0x280, !P1 ;  /* 0x000002802000780c */ /* 0x000fe40004f21070 */
[C---:B------:R-:W-:Y:S01]  /*02e0*/  IADD3 R44, R33.reuse, 0x20, RZ ;  /* 0x00000020212c7810 */ /* 0x040fe20007ffe0ff */
[----:B------:R0:W-:Y:S01]  /*02f0*/  STL [R1], R2 ;  /* 0x0000000201007387 */ /* 0x0001e20000100800 */
[C---:B------:R-:W-:Y:S02]  /*0300*/  IADD3 R0, R33.reuse, 0x40, RZ ;  /* 0x0000004021007810 */ /* 0x040fe40007ffe0ff */
[----:B------:R-:W-:-:S07]  /*0310*/  IADD3 R45, R33, 0x60, RZ ;  /* 0x00000060212d7810 */ /* 0x000fce0007ffe0ff */
.L_x_1414:
[----:B-123--:R-:W1:Y:S01]  /*0320*/  LDC R6, c[0x0][0x2a0] ;  /* 0x0000a800ff067b82 */ /* 0x00ee620000000800 */
[----:B------:R-:W-:Y:S01]  /*0330*/  ISETP.LE.AND P5, PT, RZ, UR6, PT ;  /* 0x00000006ff007c0c */ /* 0x000fe2000bfa3270 */
[----:B------:R-:W-:Y:S01]  /*0340*/  ULDC.64 UR16, c[0x0][0x290] ;  /* 0x0000a40000107ab9 */ /* 0x000fe20000000a00 */
[----:B------:R-:W-:Y:S01]  /*0350*/  ULDC.64 UR10, c[0x0][0x298] ;  /* 0x0000a600000a7ab9 */ /* 0x000fe20000000a00 */
[----:B0-----:R-:W-:Y:S02]  /*0360*/  SHF.R.S32.HI R16, RZ, 0x1f, R44 ;  /* 0x0000001fff107819 */ /* 0x001fe4000001142c */
[----:B------:R-:W-:Y:S02]  /*0370*/  IADD3 R36, R33, 0x40, RZ ;  /* 0x0000004021247810 */ /* 0x000fe40007ffe0ff */
[----:B------:R-:W2:Y:S01]  /*0380*/  @P1 LDC.64 R10, c[0x0][0x288] ;  /* 0x0000a200ff0a1b82 */ /* 0x000ea20000000a00 */
[----:B------:R-:W-:Y:S02]  /*0390*/  SHF.R.S32.HI R8, RZ, 0x1f, R33 ;  /* 0x0000001fff087819 */ /* 0x000fe40000011421 */
[----:B------:R-:W-:-:S02]  /*03a0*/  SHF.R.S32.HI R25, RZ, 0x1f, R36 ;  /* 0x0000001fff197819 */ /* 0x000fc40000011424 */
[----:B------:R-:W-:-:S03]  /*03b0*/  SHF.R.S32.HI R35, RZ, 0x1f, R45 ;  /* 0x0000001fff237819 */ /* 0x000fc6000001142d */
[----:B------:R-:W3:Y:S01]  /*03c0*/  @P1 LDC.64 R18, c[0x0][0x230] ;  /* 0x00008c00ff121b82 */ /* 0x000ee20000000a00 */
[----:B-1----:R-:W-:-:S04]  /*03d0*/  IABS R5, R6 ;  /* 0x0000000600057213 */ /* 0x002fc80000000000 */
[----:B------:R-:W1:Y:S08]  /*03e0*/  I2F.RP R0, R5 ;  /* 0x0000000500007306 */ /* 0x000e700000209400 */
[----:B-1----:R-:W0:Y:S02]  /*03f0*/  MUFU.RCP R0, R0 ;  /* 0x0000000000007308 */ /* 0x002e240000001000 */
[----:B0-----:R-:W-:-:S06]  /*0400*/  IADD3 R2, R0, 0xffffffe, RZ ;  /* 0x0ffffffe00027810 */ /* 0x001fcc0007ffe0ff */
[----:B------:R0:W1:Y:S02]  /*0410*/  F2I.FTZ.U32.TRUNC.NTZ R3, R2 ;  /* 0x0000000200037305 */ /* 0x000064000021f000 */
[----:B0-----:R-:W-:Y:S01]  /*0420*/  HFMA2.MMA R2, -RZ, RZ, 0, 0 ;  /* 0x00000000ff027435 */ /* 0x001fe200000001ff */
[----:B-1----:R-:W-:-:S05]  /*0430*/  IADD3 R4, RZ, -R3, RZ ;  /* 0x80000003ff047210 */ /* 0x002fca0007ffe0ff */
        /* <DEDUP_REMOVED lines=21> */
[----:B------:R-:W-:Y:S01]  /*0590*/  ISETP.GE.U32.AND P0, PT, R44, UR16, PT ;  /* 0x000000102c007c0c */ /* 0x000fe2000bf06070 */
[----:B------:R-:W-:Y:S01]  /*05a0*/  IMAD R0, R42, 0x28, RZ ;  /* 0x000000282a007824 */ /* 0x000fe200078e02ff */
[----:B------:R-:W-:Y:S02]  /*05b0*/  SEL R3, R5, R3, !P3 ;  /* 0x0000000305037207 */ /* 0x000fe40005800000 */
[----:B------:R-:W-:Y:S02]  /*05c0*/  SHF.R.S32.HI R5, RZ, 0x1f, R43 ;  /* 0x0000001fff057819 */ /* 0x000fe4000001142b */
[----:B------:R-:W-:Y:S02]  /*05d0*/  IADD3 R30, P3, R43, R0, RZ ;  /* 0x000000002b1e7210 */ /* 0x000fe40007f7e0ff */
[----:B------:R-:W-:Y:S02]  /*05e0*/  SHF.R.S32.HI R2, RZ, 0x1f, R3 ;  /* 0x0000001fff027819 */ /* 0x000fe40000011403 */
[----:B------:R-:W-:-:S02]  /*05f0*/  LEA.HI.X.SX32 R31, R0, R5, 0x1, P3 ;  /* 0x00000005001f7211 */ /* 0x000fc400018f0eff */
[----:B------:R-:W-:Y:S01]  /*0600*/  ISETP.GE.AND.EX P0, PT, R16, UR17, PT, P0 ;  /* 0x0000001110007c0c */ /* 0x000fe2000bf06300 */
[----:B------:R-:W-:Y:S01]  /*0610*/  IMAD R2, R2, UR10, RZ ;  /* 0x0000000a02027c24 */ /* 0x000fe2000f8e02ff */
[----:B------:R-:W-:Y:S01]  /*0620*/  ISETP.GE.U32.AND P2, PT, R36, UR16, PT ;  /* 0x0000001024007c0c */ /* 0x000fe2000bf46070 */
[----:B------:R-:W-:Y:S01]  /*0630*/  IMAD.WIDE.U32 R30, R3, UR10, R30 ;  /* 0x0000000a031e7c25 */ /* 0x000fe2000f8e001e */
[----:B------:R-:W-:Y:S01]  /*0640*/  ISETP.GT.U32.OR P0, PT, R32, 0x27f, P0 ;  /* 0x0000027f2000780c */ /* 0x000fe20000704470 */
[----:B------:R-:W0:Y:S01]  /*0650*/  @P1 LDC.64 R4, c[0x0][0x228] ;  /* 0x00008a00ff041b82 */ /* 0x000e220000000a00 */
[----:B------:R-:W-:Y:S01]  /*0660*/  ISETP.GE.AND.EX P2, PT, R25, UR17, PT, P2 ;  /* 0x0000001119007c0c */ /* 0x000fe2000bf46320 */
[----:B------:R-:W-:Y:S01]  /*0670*/  IMAD R7, R3, UR11, R2 ;  /* 0x0000000b03077c24 */ /* 0x000fe2000f8e0202 */
[----:B------:R-:W-:Y:S01]  /*0680*/  ULDC.64 UR10, c[0x0][0x248] ;  /* 0x00009200000a7ab9 */ /* 0x000fe20000000a00 */
[----:B--2---:R-:W-:Y:S01]  /*0690*/  @P1 IMAD R2, R8, R10, RZ ;  /* 0x0000000a08021224 */ /* 0x004fe200078e02ff */
[----:B------:R-:W-:Y:S01]  /*06a0*/  UIMAD.WIDE UR10, UR6, 0x8, UR10 ;  /* 0x00000008060a78a5 */ /* 0x000fe2000f8e020a */
[----:B------:R-:W-:-:S02]  /*06b0*/  ISETP.GT.U32.OR P2, PT, R32, 0x27f, P2 ;  /* 0x0000027f2000780c */ /* 0x000fc40001744470 */
[----:B------:R-:W-:Y:S01]  /*06c0*/  ISETP.GE.U32.AND P3, PT, R45, UR16, PT ;  /* 0x000000102d007c0c */ /* 0x000fe2000bf66070 */
[----:B------:R-:W-:Y:S01]  /*06d0*/  @P1 IMAD R13, R33, R11, R2 ;  /* 0x0000000b210d1224 */ /* 0x000fe200078e0202 */
[----:B------:R-:W-:Y:S02]  /*06e0*/  IADD3 R3, R31, R7, RZ ;  /* 0x000000071f037210 */ /* 0x000fe40007ffe0ff */
[----:B------:R-:W-:Y:S01]  /*06f0*/  MOV R14, UR10 ;  /* 0x0000000a000e7c02 */ /* 0x000fe20008000f00 */
[----:B------:R-:W1:Y:S01]  /*0700*/  @!P0 LDC.64 R28, c[0x0][0x288] ;  /* 0x0000a200ff1c8b82 */ /* 0x000e620000000a00 */
[----:B------:R-:W-:Y:S02]  /*0710*/  MOV R15, UR11 ;  /* 0x0000000b000f7c02 */ /* 0x000fe40008000f00 */
[----:B------:R-:W-:Y:S02]  /*0720*/  @P1 MOV R2, R30 ;  /* 0x0000001e00021202 */ /* 0x000fe40000000f00 */
[----:B------:R-:W-:-:S02]  /*0730*/  ISETP.GE.AND.EX P3, PT, R35, UR17, PT, P3 ;  /* 0x0000001123007c0c */ /* 0x000fc4000bf66330 */
[----:B------:R-:W2:Y:S01]  /*0740*/  LDG.E.64 R14, desc[UR14][R14.64] ;  /* 0x0000000e0e0e7981 */ /* 0x000ea2000c1e1b00 */
[----:B------:R-:W4:Y:S01]  /*0750*/  @!P2 LDC.64 R22, c[0x0][0x288] ;  /* 0x0000a200ff16ab82 */ /* 0x000f220000000a00 */
[----:B------:R-:W-:Y:S01]  /*0760*/  ISETP.GT.U32.OR P3, PT, R32, 0x27f, P3 ;  /* 0x0000027f2000780c */ /* 0x000fe20001f64470 */
[----:B------:R-:W-:-:S05]  /*0770*/  @P1 IMAD.WIDE.U32 R10, R33, R10, R2 ;  /* 0x0000000a210a1225 */ /* 0x000fca00078e0002 */
[----:B------:R-:W-:Y:S01]  /*0780*/  @P1 IADD3 R13, R11, R13, RZ ;  /* 0x0000000d0b0d1210 */ /* 0x000fe20007ffe0ff */
[----:B------:R-:W4:Y:S01]  /*0790*/  @!P0 LDC.64 R6, c[0x0][0x230] ;  /* 0x00008c00ff068b82 */ /* 0x000f220000000a00 */
[C---:B------:R-:W-:Y:S02]  /*07a0*/  @P1 SHF.L.U32 R11, R10.reuse, 0x2, RZ ;  /* 0x000000020a0b1819 */ /* 0x040fe400000006ff */
[----:B------:R-:W-:Y:S02]  /*07b0*/  @P1 SHF.L.U64.HI R12, R10, 0x2, R13 ;  /* 0x000000020a0c1819 */ /* 0x000fe4000001020d */
[C---:B---3--:R-:W-:Y:S02]  /*07c0*/  @P1 IADD3 R18, P4, R11.reuse, R18, RZ ;  /* 0x000000120b121210 */ /* 0x048fe40007f9e0ff */
[----:B0-----:R-:W-:Y:S01]  /*07d0*/  @P1 IADD3 R4, P5, R11, R4, RZ ;  /* 0x000000040b041210 */ /* 0x001fe20007fbe0ff */
[----:B-1----:R-:W-:Y:S01]  /*07e0*/  @!P0 IMAD R24, R16, R28, RZ ;  /* 0x0000001c10188224 */ /* 0x002fe200078e02ff */
[----:B------:R-:W-:Y:S01]  /*07f0*/  @!P0 MOV R10, R30 ;  /* 0x0000001e000a8202 */ /* 0x000fe20000000f00 */
[----:B------:R-:W0:Y:S01]  /*0800*/  @!P0 LDC.64 R8, c[0x0][0x228] ;  /* 0x00008a00ff088b82 */ /* 0x000e220000000a00 */
[----:B------:R-:W-:Y:S01]  /*0810*/  @!P0 MOV R11, R3 ;  /* 0x00000003000b8202 */ /* 0x000fe20000000f00 */
[----:B------:R-:W-:-:S06]  /*0820*/  @!P0 IMAD R24, R44, R29, R24 ;  /* 0x0000001d2c188224 */ /* 0x000fcc00078e0218 */
[----:B------:R-:W1:Y:S01]  /*0830*/  @!P3 LDC.64 R20, c[0x0][0x288] ;  /* 0x0000a200ff14bb82 */ /* 0x000e620000000a00 */
[----:B------:R-:W-:-:S04]  /*0840*/  @!P0 IMAD.WIDE.U32 R28, R44, R28, R10 ;  /* 0x0000001c2c1c8225 */ /* 0x000fc800078e000a */
[----:B----4-:R-:W-:Y:S01]  /*0850*/  @!P2 IMAD R26, R25, R22, RZ ;  /* 0x00000016191aa224 */ /* 0x010fe200078e02ff */
[----:B------:R-:W-:Y:S02]  /*0860*/  @!P0 IADD3 R27, R29, R24, RZ ;  /* 0x000000181d1b8210 */ /* 0x000fe40007ffe0ff */
[----:B------:R-:W3:Y:S01]  /*0870*/  @!P2 LDC.64 R16, c[0x0][0x230] ;  /* 0x00008c00ff10ab82 */ /* 0x000ee20000000a00 */
[----:B------:R-:W-:Y:S01]  /*0880*/  @!P0 SHF.L.U32 R34, R28, 0x2, RZ ;  /* 0x000000021c228819 */ /* 0x000fe200000006ff */
[----:B------:R-:W-:Y:S01]  /*0890*/  @!P2 IMAD R29, R36, R23, R26 ;  /* 0x00000017241da224 */ /* 0x000fe200078e021a */
[----:B------:R-:W-:Y:S02]  /*08a0*/  @!P0 SHF.L.U64.HI R28, R28, 0x2, R27 ;  /* 0x000000021c1c8819 */ /* 0x000fe4000001021b */
[----:B------:R-:W-:Y:S02]  /*08b0*/  @!P2 MOV R26, R30 ;  /* 0x0000001e001aa202 */ /* 0x000fe40000000f00 */
[----:B------:R-:W-:Y:S01]  /*08c0*/  @!P2 MOV R27, R3 ;  /* 0x00000003001ba202 */ /* 0x000fe20000000f00 */
[----:B------:R-:W4:Y:S02]  /*08d0*/  @!P3 LDC.64 R24, c[0x0][0x228] ;  /* 0x00008a00ff18bb82 */ /* 0x000f240000000a00 */
[----:B------:R-:W-:Y:S01]  /*08e0*/  @!P2 IMAD.WIDE.U32 R22, R36, R22, R26 ;  /* 0x000000162416a225 */ /* 0x000fe200078e001a */
[----:B------:R-:W-:-:S02]  /*08f0*/  @P1 IADD3.X R19, R12, R19, RZ, P4, !PT ;  /* 0x000000130c131210 */ /* 0x000fc400027fe4ff */
[----:B------:R-:W-:Y:S01]  /*0900*/  @P1 IADD3.X R5, R12, R5, RZ, P5, !PT ;  /* 0x000000050c051210 */ /* 0x000fe20002ffe4ff */
[----:B-1----:R-:W-:Y:S01]  /*0910*/  @!P3 IMAD R35, R35, R20, RZ ;  /* 0x000000142323b224 */ /* 0x002fe200078e02ff */
[C---:B------:R-:W-:Y:S01]  /*0920*/  @!P0 IADD3 R6, P4, R34.reuse, R6, RZ ;  /* 0x0000000622068210 */ /* 0x040fe20007f9e0ff */
[----:B------:R-:W1:Y:S01]  /*0930*/  @!P3 LDC.64 R12, c[0x0][0x230] ;  /* 0x00008c00ff0cbb82 */ /* 0x000e620000000a00 */
[----:B0-----:R-:W-:Y:S02]  /*0940*/  @!P0 IADD3 R8, P5, R34, R8, RZ ;  /* 0x0000000822088210 */ /* 0x001fe40007fbe0ff */
[----:B------:R-:W-:Y:S02]  /*0950*/  @!P2 IADD3 R29, R23, R29, RZ ;  /* 0x0000001d171da210 */ /* 0x000fe40007ffe0ff */
[----:B------:R-:W-:Y:S02]  /*0960*/  @!P3 MOV R26, R30 ;  /* 0x0000001e001ab202 */ /* 0x000fe40000000f00 */
[----:B------:R-:W-:Y:S01]  /*0970*/  @!P3 MOV R27, R3 ;  /* 0x00000003001bb202 */ /* 0x000fe20000000f00 */
[----:B------:R-:W0:Y:S01]  /*0980*/  @!P2 LDC.64 R10, c[0x0][0x228] ;  /* 0x00008a00ff0aab82 */ /* 0x000e220000000a00 */
[----:B------:R-:W-:Y:S01]  /*0990*/  @!P2 SHF.L.U32 R23, R22, 0x2, RZ ;  /* 0x000000021617a819 */ /* 0x000fe200000006ff */
[----:B------:R-:W-:Y:S01]  /*09a0*/  @!P3 IMAD R35, R45, R21, R35 ;  /* 0x000000152d23b224 */ /* 0x000fe200078e0223 */
[----:B------:R-:W-:-:S02]  /*09b0*/  @!P0 IADD3.X R7, R28, R7, RZ, P4, !PT ;  /* 0x000000071c078210 */ /* 0x000fc400027fe4ff */
[----:B------:R-:W-:Y:S02]  /*09c0*/  @!P0 IADD3.X R9, R28, R9, RZ, P5, !PT ;  /* 0x000000091c098210 */ /* 0x000fe40002ffe4ff */
[----:B------:R-:W-:Y:S02]  /*09d0*/  @!P2 SHF.L.U64.HI R22, R22, 0x2, R29 ;  /* 0x000000021616a819 */ /* 0x000fe4000001021d */
[----:B------:R-:W-:Y:S01]  /*09e0*/  CS2R R28, SRZ ;  /* 0x00000000001c7805 */ /* 0x000fe2000001ff00 */
[----:B------:R-:W-:Y:S01]  /*09f0*/  @!P3 IMAD.WIDE.U32 R20, R45, R20, R26 ;  /* 0x000000142d14b225 */ /* 0x000fe200078e001a */
[----:B---3--:R-:W-:-:S04]  /*0a00*/  @!P2 IADD3 R16, P5, R23, R16, RZ ;  /* 0x000000101710a210 */ /* 0x008fc80007fbe0ff */
[----:B------:R-:W-:Y:S01]  /*0a10*/  @!P3 IADD3 R35, R21, R35, RZ ;  /* 0x000000231523b210 */ /* 0x000fe20007ffe0ff */
[----:B------:R3:W5:Y:S01]  /*0a20*/  @P1 LDG.E.64 R28, desc[UR14][R4.64] ;  /* 0x0000000e041c1981 */ /* 0x000762000c1e1b00 */
[----:B------:R-:W-:Y:S02]  /*0a30*/  @!P3 SHF.L.U32 R21, R20, 0x2, RZ ;  /* 0x000000021415b819 */ /* 0x000fe400000006ff */
[----:B------:R-:W-:Y:S02]  /*0a40*/  @!P2 IADD3.X R17, R22, R17, RZ, P5, !PT ;  /* 0x000000111611a210 */ /* 0x000fe40002ffe4ff */
[----:B------:R-:W-:Y:S02]  /*0a50*/  @!P3 SHF.L.U64.HI R20, R20, 0x2, R35 ;  /* 0x000000021414b819 */ /* 0x000fe40000010223 */
[----:B---3--:R-:W-:Y:S02]  /*0a60*/  CS2R R4, SRZ ;  /* 0x0000000000047805 */ /* 0x008fe4000001ff00 */
[----:B----4-:R-:W-:-:S04]  /*0a70*/  @!P3 IADD3 R24, P5, R21, R24, RZ ;  /* 0x000000181518b210 */ /* 0x010fc80007fbe0ff */
[----:B------:R3:W5:Y:S01]  /*0a80*/  @!P0 LDG.E.64 R4, desc[UR14][R8.64] ;  /* 0x0000000e08048981 */ /* 0x000762000c1e1b00 */
[----:B------:R-:W-:Y:S02]  /*0a90*/  @!P3 IADD3.X R25, R20, R25, RZ, P5, !PT ;  /* 0x000000191419b210 */ /* 0x000fe40002ffe4ff */
[----:B---3--:R-:W-:-:S06]  /*0aa0*/  CS2R R8, SRZ ;  /* 0x0000000000087805 */ /* 0x008fcc000001ff00 */
[----:B------:R-:W5:Y:S01]  /*0ab0*/  @!P3 LDG.E.64 R8, desc[UR14][R24.64] ;  /* 0x0000000e1808b981 */ /* 0x000f62000c1e1b00 */
[----:B-1----:R-:W-:-:S04]  /*0ac0*/  @!P3 IADD3 R12, P4, R21, R12, RZ ;  /* 0x0000000c150cb210 */ /* 0x002fc80007f9e0ff */
[----:B------:R-:W-:Y:S02]  /*0ad0*/  @!P3 IADD3.X R13, R20, R13, RZ, P4, !PT ;  /* 0x0000000d140db210 */ /* 0x000fe400027fe4ff */
[----:B------:R-:W-:-:S06]  /*0ae0*/  CS2R R20, SRZ ;  /* 0x0000000000147805 */ /* 0x000fcc000001ff00 */
[----:B------:R1:W5:Y:S01]  /*0af0*/  @!P0 LDG.E.64 R20, desc[UR14][R6.64] ;  /* 0x0000000e06148981 */ /* 0x000362000c1e1b00 */
[----:B0-----:R-:W-:-:S04]  /*0b00*/  @!P2 IADD3 R10, P6, R23, R10, RZ ;  /* 0x0000000a170aa210 */ /* 0x001fc80007fde0ff */
[----:B------:R-:W-:Y:S02]  /*0b10*/  @!P2 IADD3.X R11, R22, R11, RZ, P6, !PT ;  /* 0x0000000b160ba210 */ /* 0x000fe400037fe4ff */
[----:B------:R-:W-:-:S06]  /*0b20*/  CS2R R22, SRZ ;  /* 0x0000000000167805 */ /* 0x000fcc000001ff00 */
[----:B------:R0:W5:Y:S01]  /*0b30*/  @P1 LDG.E.64 R22, desc[UR14][R18.64] ;  /* 0x0000000e12161981 */ /* 0x000162000c1e1b00 */
[----:B-1----:R-:W-:Y:S01]  /*0b40*/  CS2R R6, SRZ ;  /* 0x0000000000067805 */ /* 0x002fe2000001ff00 */
[----:B------:R-:W-:Y:S01]  /*0b50*/  UMOV UR16, 0x3f800000 ;  /* 0x3f80000000107882 */ /* 0x000fe20000000000 */
[----:B------:R-:W-:Y:S04]  /*0b60*/  BSSY B0, `(.L_x_1380) ;  /* 0x000001d000007945 */ /* 0x000fe80003800000 */
[----:B------:R1:W5:Y:S01]  /*0b70*/  @!P2 LDG.E.64 R6, desc[UR14][R10.64] ;  /* 0x0000000e0a06a981 */ /* 0x000362000c1e1b00 */
[----:B0-----:R-:W-:-:S06]  /*0b80*/  CS2R R18, SRZ ;  /* 0x0000000000127805 */ /* 0x001fcc000001ff00 */
[----:B------:R0:W5:Y:S01]  /*0b90*/  @!P2 LDG.E.64 R18, desc[UR14][R16.64] ;  /* 0x0000000e1012a981 */ /* 0x000162000c1e1b00 */
[----:B-1----:R-:W-:Y:S02]  /*0ba0*/  CS2R R10, SRZ ;  /* 0x00000000000a7805 */ /* 0x002fe4000001ff00 */
[----:B0-----:R-:W-:-:S06]  /*0bb0*/  CS2R R16, SRZ ;  /* 0x0000000000107805 */ /* 0x001fcc000001ff00 */
[----:B------:R0:W5:Y:S02]  /*0bc0*/  @!P3 LDG.E.64 R16, desc[UR14][R12.64] ;  /* 0x0000000e0c10b981 */ /* 0x000164000c1e1b00 */
[----:B0-----:R-:W-:Y:S01]  /*0bd0*/  CS2R R12, SRZ ;  /* 0x00000000000c7805 */ /* 0x001fe2000001ff00 */
[----:B--2---:R-:W-:-:S05]  /*0be0*/  FFMA.FTZ R15, -R14, R14, R15 ;  /* 0x0000000e0e0f7223 */ /* 0x004fca000001010f */
        /* <DEDUP_REMOVED lines=20> */
.L_x_1381:
[----:B------:R-:W-:Y:S05]  /*0d30*/  BSYNC B0 ;  /* 0x0000000000007941 */ /* 0x000fea0003800000 */
.L_x_1380:
        /* <DEDUP_REMOVED lines=21> */
[----:B0-----:R-:W-:-:S04]  /*0e90*/  FADD.FTZ R21, -R22, 1 ;  /* 0x3f80000016157421 */ /* 0x001fc80000010100 */
[----:B------:R-:W-:Y:S01]  /*0ea0*/  FFMA.FTZ R0, R0, R21, 1 ;  /* 0x3f80000000007423 */ /* 0x000fe20000010015 */
[----:B------:R-:W-:Y:S01]  /*0eb0*/  FMUL.FTZ R21, R29, R22 ;  /* 0x000000161d157220 */ /* 0x000fe20000410000 */
[----:B-1----:R-:W-:Y:S01]  /*0ec0*/  FADD.FTZ R24, -R23, 1 ;  /* 0x3f80000017187421 */ /* 0x002fe20000010100 */
[----:B------:R-:W-:Y:S02]  /*0ed0*/  FMUL.FTZ R23, R28, R23 ;  /* 0x000000171c177220 */ /* 0x000fe40000410000 */
[----:B------:R-:W-:Y:S01]  /*0ee0*/  FMUL.FTZ R21, R21, R0 ;  /* 0x0000000015157220 */ /* 0x000fe20000410000 */
[----:B------:R-:W-:-:S04]  /*0ef0*/  FFMA.FTZ R24, R15, R24, 1 ;  /* 0x3f8000000f187423 */ /* 0x000fc80000010018 */
[----:B------:R-:W-:-:S07]  /*0f00*/  FMUL.FTZ R22, R23, R24 ;  /* 0x0000001817167220 */ /* 0x000fce0000410000 */
.L_x_1382:
        /* <DEDUP_REMOVED lines=20> */
[----:B-1----:R-:W-:Y:S01]  /*1050*/  FADD.FTZ R34, -R26, 1 ;  /* 0x3f8000001a227421 */ /* 0x002fe20000010100 */
[----:B------:R-:W-:-:S03]  /*1060*/  FMUL.FTZ R0, R5, R26 ;  /* 0x0000001a05007220 */ /* 0x000fc60000410000 */
[----:B------:R-:W-:Y:S01]  /*1070*/  FFMA.FTZ R34, R20, R34, 1 ;  /* 0x3f80000014227423 */ /* 0x000fe20000010022 */
[----:B------:R-:W-:-:S03]  /*1080*/  FMUL.FTZ R20, R4, R25 ;  /* 0x0000001904147220 */ /* 0x000fc60000410000 */
[----:B------:R-:W-:Y:S01]  /*1090*/  FMUL.FTZ R0, R0, R34 ;  /* 0x0000002200007220 */ /* 0x000fe20000410000 */
[----:B------:R-:W-:-:S07]  /*10a0*/  FMUL.FTZ R20, R20, R27 ;  /* 0x0000001b14147220 */ /* 0x000fce0000410000 */
.L_x_1383:
[----:B------:R-:W-:Y:S01]  /*10b0*/  FFMA.FTZ R25, R38, R15, R23 ;  /* 0x0000000f26197223 */ /* 0x000fe20000010017 */
[----:B------:R-:W-:Y:S01]  /*10c0*/  FMUL.FTZ R23, R20, R10 ;  /* 0x0000000a14177220 */ /* 0x000fe20000410000 */
[----:B------:R-:W-:Y:S01]  /*10d0*/  FADD.FTZ R24, R15, R24 ;  /* 0x000000180f187221 */ /* 0x000fe20000010000 */
[----:B------:R-:W-:Y:S01]  /*10e0*/  FMUL.FTZ R15, R0, R11 ;  /* 0x0000000b000f7220 */ /* 0x000fe20000410000 */
[----:B------:R-:W-:Y:S01]  /*10f0*/  FADD.FTZ R35, -R14, R18 ;  /* 0x000000120e237221 */ /* 0x000fe20000010100 */
[----:B------:R-:W-:Y:S01]  /*1100*/  FFMA.FTZ R25, R37, R23, R25 ;  /* 0x0000001725197223 */ /* 0x000fe20000010019 */
[----:B------:R-:W-:Y:S01]  /*1110*/  FADD.FTZ R23, R24, R23 ;  /* 0x0000001718177221 */ /* 0x000fe20000010000 */
[----:B------:R-:W-:Y:S01]  /*1120*/  FADD.FTZ R19, -R14, R19 ;  /* 0x000000130e137221 */ /* 0x000fe20000010100 */
[----:B------:R-:W-:Y:S01]  /*1130*/  MOV R18, R7 ;  /* 0x0000000700127202 */ /* 0x000fe20000000f00 */
[----:B------:R-:W-:Y:S01]  /*1140*/  FFMA.FTZ R24, R36, R15, R25 ;  /* 0x0000000f24187223 */ /* 0x000fe20000010019 */
[----:B------:R-:W-:Y:S01]  /*1150*/  FADD.FTZ R15, R15, R23 ;  /* 0x000000170f0f7221 */ /* 0x000fe20000010000 */
[----:B------:R-:W-:Y:S01]  /*1160*/  MOV R23, R6 ;  /* 0x0000000600177202 */ /* 0x000fe20000000f00 */
        /* <DEDUP_REMOVED lines=16> */
[----:B-1----:R-:W-:-:S04]  /*1270*/  FADD.FTZ R26, -R23, 1 ;  /* 0x3f800000171a7421 */ /* 0x002fc80000010100 */
[----:B------:R-:W-:Y:S01]  /*1280*/  FFMA.FTZ R18, R18, R26, 1 ;  /* 0x3f80000012127423 */ /* 0x000fe2000001001a */
[----:B------:R-:W-:Y:S01]  /*1290*/  FMUL.FTZ R26, R7, R23 ;  /* 0x00000017071a7220 */ /* 0x000fe20000410000 */
[----:B------:R-:W-:-:S03]  /*12a0*/  FMUL.FTZ R23, R19, R25 ;  /* 0x0000001913177220 */ /* 0x000fc60000410000 */
[----:B------:R-:W-:-:S07]  /*12b0*/  FMUL.FTZ R18, R26, R18 ;  /* 0x000000121a127220 */ /* 0x000fce0000410000 */
.L_x_1384:
[----:B------:R-:W-:Y:S01]  /*12c0*/  FMUL.FTZ R19, R23, R10 ;  /* 0x0000000a17137220 */ /* 0x000fe20000410000 */
[C---:B------:R-:W-:Y:S01]  /*12d0*/  FADD.FTZ R16, -R14.reuse, R16 ;  /* 0x000000100e107221 */ /* 0x040fe20000010100 */
[----:B------:R-:W-:Y:S01]  /*12e0*/  FADD.FTZ R40, -R14, R17 ;  /* 0x000000110e287221 */ /* 0x000fe20000010100 */
[----:B------:R-:W-:Y:S01]  /*12f0*/  MOV R17, R8 ;  /* 0x0000000800117202 */ /* 0x000fe20000000f00 */
[----:B------:R-:W-:Y:S01]  /*1300*/  FFMA.FTZ R24, R35, R19, R24 ;  /* 0x0000001323187223 */ /* 0x000fe20000010018 */
[----:B------:R-:W-:Y:S01]  /*1310*/  FADD.FTZ R15, R15, R19 ;  /* 0x000000130f0f7221 */ /* 0x000fe20000010000 */
[----:B------:R-:W-:Y:S01]  /*1320*/  FMUL.FTZ R19, R18, R11 ;  /* 0x0000000b12137220 */ /* 0x000fe20000410000 */
[----:B------:R-:W-:Y:S01]  /*1330*/  FMUL.FTZ R41, R16, UR16 ;  /* 0x0000001010297c20 */ /* 0x000fe20008410000 */
[----:B------:R-:W-:Y:S02]  /*1340*/  FMUL.FTZ R40, R40, UR16 ;  /* 0x0000001028287c20 */ /* 0x000fe40008410000 */
[----:B------:R-:W-:Y:S01]  /*1350*/  FFMA.FTZ R14, R34, R19, R24 ;  /* 0x00000013220e7223 */ /* 0x000fe20000010018 */
[----:B------:R-:W-:Y:S01]  /*1360*/  FADD.FTZ R15, R19, R15 ;  /* 0x0000000f130f7221 */ /* 0x000fe20000010000 */
[----:B------:R-:W-:Y:S01]  /*1370*/  MOV R19, R9 ;  /* 0x0000000900137202 */ /* 0x000fe20000000f00 */
        /* <DEDUP_REMOVED lines=19> */
.L_x_1385:
[----:B------:R-:W2:Y:S01]  /*14b0*/  LDL R26, [R1] ;  /* 0x00000000011a7983 */ /* 0x000ea20000100800 */
[----:B------:R-:W-:Y:S01]  /*14c0*/  FMUL.FTZ R16, R17, R10 ;  /* 0x0000000a11107220 */ /* 0x000fe20000410000 */
[----:B------:R-:W0:Y:S01]  /*14d0*/  S2UR UR17, SR_CgaCtaId ;  /* 0x00000000001179c3 */ /* 0x000e220000008800 */
[----:B------:R-:W-:Y:S01]  /*14e0*/  FFMA.FTZ R25, R39, R22, RZ ;  /* 0x0000001627197223 */ /* 0x000fe200000100ff */
[----:B------:R-:W1:Y:S01]  /*14f0*/  S2R R27, SR_LANEID ;  /* 0x00000000001b7919 */ /* 0x000e620000000000 */
[----:B------:R-:W-:Y:S01]  /*1500*/  FFMA.FTZ R14, R41, R16, R14 ;  /* 0x00000010290e7223 */ /* 0x000fe2000001000e */
[----:B------:R-:W-:Y:S01]  /*1510*/  FADD.FTZ R15, R15, R16 ;  /* 0x000000100f0f7221 */ /* 0x000fe20000010000 */
[----:B------:R-:W-:Y:S01]  /*1520*/  FMUL.FTZ R16, R19, R11 ;  /* 0x0000000b13107220 */ /* 0x000fe20000410000 */
[----:B------:R-:W-:Y:S01]  /*1530*/  FADD.FTZ R22, RZ, R22 ;  /* 0x00000016ff167221 */ /* 0x000fe20000010000 */
[----:B------:R-:W-:Y:S01]  /*1540*/  FFMA.FTZ R25, R37, R20, R25 ;  /* 0x0000001425197223 */ /* 0x000fe20000010019 */
[----:B------:R-:W-:Y:S01]  /*1550*/  UMOV UR11, 0x400 ;  /* 0x00000400000b7882 */ /* 0x000fe20000000000 */
[----:B------:R-:W-:Y:S01]  /*1560*/  FFMA.FTZ R14, R40, R16, R14 ;  /* 0x00000010280e7223 */ /* 0x000fe2000001000e */
[----:B------:R-:W-:Y:S01]  /*1570*/  FADD.FTZ R15, R16, R15 ;  /* 0x0000000f100f7221 */ /* 0x000fe20000010000 */
[----:B------:R-:W-:Y:S01]  /*1580*/  FADD.FTZ R22, R22, R20 ;  /* 0x0000001416167221 */ /* 0x000fe20000010000 */
[----:B------:R-:W-:Y:S01]  /*1590*/  FADD.FTZ R20, RZ, R21 ;  /* 0x00000015ff147221 */ /* 0x000fe20000010000 */
[----:B------:R-:W-:Y:S01]  /*15a0*/  FFMA.FTZ R21, R38, R21, RZ ;  /* 0x0000001526157223 */ /* 0x000fe200000100ff */
[----:B------:R-:W3:Y:S01]  /*15b0*/  SHFL.DOWN PT, R16, R14, 0x1, 0x1f ;  /* 0x08201f000e107f89 */ /* 0x000ee200000e0000 */
[----:B------:R-:W-:Y:S01]  /*15c0*/  UIADD3 UR10, UR11, 0xd0, URZ ;  /* 0x000000d00b0a7890 */ /* 0x000fe2000fffe03f */
[----:B------:R-:W-:Y:S01]  /*15d0*/  FADD.FTZ R20, R20, R0 ;  /* 0x0000000014147221 */ /* 0x000fe20000010000 */
[----:B------:R-:W-:Y:S01]  /*15e0*/  FFMA.FTZ R21, R36, R0, R21 ;  /* 0x0000000024157223 */ /* 0x000fe20000010015 */
[----:B------:R-:W4:Y:S01]  /*15f0*/  SHFL.DOWN PT, R24, R15, 0x1, 0x1f ;  /* 0x08201f000f187f89 */ /* 0x000f2200000e0000 */
[----:B------:R-:W-:Y:S01]  /*1600*/  FADD.FTZ R22, R22, R23 ;  /* 0x0000001716167221 */ /* 0x000fe20000010000 */
[----:B------:R-:W-:Y:S01]  /*1610*/  FFMA.FTZ R25, R35, R23, R25 ;  /* 0x0000001723197223 */ /* 0x000fe20000010019 */
[----:B------:R-:W-:Y:S01]  /*1620*/  FFMA.FTZ R21, R34, R18, R21 ;  /* 0x0000001222157223 */ /* 0x000fe20000010015 */
[----:B------:R-:W-:Y:S01]  /*1630*/  ISETP.NE.AND P2, PT, R32, RZ, PT ;  /* 0x000000ff2000720c */ /* 0x000fe20003f45270 */
[----:B------:R-:W-:Y:S01]  /*1640*/  FADD.FTZ R20, R20, R18 ;  /* 0x0000001214147221 */ /* 0x000fe20000010000 */
[----:B0-----:R-:W-:Y:S01]  /*1650*/  ULEA UR10, UR17, UR10, 0x18 ;  /* 0x0000000a110a7291 */ /* 0x001fe2000f8ec03f */
[----:B------:R-:W-:Y:S01]  /*1660*/  FADD.FTZ R18, R22, R17 ;  /* 0x0000001116127221 */ /* 0x000fe20000010000 */
[----:B------:R-:W-:Y:S01]  /*1670*/  BSSY B0, `(.L_x_1386) ;  /* 0x0000053000007945 */ /* 0x000fe20003800000 */
[----:B------:R-:W-:-:S03]  /*1680*/  ISETP.GT.U32.AND P3, PT, R32, 0x13, PT ;  /* 0x000000132000780c */ /* 0x000fc60003f64070 */
[----:B------:R-:W-:Y:S02]  /*1690*/  LEA R0, R32, UR10, 0x4 ;  /* 0x0000000a20007c11 */ /* 0x000fe4000f8e20ff */
[----:B-1----:R-:W-:-:S13]  /*16a0*/  ISETP.GT.AND P0, PT, R27, 0x1e, PT ;  /* 0x0000001e1b00780c */ /* 0x002fda0003f04270 */
[----:B---3--:R-:W-:Y:S01]  /*16b0*/  @!P0 FADD.FTZ R14, R14, R16 ;  /* 0x000000100e0e8221 */ /* 0x008fe20000010000 */
[----:B----4-:R-:W-:Y:S01]  /*16c0*/  @!P0 FADD.FTZ R15, R15, R24 ;  /* 0x000000180f0f8221 */ /* 0x010fe20000010000 */
[----:B------:R-:W-:-:S03]  /*16d0*/  ISETP.GT.AND P0, PT, R27, 0x1d, PT ;  /* 0x0000001d1b00780c */ /* 0x000fc60003f04270 */
[----:B------:R-:W0:Y:S04]  /*16e0*/  SHFL.DOWN PT, R16, R14, 0x2, 0x1f ;  /* 0x08401f000e107f89 */ /* 0x000e2800000e0000 */
[----:B------:R-:W1:Y:S06]  /*16f0*/  SHFL.DOWN PT, R24, R15, 0x2, 0x1f ;  /* 0x08401f000f187f89 */ /* 0x000e6c00000e0000 */
        /* <DEDUP_REMOVED lines=17> */
[----:B------:R-:W-:Y:S01]  /*1810*/  FFMA.FTZ R17, R40, R19, R21 ;  /* 0x0000001328117223 */ /* 0x000fe20000010015 */
[----:B------:R-:W-:Y:S01]  /*1820*/  FADD.FTZ R19, R20, R19 ;  /* 0x0000001314137221 */ /* 0x000fe20000010000 */
[----:B-1----:R-:W-:Y:S01]  /*1830*/  @!P0 FADD.FTZ R15, R15, R24 ;  /* 0x000000180f0f8221 */ /* 0x002fe20000010000 */
[----:B------:R-:W-:-:S03]  /*1840*/  ISETP.NE.AND P0, PT, R27, RZ, PT ;  /* 0x000000ff1b00720c */ /* 0x000fc60003f05270 */
[----:B------:R0:W-:Y:S10]  /*1850*/  STS.128 [R0], R16 ;  /* 0x0000001000007388 */ /* 0x0001f40000000c00 */
[----:B--2---:R0:W-:Y:S01]  /*1860*/  @!P0 STS.64 [R26+0x18], R14 ;  /* 0x0000180e1a008388 */ /* 0x0041e20000000a00 */
[----:B------:R-:W-:Y:S06]  /*1870*/  BAR.SYNC.DEFER_BLOCKING 0x0 ;  /* 0x0000000000007b1d */ /* 0x000fec0000010000 */
[----:B------:R-:W-:Y:S05]  /*1880*/  @P2 BRA `(.L_x_1387) ;  /* 0x0000000000c42947 */ /* 0x000fea0003800000 */
[----:B------:R-:W-:-:S09]  /*1890*/  ULEA UR10, UR17, UR11, 0x18 ;  /* 0x0000000b110a7291 */ /* 0x000fd2000f8ec03f */
[----:B0-----:R-:W0:Y:S04]  /*18a0*/  LDS.128 R24, [UR10+0x20] ;  /* 0x0000200aff187984 */ /* 0x001e280008000c00 */
[----:B------:R-:W1:Y:S01]  /*18b0*/  LDS.128 R20, [UR10+0x30] ;  /* 0x0000300aff147984 */ /* 0x000e620008000c00 */
[----:B0-----:R-:W-:Y:S01]  /*18c0*/  FADD.FTZ R24, R14, R24 ;  /* 0x000000180e187221 */ /* 0x001fe20000010000 */
[----:B------:R-:W-:-:S03]  /*18d0*/  FADD.FTZ R14, R15, R25 ;  /* 0x000000190f0e7221 */ /* 0x000fc60000010000 */
[----:B------:R-:W-:Y:S01]  /*18e0*/  FADD.FTZ R24, R24, R26 ;  /* 0x0000001a18187221 */ /* 0x000fe20000010000 */
[----:B------:R-:W-:-:S03]  /*18f0*/  FADD.FTZ R14, R14, R27 ;  /* 0x0000001b0e0e7221 */ /* 0x000fc60000010000 */
[----:B-1----:R-:W-:Y:S01]  /*1900*/  FADD.FTZ R20, R24, R20 ;  /* 0x0000001418147221 */ /* 0x002fe20000010000 */
[----:B------:R-:W-:Y:S01]  /*1910*/  FADD.FTZ R14, R14, R21 ;  /* 0x000000150e0e7221 */ /* 0x000fe20000010000 */
[----:B------:R-:W0:Y:S02]  /*1920*/  LDS.128 R24, [UR10+0x40] ;  /* 0x0000400aff187984 */ /* 0x000e240008000c00 */
[----:B------:R-:W-:Y:S01]  /*1930*/  FADD.FTZ R20, R20, R22 ;  /* 0x0000001614147221 */ /* 0x000fe20000010000 */
[----:B------:R-:W-:-:S03]  /*1940*/  FADD.FTZ R14, R14, R23 ;  /* 0x000000170e0e7221 */ /* 0x000fc60000010000 */
[----:B0-----:R-:W-:Y:S01]  /*1950*/  FADD.FTZ R24, R20, R24 ;  /* 0x0000001814187221 */ /* 0x001fe20000010000 */
        /* <DEDUP_REMOVED lines=28> */
[----:B------:R-:W-:Y:S01]  /*1b20*/  FADD.FTZ R21, R21, R23 ;  /* 0x0000001715157221 */ /* 0x000fe20000010000 */
[----:B------:R-:W1:Y:S02]  /*1b30*/  LDS.64 R14, [UR10+0xb0] ;  /* 0x0000b00aff0e7984 */ /* 0x000e640008000a00 */
[----:B0-----:R-:W-:Y:S01]  /*1b40*/  FADD.FTZ R20, R20, R24 ;  /* 0x0000001814147221 */ /* 0x001fe20000010000 */
[----:B------:R-:W-:-:S03]  /*1b50*/  FADD.FTZ R21, R21, R25 ;  /* 0x0000001915157221 */ /* 0x000fc60000010000 */
[----:B------:R-:W-:Y:S01]  /*1b60*/  FADD.FTZ R20, R20, R26 ;  /* 0x0000001a14147221 */ /* 0x000fe20000010000 */
[----:B------:R-:W-:-:S03]  /*1b70*/  FADD.FTZ R21, R21, R27 ;  /* 0x0000001b15157221 */ /* 0x000fc60000010000 */
[----:B-1----:R-:W-:Y:S01]  /*1b80*/  FADD.FTZ R14, R20, R14 ;  /* 0x0000000e140e7221 */ /* 0x002fe20000010000 */
[----:B------:R-:W-:-:S07]  /*1b90*/  FADD.FTZ R15, R21, R15 ;  /* 0x0000000f150f7221 */ /* 0x000fce0000010000 */
.L_x_1387:
[----:B------:R-:W-:Y:S05]  /*1ba0*/  BSYNC B0 ;  /* 0x0000000000007941 */ /* 0x000fea0003800000 */
.L_x_1386:
[----:B------:R-:W-:Y:S06]  /*1bb0*/  BAR.SYNC.DEFER_BLOCKING 0x0 ;  /* 0x0000000000007b1d */ /* 0x000fec0000010000 */
[----:B------:R-:W-:Y:S04]  /*1bc0*/  BSSY B0, `(.L_x_1388) ;  /* 0x000009d000007945 */ /* 0x000fe80003800000 */
[----:B------:R-:W-:Y:S05]  /*1bd0*/  @P3 BRA `(.L_x_1389) ;  /* 0x00000008006c3947 */ /* 0x000fea0003800000 */
[----:B------:R-:W1:Y:S04]  /*1be0*/  LDS.128 R20, [R0+0x140] ;  /* 0x0001400000147984 */ /* 0x000e680000000c00 */
[----:B0-----:R-:W0:Y:S01]  /*1bf0*/  LDS.128 R24, [R0+0x280] ;  /* 0x0002800000187984 */ /* 0x001e220000000c00 */
[----:B-1----:R-:W-:Y:S01]  /*1c00*/  FADD.FTZ R20, R16, R20 ;  /* 0x0000001410147221 */ /* 0x002fe20000010000 */
        /* <DEDUP_REMOVED lines=140> */
[----:B------:R-:W-:Y:S01]  /*24d0*/  FADD.FTZ R26, R26, R18 ;  /* 0x000000121a1a7221 */ /* 0x000fe20000010000 */
[----:B------:R-:W-:Y:S01]  /*24e0*/  FADD.FTZ R27, R27, R19 ;  /* 0x000000131b1b7221 */ /* 0x000fe20000010000 */
[----:B------:R-:W-:Y:S04]  /*24f0*/  LDS.128 R20, [R0+0x26c0] ;  /* 0x0026c00000147984 */ /* 0x000fe80000000c00 */
[----:B------:R-:W0:Y:S02]  /*2500*/  LDS.128 R16, [R0+0x2580] ;  /* 0x0025800000107984 */ /* 0x000e240000000c00 */
[----:B0-----:R-:W-:Y:S01]  /*2510*/  FADD.FTZ R16, R24, R16 ;  /* 0x0000001018107221 */ /* 0x001fe20000010000 */
[----:B------:R-:W-:Y:S01]  /*2520*/  FADD.FTZ R17, R25, R17 ;  /* 0x0000001119117221 */ /* 0x000fe20000010000 */
[----:B------:R-:W-:Y:S01]  /*2530*/  FADD.FTZ R18, R26, R18 ;  /* 0x000000121a127221 */ /* 0x000fe20000010000 */
[----:B------:R-:W-:Y:S01]  /*2540*/  FADD.FTZ R19, R27, R19 ;  /* 0x000000131b137221 */ /* 0x000fe20000010000 */
[----:B------:R-:W-:Y:S01]  /*2550*/  FADD.FTZ R16, R16, R20 ;  /* 0x0000001410107221 */ /* 0x000fe20000010000 */
[----:B------:R-:W-:Y:S01]  /*2560*/  FADD.FTZ R17, R17, R21 ;  /* 0x0000001511117221 */ /* 0x000fe20000010000 */
[----:B------:R-:W-:Y:S01]  /*2570*/  FADD.FTZ R18, R18, R22 ;  /* 0x0000001612127221 */ /* 0x000fe20000010000 */
[----:B------:R-:W-:-:S07]  /*2580*/  FADD.FTZ R19, R19, R23 ;  /* 0x0000001713137221 */ /* 0x000fce0000010000 */
.L_x_1389:
[----:B------:R-:W-:Y:S05]  /*2590*/  BSYNC B0 ;  /* 0x0000000000007941 */ /* 0x000fea0003800000 */
.L_x_1388:
[----:B0-----:R-:W0:Y:S01]  /*25a0*/  LDC R0, c[0x0][0xc] ;  /* 0x00000300ff007b82 */ /* 0x001e220000000800 */
[----:B------:R-:W-:Y:S01]  /*25b0*/  IMAD R42, R42, 0x14, R32 ;  /* 0x000000142a2a7824 */ /* 0x000fe200078e0220 */
[----:B------:R-:W-:Y:S06]  /*25c0*/  BSSY B0, `(.L_x_1390) ;  /* 0x0000012000007945 */ /* 0x000fec0003800000 */
[----:B------:R-:W1:Y:S01]  /*25d0*/  LDC.64 R20, c[0x0][0x268] ;  /* 0x00009a00ff147b82 */ /* 0x000e620000000a00 */
[----:B0-----:R-:W-:Y:S01]  /*25e0*/  ISETP.GE.U32.AND P0, PT, R0, 0x2, PT ;  /* 0x000000020000780c */ /* 0x001fe20003f06070 */
[----:B-1----:R-:W-:Y:S01]  /*25f0*/  IMAD.WIDE R20, R42, 0x4, R20 ;  /* 0x000000042a147825 */ /* 0x002fe200078e0214 */
[----:B------:R-:W-:Y:S11]  /*2600*/  @P3 BRA `(.L_x_1391) ;  /* 0x0000000000343947 */ /* 0x000ff60003800000 */
[----:B------:R-:W0:Y:S01]  /*2610*/  LDC.64 R24, c[0x0][0x288] ;  /* 0x0000a200ff187b82 */ /* 0x000e220000000a00 */
[----:B------:R1:W-:Y:S02]  /*2620*/  REDG.E.ADD.F32.FTZ.RN.STRONG.GPU desc[UR14][R20.64], R16 ;  /* 0x00000010140079a6 */ /* 0x0003e4000c10f38e */
[----:B-1----:R-:W-:Y:S02]  /*2630*/  MOV R16, UR7 ;  /* 0x0000000700107c02 */ /* 0x002fe40008000f00 */
[----:B0-----:R-:W-:-:S04]  /*2640*/  LEA R22, P3, R24, R20, 0x2 ;  /* 0x0000001418167211 */ /* 0x001fc800078610ff */
[----:B------:R-:W-:Y:S02]  /*2650*/  LEA.HI.X R23, R24, R21, R25, 0x2, P3 ;  /* 0x0000001518177211 */ /* 0x000fe400018f1419 */
[----:B------:R-:W-:Y:S02]  /*2660*/  MOV R25, UR8 ;  /* 0x0000000800197c02 */ /* 0x000fe40008000f00 */
[-C--:B------:R-:W-:Y:S02]  /*2670*/  LEA R24, P3, R16, R20.reuse, 0x2 ;  /* 0x0000001410187211 */ /* 0x080fe400078610ff */
[----:B------:R-:W-:Y:S02]  /*2680*/  LEA R20, P5, R25, R20, 0x2 ;  /* 0x0000001419147211 */ /* 0x000fe400078a10ff */
[C---:B------:R-:W-:Y:S02]  /*2690*/  IADD3.X R25, R21.reuse, UR9, RZ, P3, !PT ;  /* 0x0000000915197c10 */ /* 0x040fe40009ffe4ff */
[----:B------:R-:W-:-:S03]  /*26a0*/  IADD3.X R21, R21, UR12, RZ, P5, !PT ;  /* 0x0000000c15157c10 */ /* 0x000fc6000affe4ff */
[----:B------:R0:W-:Y:S04]  /*26b0*/  REDG.E.ADD.F32.FTZ.RN.STRONG.GPU desc[UR14][R24.64], R17 ;  /* 0x00000011180079a6 */ /* 0x0001e8000c10f38e */
[----:B------:R0:W-:Y:S04]  /*26c0*/  REDG.E.ADD.F32.FTZ.RN.STRONG.GPU desc[UR14][R22.64], R18 ;  /* 0x00000012160079a6 */ /* 0x0001e8000c10f38e */
[----:B------:R0:W-:Y:S02]  /*26d0*/  REDG.E.ADD.F32.FTZ.RN.STRONG.GPU desc[UR14][R20.64], R19 ;  /* 0x00000013140079a6 */ /* 0x0001e4000c10f38e */
.L_x_1391:
[----:B------:R-:W-:Y:S05]  /*26e0*/  BSYNC B0 ;  /* 0x0000000000007941 */ /* 0x000fea0003800000 */
.L_x_1390:
[----:B------:R-:W-:Y:S05]  /*26f0*/  @!P0 BRA `(.L_x_1392) ;  /* 0x0000001000908947 */ /* 0x000fea0003800000 */
[----:B------:R-:W1:Y:S01]  /*2700*/  LDC R16, c[0x0][0x10] ;  /* 0x00000400ff107b82 */ /* 0x000e620000000800 */
[----:B0-----:R-:W0:Y:S01]  /*2710*/  S2R R17, SR_CTAID.Y ;  /* 0x0000000000117919 */ /* 0x001e220000002600 */
[----:B------:R-:W-:-:S06]  /*2720*/  ULOP3.LUT UR10, UR4, 0x1, URZ, 0xc0, !UPT ;  /* 0x00000001040a7892 */ /* 0x000fcc000f8ec03f */
[----:B------:R-:W2:Y:S08]  /*2730*/  LDC.64 R18, c[0x0][0x258] ;  /* 0x00009600ff127b82 */ /* 0x000eb00000000a00 */
[----:B------:R-:W3:Y:S01]  /*2740*/  LDC.64 R22, c[0x0][0x260] ;  /* 0x00009800ff167b82 */ /* 0x000ee20000000a00 */
[----:B-1----:R-:W-:-:S04]  /*2750*/  IMAD R21, R16, UR10, RZ ;  /* 0x0000000a10157c24 */ /* 0x002fc8000f8e02ff */
[C---:B------:R-:W-:Y:S01]  /*2760*/  IMAD R20, R21.reuse, R0, RZ ;  /* 0x0000000015147224 */ /* 0x040fe200078e02ff */
[----:B0-----:R-:W-:-:S04]  /*2770*/  IADD3 R21, R21, R17, RZ ;  /* 0x0000001115157210 */ /* 0x001fc80007ffe0ff */
[----:B------:R-:W-:Y:S01]  /*2780*/  SHF.L.U32 R20, R20, 0x1, RZ ;  /* 0x0000000114147819 */ /* 0x000fe200000006ff */
[----:B--2---:R-:W-:-:S04]  /*2790*/  IMAD.WIDE.U32 R18, R21, 0x4, R18 ;  /* 0x0000000415127825 */ /* 0x004fc800078e0012 */
[----:B---3--:R-:W-:Y:S01]  /*27a0*/  IMAD.WIDE R20, R20, 0x4, R22 ;  /* 0x0000000414147825 */ /* 0x008fe200078e0216 */
[----:B------:R-:W-:Y:S06]  /*27b0*/  @P2 BRA `(.L_x_1393) ;  /* 0x0000000000682947 */ /* 0x000fec0003800000 */
[----:B------:R-:W0:Y:S01]  /*27c0*/  S2R R22, SR_LANEID ;  /* 0x0000000000167919 */ /* 0x000e220000000000 */
[----:B------:R-:W-:Y:S01]  /*27d0*/  VOTEU.ANY UR11, UPT, PT ;  /* 0x00000000000b7886 */ /* 0x000fe200038e0100 */
[----:B------:R-:W-:Y:S02]  /*27e0*/  ULOP3.LUT UP0, URZ, UR4, 0x2, URZ, 0xc0, !UPT ;  /* 0x00000002043f7892 */ /* 0x000fe4000f80c03f */
[----:B------:R-:W-:Y:S01]  /*27f0*/  UFLO.U32 UR17, UR11 ;  /* 0x0000000b001172bd */ /* 0x000fe200080e0000 */
[----:B------:R-:W-:Y:S01]  /*2800*/  UMOV UR10, 0x1 ;  /* 0x00000001000a7882 */ /* 0x000fe20000000000 */
[----:B------:R-:W-:Y:S02]  /*2810*/  UPOPC UR11, UR11 ;  /* 0x0000000b000b72bf */ /* 0x000fe40008000000 */
[----:B------:R-:W-:-:S04]  /*2820*/  USEL UR10, UR10, 0xffffffff, !UP0 ;  /* 0xffffffff0a0a7887 */ /* 0x000fc8000c000000 */
[----:B------:R-:W-:-:S06]  /*2830*/  UIMAD UR10, UR10, UR11, URZ ;  /* 0x0000000b0a0a72a4 */ /* 0x000fcc000f8e023f */
[----:B------:R-:W-:Y:S02]  /*2840*/  MOV R24, UR10 ;  /* 0x0000000a00187c02 */ /* 0x000fe40008000f00 */
[----:B0-----:R-:W-:Y:S01]  /*2850*/  ISETP.EQ.U32.AND P0, PT, R22, UR17, PT ;  /* 0x0000001116007c0c */ /* 0x001fe2000bf02070 */
[----:B------:R-:W-:-:S04]  /*2860*/  IMAD R22, R16, UR13, R17 ;  /* 0x0000000d10167c24 */ /* 0x000fc8000f8e0211 */
[----:B------:R-:W-:-:S05]  /*2870*/  IMAD.WIDE.U32 R22, R22, 0x8, R20 ;  /* 0x0000000816167825 */ /* 0x000fca00078e0014 */
[----:B------:R0:W-:Y:S03]  /*2880*/  STG.E.64 desc[UR14][R22.64], R14 ;  /* 0x0000000e16007986 */ /* 0x0001e6000c101b0e */
[----:B------:R-:W-:Y:S06]  /*2890*/  @P0 MEMBAR.ALL.GPU ;  /* 0x0000000000000992 */ /* 0x000fec000000a000 */
[----:B------:R-:W-:-:S00]  /*28a0*/  @P0 ERRBAR ;  /* 0x00000000000009ab */ /* 0x000fc00000000000 */
[----:B------:R-:W-:Y:S06]  /*28b0*/  @P0 CGAERRBAR ;  /* 0x00000000000005ab */ /* 0x000fec0000000000 */
[----:B------:R1:W-:Y:S01]  /*28c0*/  @P0 REDG.E.ADD.S32.STRONG.GPU desc[UR14][R18.64], R24 ;  /* 0x000000181200098e */ /* 0x0003e2000c10e38e */
[----:B------:R-:W-:-:S04]  /*28d0*/  PLOP3.LUT P0, PT, PT, PT, UP0, 0x80, 0x0 ;  /* 0x000000000000781c */ /* 0x000fc80003f0f008 */
[----:B0-----:R-:W-:-:S04]  /*28e0*/  SEL R22, R0, RZ, !P0 ;  /* 0x000000ff00167207 */ /* 0x001fc80004000000 */
[----:B------:R-:W-:-:S13]  /*28f0*/  ISETP.NE.AND P0, PT, R22, -0x1, PT ;  /* 0xffffffff1600780c */ /* 0x000fda0003f05270 */
[----:B-1----:R-:W-:Y:S05]  /*2900*/  @!P0 BRA `(.L_x_1393) ;  /* 0x0000000000148947 */ /* 0x002fea0003800000 */
.L_x_1394:
[----:B------:R-:W2:Y:S04]  /*2910*/  LDG.E.STRONG.GPU R23, desc[UR14][R18.64] ;  /* 0x0000000e12177981 */ /* 0x000ea8000c1ef900 */
[----:B--2---:R-:W-:Y:S01]  /*2920*/  CCTL.IVALL ;  /* 0x00000000ff00798f */ /* 0x004fe20002000000 */
[----:B------:R-:W-:Y:S05]  /*2930*/  YIELD ;  /* 0x0000000000007946 */ /* 0x000fea0003800000 */
[----:B------:R-:W-:-:S13]  /*2940*/  ISETP.NE.AND P0, PT, R23, R22, PT ;  /* 0x000000161700720c */ /* 0x000fda0003f05270 */
[----:B------:R-:W-:Y:S05]  /*2950*/  @P0 BRA `(.L_x_1394) ;  /* 0xfffffffc00ec0947 */ /* 0x000fea000383ffff */
.L_x_1393:
        /* <DEDUP_REMOVED lines=8> */
[----:B------:R-:W-:-:S04]  /*29e0*/  LOP3.LUT R19, R0, 0x3, RZ, 0xc0, !PT ;  /* 0x0000000300137812 */ /* 0x000fc800078ec0ff */
[----:B------:R-:W-:Y:S02]  /*29f0*/  IADD3 R18, -R19, R0, RZ ;  /* 0x0000000013127210 */ /* 0x000fe40007ffe1ff */
[----:B------:R-:W-:Y:S02]  /*2a00*/  MOV R19, RZ ;  /* 0x000000ff00137202 */ /* 0x000fe40000000f00 */
[----:B------:R-:W-:-:S13]  /*2a10*/  ISETP.GT.AND P0, PT, R18, RZ, PT ;  /* 0x000000ff1200720c */ /* 0x000fda0003f04270 */
[----:B------:R-:W-:Y:S05]  /*2a20*/  @!P0 BRA `(.L_x_1396) ;  /* 0x0000000800d88947 */ /* 0x000fea0003800000 */
[----:B------:R-:W-:Y:S02]  /*2a30*/  ISETP.GT.AND P3, PT, R18, 0xc, PT ;  /* 0x0000000c1200780c */ /* 0x000fe40003f64270 */
[----:B------:R-:W-:-:S11]  /*2a40*/  PLOP3.LUT P0, PT, PT, PT, PT, 0x80, 0x0 ;  /* 0x000000000000781c */ /* 0x000fd60003f0f070 */
[----:B------:R-:W-:Y:S05]  /*2a50*/  @!P3 BRA `(.L_x_1397) ;  /* 0x0000000400d0b947 */ /* 0x000fea0003800000 */
[----:B------:R-:W-:-:S13]  /*2a60*/  PLOP3.LUT P0, PT, PT, PT, PT, 0x8, 0x0 ;  /* 0x000000000000781c */ /* 0x000fda0003f0e170 */
.L_x_1398:
[----:B------:R-:W-:-:S13]  /*2a70*/  ISETP.EQ.OR P3, PT, R19, UR13, P2 ;  /* 0x0000000d13007c0c */ /* 0x000fda0009762670 */
[----:B------:R-:W-:-:S04]  /*2a80*/  @!P3 IMAD R22, R16, R19, R17 ;  /* 0x000000131016b224 */ /* 0x000fc800078e0211 */
[----:B------:R-:W-:-:S06]  /*2a90*/  @!P3 IMAD.WIDE.U32 R22, R22, 0x8, R20 ;  /* 0x000000081616b825 */ /* 0x000fcc00078e0014 */
[----:B------:R-:W2:Y:S01]  /*2aa0*/  @!P3 LDG.E.64 R22, desc[UR14][R22.64] ;  /* 0x0000000e1616b981 */ /* 0x000ea2000c1e1b00 */
[----:B------:R-:W-:-:S04]  /*2ab0*/  IADD3 R26, R19, 0x3, RZ ;  /* 0x00000003131a7810 */ /* 0x000fc80007ffe0ff */
[----:B------:R-:W-:-:S13]  /*2ac0*/  ISETP.EQ.OR P6, PT, R26, UR13, P2 ;  /* 0x0000000d1a007c0c */ /* 0x000fda00097c2670 */
[----:B------:R-:W-:-:S04]  /*2ad0*/  @!P6 IMAD R26, R16, R26, R17 ;  /* 0x0000001a101ae224 */ /* 0x000fc800078e0211 */
[----:B------:R-:W-:-:S06]  /*2ae0*/  @!P6 IMAD.WIDE.U32 R26, R26, 0x8, R20 ;  /* 0x000000081a1ae825 */ /* 0x000fcc00078e0014 */
[----:B------:R-:W3:Y:S01]  /*2af0*/  @!P6 LDG.E.64 R26, desc[UR14][R26.64] ;  /* 0x0000000e1a1ae981 */ /* 0x000ee2000c1e1b00 */
[----:B--2---:R-:W-:Y:S01]  /*2b00*/  @!P3 FADD.FTZ R14, R14, R22 ;  /* 0x000000160e0eb221 */ /* 0x004fe20000010000 */
[----:B------:R-:W-:Y:S01]  /*2b10*/  IADD3 R22, R19, 0x1, RZ ;  /* 0x0000000113167810 */ /* 0x000fe20007ffe0ff */
[----:B------:R-:W-:Y:S01]  /*2b20*/  @!P3 FADD.FTZ R15, R15, R23 ;  /* 0x000000170f0fb221 */ /* 0x000fe20000010000 */
        /* <DEDUP_REMOVED lines=8> */
[----:B------:R-:W4:Y:S01]  /*2bb0*/  @!P5 LDG.E.64 R22, desc[UR14][R22.64] ;  /* 0x0000000e1616d981 */ /* 0x000f22000c1e1b00 */
[----:B--2---:R-:W-:Y:S01]  /*2bc0*/  @!P3 FADD.FTZ R14, R14, R24 ;  /* 0x000000180e0eb221 */ /* 0x004fe20000010000 */
[----:B------:R-:W-:-:S03]  /*2bd0*/  @!P3 FADD.FTZ R15, R15, R25 ;  /* 0x000000190f0fb221 */ /* 0x000fc60000010000 */
[----:B----4-:R-:W-:Y:S01]  /*2be0*/  @!P5 FADD.FTZ R14, R14, R22 ;  /* 0x000000160e0ed221 */ /* 0x010fe20000010000 */
        /* <DEDUP_REMOVED lines=9> */
[----:B------:R-:W2:Y:S02]  /*2c80*/  @!P3 LDG.E.64 R24, desc[UR14][R24.64] ;  /* 0x0000000e1818b981 */ /* 0x000ea4000c1e1b00 */
[----:B---3--:R-:W-:Y:S01]  /*2c90*/  @!P6 FADD.FTZ R14, R14, R26 ;  /* 0x0000001a0e0ee221 */ /* 0x008fe20000010000 */
[----:B------:R-:W-:Y:S01]  /*2ca0*/  IADD3 R26, R19, 0x6, RZ ;  /* 0x00000006131a7810 */ /* 0x000fe20007ffe0ff */
[----:B------:R-:W3:Y:S01]  /*2cb0*/  @!P5 LDG.E.64 R22, desc[UR14][R22.64] ;  /* 0x0000000e1616d981 */ /* 0x000ee2000c1e1b00 */
[----:B------:R-:W-:Y:S02]  /*2cc0*/  @!P6 FADD.FTZ R15, R15, R27 ;  /* 0x0000001b0f0fe221 */ /* 0x000fe40000010000 */
[----:B------:R-:W-:-:S13]  /*2cd0*/  ISETP.EQ.OR P6, PT, R26, UR13, P2 ;  /* 0x0000000d1a007c0c */ /* 0x000fda00097c2670 */
[----:B------:R-:W-:-:S04]  /*2ce0*/  @!P6 IMAD R26, R16, R26, R17 ;  /* 0x0000001a101ae224 */ /* 0x000fc800078e0211 */
[----:B------:R-:W-:-:S06]  /*2cf0*/  @!P6 IMAD.WIDE.U32 R26, R26, 0x8, R20 ;  /* 0x000000081a1ae825 */ /* 0x000fcc00078e0014 */
[----:B------:R-:W4:Y:S01]  /*2d00*/  @!P6 LDG.E.64 R26, desc[UR14][R26.64] ;  /* 0x0000000e1a1ae981 */ /* 0x000f22000c1e1b00 */
[----:B--2---:R-:W-:Y:S01]  /*2d10*/  @!P3 FADD.FTZ R14, R14, R24 ;  /* 0x000000180e0eb221 */ /* 0x004fe20000010000 */
[----:B------:R-:W-:-:S03]  /*2d20*/  @!P3 FADD.FTZ R15, R15, R25 ;  /* 0x000000190f0fb221 */ /* 0x000fc60000010000 */
[----:B---3--:R-:W-:Y:S01]  /*2d30*/  @!P5 FADD.FTZ R14, R14, R22 ;  /* 0x000000160e0ed221 */ /* 0x008fe20000010000 */
        /* <DEDUP_REMOVED lines=8> */
[----:B------:R-:W-:-:S04]  /*2dc0*/  @!P5 IMAD.WIDE.U32 R22, R22, 0x8, R20 ;  /* 0x000000081616d825 */ /* 0x000fc800078e0014 */
[----:B----4-:R-:W-:Y:S01]  /*2dd0*/  @!P6 FADD.FTZ R14, R14, R26 ;  /* 0x0000001a0e0ee221 */ /* 0x010fe20000010000 */
[----:B------:R-:W2:Y:S01]  /*2de0*/  @!P3 LDG.E.64 R24, desc[UR14][R24.64] ;  /* 0x0000000e1818b981 */ /* 0x000ea2000c1e1b00 */
[----:B------:R-:W-:Y:S01]  /*2df0*/  IADD3 R26, R19, 0x9, RZ ;  /* 0x00000009131a7810 */ /* 0x000fe20007ffe0ff */
[----:B------:R-:W-:Y:S02]  /*2e00*/  @!P6 FADD.FTZ R15, R15, R27 ;  /* 0x0000001b0f0fe221 */ /* 0x000fe40000010000 */
[----:B------:R-:W3:Y:S01]  /*2e10*/  @!P5 LDG.E.64 R22, desc[UR14][R22.64] ;  /* 0x0000000e1616d981 */ /* 0x000ee2000c1e1b00 */
        /* <DEDUP_REMOVED lines=15> */
[----:B----4-:R-:W-:Y:S01]  /*2f10*/  @!P6 FADD.FTZ R14, R14, R26 ;  /* 0x0000001a0e0ee221 */ /* 0x010fe20000010000 */
[----:B------:R-:W-:Y:S01]  /*2f20*/  IADD3 R26, R19, 0xc, RZ ;  /* 0x0000000c131a7810 */ /* 0x000fe20007ffe0ff */
[----:B------:R-:W-:-:S04]  /*2f30*/  @!P5 IMAD.WIDE.U32 R22, R22, 0x8, R20 ;  /* 0x000000081616d825 */ /* 0x000fc800078e0014 */
[----:B------:R-:W-:Y:S01]  /*2f40*/  @!P6 FADD.FTZ R15, R15, R27 ;  /* 0x0000001b0f0fe221 */ /* 0x000fe20000010000 */
[----:B------:R-:W2:Y:S01]  /*2f50*/  @!P3 LDG.E.64 R24, desc[UR14][R24.64] ;  /* 0x0000000e1818b981 */ /* 0x000ea2000c1e1b00 */
[----:B------:R-:W-:-:S03]  /*2f60*/  ISETP.EQ.OR P6, PT, R26, UR13, P2 ;  /* 0x0000000d1a007c0c */ /* 0x000fc600097c2670 */
[----:B------:R-:W3:Y:S10]  /*2f70*/  @!P5 LDG.E.64 R22, desc[UR14][R22.64] ;  /* 0x0000000e1616d981 */ /* 0x000ef4000c1e1b00 */
[----:B------:R-:W-:-:S04]  /*2f80*/  @!P6 IMAD R26, R16, R26, R17 ;  /* 0x0000001a101ae224 */ /* 0x000fc800078e0211 */
[----:B------:R-:W-:-:S06]  /*2f90*/  @!P6 IMAD.WIDE.U32 R26, R26, 0x8, R20 ;  /* 0x000000081a1ae825 */ /* 0x000fcc00078e0014 */
[----:B------:R-:W4:Y:S01]  /*2fa0*/  @!P6 LDG.E.64 R26, desc[UR14][R26.64] ;  /* 0x0000000e1a1ae981 */ /* 0x000f22000c1e1b00 */
[----:B--2---:R-:W-:Y:S01]  /*2fb0*/  @!P3 FADD.FTZ R15, R15, R25 ;  /* 0x000000190f0fb221 */ /* 0x004fe20000010000 */
[----:B------:R-:W-:-:S03]  /*2fc0*/  @!P3 FADD.FTZ R14, R14, R24 ;  /* 0x000000180e0eb221 */ /* 0x000fc60000010000 */
[----:B---3--:R-:W-:Y:S01]  /*2fd0*/  @!P5 FADD.FTZ R15, R15, R23 ;  /* 0x000000170f0fd221 */ /* 0x008fe20000010000 */
[C---:B------:R-:W-:Y:S01]  /*2fe0*/  IADD3 R23, R19.reuse, 0xd, RZ ;  /* 0x0000000d13177810 */ /* 0x040fe20007ffe0ff */
[----:B------:R-:W-:Y:S01]  /*2ff0*/  @!P5 FADD.FTZ R14, R14, R22 ;  /* 0x000000160e0ed221 */ /* 0x000fe20000010000 */
[----:B------:R-:W-:Y:S02]  /*3000*/  IADD3 R22, R19, 0xe, RZ ;  /* 0x0000000e13167810 */ /* 0x000fe40007ffe0ff */
[----:B------:R-:W-:Y:S02]  /*3010*/  ISETP.EQ.OR P5, PT, R23, UR13, P2 ;  /* 0x0000000d17007c0c */ /* 0x000fe400097a2670 */
[----:B------:R-:W-:-:S11]  /*3020*/  ISETP.EQ.OR P3, PT, R22, UR13, P2 ;  /* 0x0000000d16007c0c */ /* 0x000fd60009762670 */
[----:B------:R-:W-:Y:S02]  /*3030*/  @!P5 IMAD R24, R16, R23, R17 ;  /* 0x000000171018d224 */ /* 0x000fe400078e0211 */
[----:B----4-:R-:W-:Y:S01]  /*3040*/  @!P6 FADD.FTZ R14, R14, R26 ;  /* 0x0000001a0e0ee221 */ /* 0x010fe20000010000 */
[----:B------:R-:W-:Y:S01]  /*3050*/  IADD3 R26, R19, 0xf, RZ ;  /* 0x0000000f131a7810 */ /* 0x000fe20007ffe0ff */
[----:B------:R-:W-:-:S04]  /*3060*/  @!P5 IMAD.WIDE.U32 R24, R24, 0x8, R20 ;  /* 0x000000081818d825 */ /* 0x000fc800078e0014 */
[----:B------:R-:W-:Y:S01]  /*3070*/  @!P6 FADD.FTZ R15, R15, R27 ;  /* 0x0000001b0f0fe221 */ /* 0x000fe20000010000 */
[----:B------:R-:W-:Y:S01]  /*3080*/  @!P3 IMAD R22, R16, R22, R17 ;  /* 0x000000161016b224 */ /* 0x000fe200078e0211 */
[----:B------:R-:W-:Y:S01]  /*3090*/  ISETP.EQ.OR P6, PT, R26, UR13, P2 ;  /* 0x0000000d1a007c0c */ /* 0x000fe200097c2670 */
[----:B------:R-:W2:Y:S02]  /*30a0*/  @!P5 LDG.E.64 R24, desc[UR14][R24.64] ;  /* 0x0000000e1818d981 */ /* 0x000ea4000c1e1b00 */
[----:B------:R-:W-:-:S06]  /*30b0*/  @!P3 IMAD.WIDE.U32 R22, R22, 0x8, R20 ;  /* 0x000000081616b825 */ /* 0x000fcc00078e0014 */
[----:B------:R-:W3:Y:S04]  /*30c0*/  @!P3 LDG.E.64 R22, desc[UR14][R22.64] ;  /* 0x0000000e1616b981 */ /* 0x000ee8000c1e1b00 */
[----:B------:R-:W-:-:S04]  /*30d0*/  @!P6 IMAD R26, R16, R26, R17 ;  /* 0x0000001a101ae224 */ /* 0x000fc800078e0211 */
[----:B------:R-:W-:-:S06]  /*30e0*/  @!P6 IMAD.WIDE.U32 R26, R26, 0x8, R20 ;  /* 0x000000081a1ae825 */ /* 0x000fcc00078e0014 */
[----:B------:R-:W4:Y:S01]  /*30f0*/  @!P6 LDG.E.64 R26, desc[UR14][R26.64] ;  /* 0x0000000e1a1ae981 */ /* 0x000f22000c1e1b00 */
[----:B------:R-:W-:Y:S02]  /*3100*/  IADD3 R18, R18, -0x10, RZ ;  /* 0xfffffff012127810 */ /* 0x000fe40007ffe0ff */
[----:B------:R-:W-:Y:S01]  /*3110*/  IADD3 R19, R19, 0x10, RZ ;  /* 0x0000001013137810 */ /* 0x000fe20007ffe0ff */
[----:B--2---:R-:W-:Y:S01]  /*3120*/  @!P5 FADD.FTZ R14, R14, R24 ;  /* 0x000000180e0ed221 */ /* 0x004fe20000010000 */
[----:B------:R-:W-:-:S03]  /*3130*/  @!P5 FADD.FTZ R15, R15, R25 ;  /* 0x000000190f0fd221 */ /* 0x000fc60000010000 */
[----:B---3--:R-:W-:Y:S01]  /*3140*/  @!P3 FADD.FTZ R14, R14, R22 ;  /* 0x000000160e0eb221 */ /* 0x008fe20000010000 */
[----:B------:R-:W-:Y:S01]  /*3150*/  @!P3 FADD.FTZ R15, R15, R23 ;  /* 0x000000170f0fb221 */ /* 0x000fe20000010000 */
[----:B------:R-:W-:Y:S02]  /*3160*/  ISETP.GT.AND P3, PT, R18, 0xc, PT ;  /* 0x0000000c1200780c */ /* 0x000fe40003f64270 */
[----:B----4-:R-:W-:Y:S01]  /*3170*/  @!P6 FADD.FTZ R14, R14, R26 ;  /* 0x0000001a0e0ee221 */ /* 0x010fe20000010000 */
[----:B------:R-:W-:-:S10]  /*3180*/  @!P6 FADD.FTZ R15, R15, R27 ;  /* 0x0000001b0f0fe221 */ /* 0x000fd40000010000 */
[----:B------:R-:W-:Y:S05]  /*3190*/  @P3 BRA `(.L_x_1398) ;  /* 0xfffffff800343947 */ /* 0x000fea000383ffff */
.L_x_1397:
[----:B------:R-:W-:-:S13]  /*31a0*/  ISETP.GT.AND P3, PT, R18, 0x4, PT ;  /* 0x000000041200780c */ /* 0x000fda0003f64270 */
[----:B------:R-:W-:Y:S05]  /*31b0*/  @!P3 BRA `(.L_x_1399) ;  /* 0x0000000000ecb947 */ /* 0x000fea0003800000 */
[C---:B------:R-:W-:Y:S02]  /*31c0*/  ISETP.EQ.OR P0, PT, R19.reuse, UR13, P2 ;  /* 0x0000000d13007c0c */ /* 0x040fe40009702670 */
[----:B------:R-:W-:-:S04]  /*31d0*/  IADD3 R22, R19, 0x1, RZ ;  /* 0x0000000113167810 */ /* 0x000fc80007ffe0ff */
[----:B------:R-:W-:-:S07]  /*31e0*/  ISETP.EQ.OR P3, PT, R22, UR13, P2 ;  /* 0x0000000d16007c0c */ /* 0x000fce0009762670 */
[----:B------:R-:W-:-:S04]  /*31f0*/  @!P0 IMAD R24, R19, R16, R17 ;  /* 0x0000001013188224 */ /* 0x000fc800078e0211 */
[----:B------:R-:W-:-:S06]  /*3200*/  @!P0 IMAD.WIDE.U32 R24, R24, 0x8, R20 ;  /* 0x0000000818188825 */ /* 0x000fcc00078e0014 */
[----:B------:R-:W2:Y:S01]  /*3210*/  @!P0 LDG.E.64 R24, desc[UR14][R24.64] ;  /* 0x0000000e18188981 */ /* 0x000ea2000c1e1b00 */
[----:B------:R-:W-:-:S04]  /*3220*/  @!P3 IMAD R22, R16, R22, R17 ;  /* 0x000000161016b224 */ /* 0x000fc800078e0211 */
[----:B------:R-:W-:-:S06]  /*3230*/  @!P3 IMAD.WIDE.U32 R22, R22, 0x8, R20 ;  /* 0x000000081616b825 */ /* 0x000fcc00078e0014 */
[----:B------:R-:W3:Y:S01]  /*3240*/  @!P3 LDG.E.64 R22, desc[UR14][R22.64] ;  /* 0x0000000e1616b981 */ /* 0x000ee2000c1e1b00 */
[C---:B------:R-:W-:Y:S02]  /*3250*/  IADD3 R27, R19.reuse, 0x2, RZ ;  /* 0x00000002131b7810 */ /* 0x040fe40007ffe0ff */
[----:B------:R-:W-:Y:S02]  /*3260*/  IADD3 R26, R19, 0x3, RZ ;  /* 0x00000003131a7810 */ /* 0x000fe40007ffe0ff */
[----:B------:R-:W-:Y:S02]  /*3270*/  ISETP.EQ.OR P5, PT, R27, UR13, P2 ;  /* 0x0000000d1b007c0c */ /* 0x000fe400097a2670 */
[----:B------:R-:W-:Y:S02]  /*3280*/  ISETP.EQ.OR P6, PT, R26, UR13, P2 ;  /* 0x0000000d1a007c0c */ /* 0x000fe400097c2670 */
[----:B------:R-:W-:-:S11]  /*3290*/  IADD3 R19, R19, 0x4, RZ ;  /* 0x0000000413137810 */ /* 0x000fd60007ffe0ff */
[--C-:B------:R-:W-:Y:S02]  /*32a0*/  @!P6 IMAD R26, R16, R26, R17.reuse ;  /* 0x0000001a101ae224 */ /* 0x100fe400078e0211 */
[----:B--2---:R-:W-:Y:S01]  /*32b0*/  @!P0 FADD.FTZ R14, R14, R24 ;  /* 0x000000180e0e8221 */ /* 0x004fe20000010000 */
[----:B------:R-:W-:Y:S02]  /*32c0*/  @!P5 IMAD R24, R16, R27, R17 ;  /* 0x0000001b1018d224 */ /* 0x000fe400078e0211 */
[----:B------:R-:W-:Y:S01]  /*32d0*/  @!P0 FADD.FTZ R15, R15, R25 ;  /* 0x000000190f0f8221 */ /* 0x000fe20000010000 */
[----:B------:R-:W-:Y:S01]  /*32e0*/  ISETP.EQ.OR P0, PT, R19, UR13, P2 ;  /* 0x0000000d13007c0c */ /* 0x000fe20009702670 */
[----:B------:R-:W-:-:S04]  /*32f0*/  @!P5 IMAD.WIDE.U32 R24, R24, 0x8, R20 ;  /* 0x000000081818d825 */ /* 0x000fc800078e0014 */
[----:B------:R-:W-:Y:S02]  /*3300*/  @!P6 IMAD.WIDE.U32 R26, R26, 0x8, R20 ;  /* 0x000000081a1ae825 */ /* 0x000fe400078e0014 */
[----:B------:R-:W2:Y:S02]  /*3310*/  @!P5 LDG.E.64 R24, desc[UR14][R24.64] ;  /* 0x0000000e1818d981 */ /* 0x000ea4000c1e1b00 */
[----:B---3--:R-:W-:Y:S02]  /*3320*/  @!P3 FADD.FTZ R14, R14, R22 ;  /* 0x000000160e0eb221 */ /* 0x008fe40000010000 */
[----:B------:R-:W3:Y:S02]  /*3330*/  @!P6 LDG.E.64 R26, desc[UR14][R26.64] ;  /* 0x0000000e1a1ae981 */ /* 0x000ee4000c1e1b00 */
[----:B------:R-:W-:Y:S02]  /*3340*/  @!P0 IMAD R22, R16, R19, R17 ;  /* 0x0000001310168224 */ /* 0x000fe400078e0211 */
[----:B------:R-:W-:-:S02]  /*3350*/  @!P3 FADD.FTZ R15, R15, R23 ;  /* 0x000000170f0fb221 */ /* 0x000fc40000010000 */
[----:B------:R-:W-:-:S06]  /*3360*/  @!P0 IMAD.WIDE.U32 R22, R22, 0x8, R20 ;  /* 0x0000000816168825 */ /* 0x000fcc00078e0014 */
[----:B------:R-:W4:Y:S01]  /*3370*/  @!P0 LDG.E.64 R22, desc[UR14][R22.64] ;  /* 0x0000000e16168981 */ /* 0x000f22000c1e1b00 */
[----:B--2---:R-:W-:Y:S01]  /*3380*/  @!P5 FADD.FTZ R14, R14, R24 ;  /* 0x000000180e0ed221 */ /* 0x004fe20000010000 */
[----:B------:R-:W-:Y:S01]  /*3390*/  IADD3 R24, R19, 0x1, RZ ;  /* 0x0000000113187810 */ /* 0x000fe20007ffe0ff */
[----:B------:R-:W-:Y:S01]  /*33a0*/  @!P5 FADD.FTZ R15, R15, R25 ;  /* 0x000000190f0fd221 */ /* 0x000fe20000010000 */
[----:B------:R-:W-:Y:S01]  /*33b0*/  IADD3 R25, R19, 0x2, RZ ;  /* 0x0000000213197810 */ /* 0x000fe20007ffe0ff */
[----:B---3--:R-:W-:Y:S01]  /*33c0*/  @!P6 FADD.FTZ R14, R14, R26 ;  /* 0x0000001a0e0ee221 */ /* 0x008fe20000010000 */
[----:B------:R-:W-:Y:S01]  /*33d0*/  ISETP.EQ.OR P5, PT, R24, UR13, P2 ;  /* 0x0000000d18007c0c */ /* 0x000fe200097a2670 */
[----:B------:R-:W-:Y:S01]  /*33e0*/  @!P6 FADD.FTZ R15, R15, R27 ;  /* 0x0000001b0f0fe221 */ /* 0x000fe20000010000 */
[----:B------:R-:W-:Y:S02]  /*33f0*/  ISETP.EQ.OR P6, PT, R25, UR13, P2 ;  /* 0x0000000d19007c0c */ /* 0x000fe400097c2670 */
[----:B------:R-:W-:-:S04]  /*3400*/  IADD3 R26, R19, 0x3, RZ ;  /* 0x00000003131a7810 */ /* 0x000fc80007ffe0ff */
[----:B------:R-:W-:Y:S01]  /*3410*/  ISETP.EQ.OR P3, PT, R26, UR13, P2 ;  /* 0x0000000d1a007c0c */ /* 0x000fe20009762670 */
[----:B----4-:R-:W-:Y:S01]  /*3420*/  @!P0 FADD.FTZ R14, R14, R22 ;  /* 0x000000160e0e8221 */ /* 0x010fe20000010000 */
[----:B------:R-:W-:-:S03]  /*3430*/  @!P0 FADD.FTZ R15, R15, R23 ;  /* 0x000000170f0f8221 */ /* 0x000fc60000010000 */
[C-C-:B------:R-:W-:Y:S02]  /*3440*/  @!P5 IMAD R24, R16.reuse, R24, R17.reuse ;  /* 0x000000181018d224 */ /* 0x140fe400078e0211 */
        /* <DEDUP_REMOVED lines=9> */
[----:B------:R-:W-:Y:S02]  /*34e0*/  PLOP3.LUT P0, PT, PT, PT, PT, 0x8, 0x0 ;  /* 0x000000000000781c */ /* 0x000fe40003f0e170 */
[----:B------:R-:W-:Y:S02]  /*34f0*/  IADD3 R18, R18, -0x4, RZ ;  /* 0xfffffffc12127810 */ /* 0x000fe40007ffe0ff */
[----:B------:R-:W-:Y:S01]  /*3500*/  IADD3 R19, R19, 0x4, RZ ;  /* 0x0000000413137810 */ /* 0x000fe20007ffe0ff */
[----:B--2---:R-:W-:Y:S01]  /*3510*/  @!P5 FADD.FTZ R14, R14, R24 ;  /* 0x000000180e0ed221 */ /* 0x004fe20000010000 */
[----:B------:R-:W-:-:S03]  /*3520*/  @!P5 FADD.FTZ R15, R15, R25 ;  /* 0x000000190f0fd221 */ /* 0x000fc60000010000 */
[----:B---3--:R-:W-:Y:S01]  /*3530*/  @!P6 FADD.FTZ R14, R14, R22 ;  /* 0x000000160e0ee221 */ /* 0x008fe20000010000 */
[----:B------:R-:W-:-:S03]  /*3540*/  @!P6 FADD.FTZ R15, R15, R23 ;  /* 0x000000170f0fe221 */ /* 0x000fc60000010000 */
[----:B----4-:R-:W-:Y:S01]  /*3550*/  @!P3 FADD.FTZ R14, R14, R26 ;  /* 0x0000001a0e0eb221 */ /* 0x010fe20000010000 */
[----:B------:R-:W-:-:S07]  /*3560*/  @!P3 FADD.FTZ R15, R15, R27 ;  /* 0x0000001b0f0fb221 */ /* 0x000fce0000010000 */
.L_x_1399:
[----:B------:R-:W-:-:S13]  /*3570*/  ISETP.NE.OR P0, PT, R18, RZ, P0 ;  /* 0x000000ff1200720c */ /* 0x000fda0000705670 */
[----:B------:R-:W-:Y:S05]  /*3580*/  @!P0 BRA `(.L_x_1395) ;  /* 0x00000000007c8947 */ /* 0x000fea0003800000 */
.L_x_1396:
[----:B------:R-:W-:-:S13]  /*3590*/  ISETP.EQ.OR P3, PT, R19, UR13, P2 ;  /* 0x0000000d13007c0c */ /* 0x000fda0009762670 */
[----:B------:R-:W-:-:S04]  /*35a0*/  @!P3 IMAD R24, R16, R19, R17 ;  /* 0x000000131018b224 */ /* 0x000fc800078e0211 */
[----:B------:R-:W-:-:S06]  /*35b0*/  @!P3 IMAD.WIDE.U32 R24, R24, 0x8, R20 ;  /* 0x000000081818b825 */ /* 0x000fcc00078e0014 */
[----:B------:R-:W2:Y:S01]  /*35c0*/  @!P3 LDG.E.64 R24, desc[UR14][R24.64] ;  /* 0x0000000e1818b981 */ /* 0x000ea2000c1e1b00 */
        /* <DEDUP_REMOVED lines=8> */
[----:B------:R-:W3:Y:S04]  /*3650*/  @!P5 LDG.E.64 R22, desc[UR14][R22.64] ;  /* 0x0000000e1616d981 */ /* 0x000ee8000c1e1b00 */
[----:B------:R-:W4:Y:S01]  /*3660*/  @!P6 LDG.E.64 R26, desc[UR14][R26.64] ;  /* 0x0000000e1a1ae981 */ /* 0x000f22000c1e1b00 */
[----:B--2---:R-:W-:Y:S01]  /*3670*/  @!P3 FADD.FTZ R14, R14, R24 ;  /* 0x000000180e0eb221 */ /* 0x004fe20000010000 */
[----:B------:R-:W-:-:S04]  /*3680*/  IADD3 R24, R19, 0x3, RZ ;  /* 0x0000000313187810 */ /* 0x000fc80007ffe0ff */
[----:B------:R-:W-:Y:S01]  /*3690*/  ISETP.EQ.OR P0, PT, R24, UR13, P2 ;  /* 0x0000000d18007c0c */ /* 0x000fe20009702670 */
[----:B------:R-:W-:-:S12]  /*36a0*/  @!P3 FADD.FTZ R15, R15, R25 ;  /* 0x000000190f0fb221 */ /* 0x000fd80000010000 */
[----:B------:R-:W-:-:S04]  /*36b0*/  @!P0 IMAD R24, R16, R24, R17 ;  /* 0x0000001810188224 */ /* 0x000fc800078e0211 */
[----:B------:R-:W-:-:S06]  /*36c0*/  @!P0 IMAD.WIDE.U32 R24, R24, 0x8, R20 ;  /* 0x0000000818188825 */ /* 0x000fcc00078e0014 */
[----:B------:R-:W2:Y:S01]  /*36d0*/  @!P0 LDG.E.64 R24, desc[UR14][R24.64] ;  /* 0x0000000e18188981 */ /* 0x000ea2000c1e1b00 */
[----:B------:R-:W-:-:S04]  /*36e0*/  IADD3 R18, R18, -0x4, RZ ;  /* 0xfffffffc12127810 */ /* 0x000fc80007ffe0ff */
[----:B------:R-:W-:Y:S01]  /*36f0*/  ISETP.NE.AND P3, PT, R18, RZ, PT ;  /* 0x000000ff1200720c */ /* 0x000fe20003f65270 */
[----:B---3--:R-:W-:Y:S01]  /*3700*/  @!P5 FADD.FTZ R14, R14, R22 ;  /* 0x000000160e0ed221 */ /* 0x008fe20000010000 */
[----:B------:R-:W-:-:S03]  /*3710*/  @!P5 FADD.FTZ R15, R15, R23 ;  /* 0x000000170f0fd221 */ /* 0x000fc60000010000 */
[----:B----4-:R-:W-:Y:S01]  /*3720*/  @!P6 FADD.FTZ R14, R14, R26 ;  /* 0x0000001a0e0ee221 */ /* 0x010fe20000010000 */
[----:B------:R-:W-:Y:S01]  /*3730*/  @!P6 FADD.FTZ R15, R15, R27 ;  /* 0x0000001b0f0fe221 */ /* 0x000fe20000010000 */
[----:B------:R-:W-:Y:S02]  /*3740*/  IADD3 R19, R19, 0x4, RZ ;  /* 0x0000000413137810 */ /* 0x000fe40007ffe0ff */
[----:B--2---:R-:W-:Y:S01]  /*3750*/  @!P0 FADD.FTZ R14, R14, R24 ;  /* 0x000000180e0e8221 */ /* 0x004fe20000010000 */
[----:B------:R-:W-:-:S03]  /*3760*/  @!P0 FADD.FTZ R15, R15, R25 ;  /* 0x000000190f0f8221 */ /* 0x000fc60000010000 */
[----:B------:R-:W-:Y:S05]  /*3770*/  @P3 BRA `(.L_x_1396) ;  /* 0xfffffffc00843947 */ /* 0x000fea000383ffff */
.L_x_1395:
        /* <DEDUP_REMOVED lines=11> */
.L_x_1401:
[----:B------:R-:W-:Y:S05]  /*3830*/  BSYNC B0 ;  /* 0x0000000000007941 */ /* 0x000fea0003800000 */
.L_x_1400:
        /* <DEDUP_REMOVED lines=16> */
.L_x_1392:
[----:B------:R-:W1:Y:S01]  /*3940*/  S2UR UR11, SR_CgaCtaId ;  /* 0x00000000000b79c3 */ /* 0x000e620000008800 */
[----:B------:R-:W-:Y:S01]  /*3950*/  UMOV UR10, 0x400 ;  /* 0x00000400000a7882 */ /* 0x000fe20000000000 */
[C---:B0-----:R-:W-:Y:S02]  /*3960*/  IADD3 R25, R33.reuse, 0x40, RZ ;  /* 0x0000004021197810 */ /* 0x041fe40007ffe0ff */
[----:B------:R-:W-:Y:S02]  /*3970*/  IADD3 R26, R33, 0x40, RZ ;  /* 0x00000040211a7810 */ /* 0x000fe40007ffe0ff */
[----:B------:R-:W-:Y:S02]  /*3980*/  SHF.R.S32.HI R27, RZ, 0x1f, R44 ;  /* 0x0000001fff1b7819 */ /* 0x000fe4000001142c */
[----:B------:R-:W-:Y:S02]  /*3990*/  SHF.R.S32.HI R26, RZ, 0x1f, R26 ;  /* 0x0000001fff1a7819 */ /* 0x000fe4000001141a */
[----:B------:R-:W-:Y:S01]  /*39a0*/  SHF.R.S32.HI R23, RZ, 0x1f, R45 ;  /* 0x0000001fff177819 */ /* 0x000fe2000001142d */
[----:B-1----:R-:W-:-:S09]  /*39b0*/  ULEA UR10, UR11, UR10, 0x18 ;  /* 0x0000000a0b0a7291 */ /* 0x002fd2000f8ec03f */
[----:B------:R-:W-:Y:S01]  /*39c0*/  @!P2 STS.64 [UR10+0xc0], R14 ;  /* 0x0000c00eff00a988 */ /* 0x000fe20008000a0a */
[----:B------:R-:W-:Y:S06]  /*39d0*/  BAR.SYNC.DEFER_BLOCKING 0x0 ;  /* 0x0000000000007b1d */ /* 0x000fec0000010000 */
[----:B------:R-:W0:Y:S01]  /*39e0*/  LDS.64 R14, [UR10+0xc0] ;  /* 0x0000c00aff0e7984 */ /* 0x000e220008000a00 */
        /* <DEDUP_REMOVED lines=8> */
[----:B------:R-:W-:-:S02]  /*3a70*/  ISETP.GT.U32.OR P0, PT, R32, 0x27f, P0 ;  /* 0x0000027f2000780c */ /* 0x000fc40000704470 */
[C---:B------:R-:W-:Y:S02]  /*3a80*/  ISETP.GT.U32.OR P2, PT, R32.reuse, 0x27f, P2 ;  /* 0x0000027f2000780c */ /* 0x040fe40001744470 */
[----:B------:R-:W-:Y:S01]  /*3a90*/  ISETP.GT.U32.OR P3, PT, R32, 0x27f, P3 ;  /* 0x0000027f2000780c */ /* 0x000fe20001f64470 */
[----:B0-----:R-:W-:Y:S01]  /*3aa0*/  FMUL.FTZ R0, R14, UR10 ;  /* 0x0000000a0e007c20 */ /* 0x001fe20008410000 */
        /* <DEDUP_REMOVED lines=20> */
.L_x_1402:
[----:B------:R-:W-:Y:S04]  /*3bf0*/  BSSY B0, `(.L_x_1403) ;  /* 0x0000014000007945 */ /* 0x000fe80003800000 */
[----:B------:R-:W-:Y:S05]  /*3c00*/  @!P1 BRA `(.L_x_1404) ;  /* 0x0000000000489947 */ /* 0x000fea0003800000 */
[----:B------:R-:W-:Y:S01]  /*3c10*/  SHF.R.S32.HI R14, RZ, 0x1f, R33 ;  /* 0x0000001fff0e7819 */ /* 0x000fe20000011421 */
[----:B------:R-:W-:Y:S01]  /*3c20*/  ULDC.64 UR10, c[0x0][0x288] ;  /* 0x0000a200000a7ab9 */ /* 0x000fe20000000a00 */
[----:B------:R-:W-:Y:S01]  /*3c30*/  MOV R15, R3 ;  /* 0x00000003000f7202 */ /* 0x000fe20000000f00 */
[-CC-:B------:R-:W-:Y:S01]  /*3c40*/  FFMA.FTZ R39, R39, R0.reuse, R20.reuse ;  /* 0x0000000027277223 */ /* 0x180fe20000010014 */
[----:B------:R-:W-:Y:S01]  /*3c50*/  FFMA.FTZ R38, R38, R0, R20 ;  /* 0x0000000026267223 */ /* 0x000fe20000010014 */
[----:B------:R-:W-:Y:S01]  /*3c60*/  IMAD R16, R14, UR10, RZ ;  /* 0x0000000a0e107c24 */ /* 0x000fe2000f8e02ff */
[----:B------:R-:W-:Y:S01]  /*3c70*/  MOV R14, R30 ;  /* 0x0000001e000e7202 */ /* 0x000fe20000000f00 */
[----:B------:R-:W-:Y:S01]  /*3c80*/  FFMA.FTZ R18, R10, R28, -R39 ;  /* 0x0000001c0a127223 */ /* 0x000fe20000010827 */
[----:B------:R-:W-:Y:S01]  /*3c90*/  FFMA.FTZ R19, R11, R29, -R38 ;  /* 0x0000001d0b137223 */ /* 0x000fe20000010826 */
[C---:B------:R-:W-:Y:S02]  /*3ca0*/  IMAD R17, R33.reuse, UR11, R16 ;  /* 0x0000000b21117c24 */ /* 0x040fe4000f8e0210 */
[----:B------:R-:W-:Y:S01]  /*3cb0*/  IMAD.WIDE.U32 R14, R33, UR10, R14 ;  /* 0x0000000a210e7c25 */ /* 0x000fe2000f8e000e */
[----:B------:R-:W-:-:S03]  /*3cc0*/  ULDC.64 UR10, c[0x0][0x210] ;  /* 0x00008400000a7ab9 */ /* 0x000fc60000000a00 */
[----:B------:R-:W-:Y:S01]  /*3cd0*/  FMUL.FTZ R18, R18, UR16 ;  /* 0x0000001012127c20 */ /* 0x000fe20008410000 */
[----:B------:R-:W-:Y:S01]  /*3ce0*/  FMUL.FTZ R19, R19, UR16 ;  /* 0x0000001013137c20 */ /* 0x000fe20008410000 */
[----:B------:R-:W-:Y:S02]  /*3cf0*/  LEA R16, P5, R14, UR10, 0x2 ;  /* 0x0000000a0e107c11 */ /* 0x000fe4000f8a10ff */
[----:B------:R-:W-:-:S04]  /*3d00*/  IADD3 R17, R15, R17, RZ ;  /* 0x000000110f117210 */ /* 0x000fc80007ffe0ff */
[----:B------:R-:W-:-:S05]  /*3d10*/  LEA.HI.X R17, R14, UR11, R17, 0x2, P5 ;  /* 0x0000000b0e117c11 */ /* 0x000fca000a8f1411 */
[----:B------:R0:W-:Y:S02]  /*3d20*/  STG.E.64 desc[UR14][R16.64], R18 ;  /* 0x0000001210007986 */ /* 0x0001e4000c101b0e */
.L_x_1404:
[----:B------:R-:W-:Y:S05]  /*3d30*/  BSYNC B0 ;  /* 0x0000000000007941 */ /* 0x000fea0003800000 */
.L_x_1403:
        /* <DEDUP_REMOVED lines=19> */
.L_x_1405:
[----:B------:R-:W-:Y:S04]  /*3e70*/  BSSY B0, `(.L_x_1406) ;  /* 0x0000013000007945 */ /* 0x000fe80003800000 */
[----:B------:R-:W-:Y:S05]  /*3e80*/  @P0 BRA `(.L_x_1407) ;  /* 0x0000000000440947 */ /* 0x000fea0003800000 */
[----:B------:R-:W-:Y:S01]  /*3e90*/  ULDC.64 UR10, c[0x0][0x288] ;  /* 0x0000a200000a7ab9 */ /* 0x000fe20000000a00 */
[----:B------:R-:W-:Y:S01]  /*3ea0*/  MOV R14, R30 ;  /* 0x0000001e000e7202 */ /* 0x000fe20000000f00 */
[----:B0-----:R-:W-:Y:S01]  /*3eb0*/  IMAD R17, R27, UR10, RZ ;  /* 0x0000000a1b117c24 */ /* 0x001fe2000f8e02ff */
[----:B------:R-:W-:Y:S01]  /*3ec0*/  MOV R15, R3 ;  /* 0x00000003000f7202 */ /* 0x000fe20000000f00 */
[-CC-:B------:R-:W-:Y:S01]  /*3ed0*/  FFMA.FTZ R37, R37, R0.reuse, R20.reuse ;  /* 0x0000000025257223 */ /* 0x180fe20000010014 */
[----:B------:R-:W-:Y:S01]  /*3ee0*/  FFMA.FTZ R36, R36, R0, R20 ;  /* 0x0000000024247223 */ /* 0x000fe20000010014 */
[C---:B------:R-:W-:Y:S02]  /*3ef0*/  IMAD R17, R44.reuse, UR11, R17 ;  /* 0x0000000b2c117c24 */ /* 0x040fe4000f8e0211 */
[----:B------:R-:W-:Y:S01]  /*3f00*/  IMAD.WIDE.U32 R14, R44, UR10, R14 ;  /* 0x0000000a2c0e7c25 */ /* 0x000fe2000f8e000e */
[----:B------:R-:W-:-:S03]  /*3f10*/  ULDC.64 UR10, c[0x0][0x210] ;  /* 0x00008400000a7ab9 */ /* 0x000fc60000000a00 */
[----:B------:R-:W-:Y:S01]  /*3f20*/  FFMA.FTZ R16, R10, R4, -R37 ;  /* 0x000000040a107223 */ /* 0x000fe20000010825 */
[----:B------:R-:W-:Y:S01]  /*3f30*/  IADD3 R15, R15, R17, RZ ;  /* 0x000000110f0f7210 */ /* 0x000fe20007ffe0ff */
[----:B------:R-:W-:Y:S01]  /*3f40*/  FFMA.FTZ R17, R11, R5, -R36 ;  /* 0x000000050b117223 */ /* 0x000fe20000010824 */
[----:B------:R-:W-:Y:S01]  /*3f50*/  LEA R4, P0, R14, UR10, 0x2 ;  /* 0x0000000a0e047c11 */ /* 0x000fe2000f8010ff */
[----:B------:R-:W-:Y:S02]  /*3f60*/  FMUL.FTZ R16, R16, UR16 ;  /* 0x0000001010107c20 */ /* 0x000fe40008410000 */
[----:B------:R-:W-:Y:S01]  /*3f70*/  FMUL.FTZ R17, R17, UR16 ;  /* 0x0000001011117c20 */ /* 0x000fe20008410000 */
[----:B------:R-:W-:-:S05]  /*3f80*/  LEA.HI.X R5, R14, UR11, R15, 0x2, P0 ;  /* 0x0000000b0e057c11 */ /* 0x000fca00080f140f */
[----:B------:R1:W-:Y:S04]  /*3f90*/  STG.E.64 desc[UR14][R4.64], R16 ;  /* 0x0000001004007986 */ /* 0x0003e8000c101b0e */
.L_x_1407:
[----:B------:R-:W-:Y:S05]  /*3fa0*/  BSYNC B0 ;  /* 0x0000000000007941 */ /* 0x000fea0003800000 */
.L_x_1406:
[----:B------:R-:W-:Y:S05]  /*3fb0*/  @!P4 BRA `(.L_x_1408) ;  /* 0x000000000048c947 */ /* 0x000fea0003800000 */
[----:B-1----:R-:W-:Y:S01]  /*3fc0*/  FFMA.FTZ R4, R35, R10, R12 ;  /* 0x0000000a23047223 */ /* 0x002fe2000001000c */
        /* <DEDUP_REMOVED lines=17> */
.L_x_1408:
[----:B------:R-:W-:Y:S04]  /*40e0*/  BSSY B0, `(.L_x_1409) ;  /* 0x0000013000007945 */ /* 0x000fe80003800000 */
[----:B------:R-:W-:Y:S05]  /*40f0*/  @P2 BRA `(.L_x_1410) ;  /* 0x0000000000442947 */ /* 0x000fea0003800000 */
[----:B------:R-:W-:Y:S01]  /*4100*/  ULDC.64 UR10, c[0x0][0x288] ;  /* 0x0000a200000a7ab9 */ /* 0x000fe20000000a00 */
[----:B-1----:R-:W-:Y:S01]  /*4110*/  MOV R4, R30 ;  /* 0x0000001e00047202 */ /* 0x002fe20000000f00 */
[----:B------:R-:W-:Y:S01]  /*4120*/  IMAD R14, R26, UR10, RZ ;  /* 0x0000000a1a0e7c24 */ /* 0x000fe2000f8e02ff */
        /* <DEDUP_REMOVED lines=14> */
.L_x_1410:
[----:B------:R-:W-:Y:S05]  /*4210*/  BSYNC B0 ;  /* 0x0000000000007941 */ /* 0x000fea0003800000 */
.L_x_1409:
[----:B------:R-:W-:Y:S05]  /*4220*/  @!P4 BRA `(.L_x_1411) ;  /* 0x000000000048c947 */ /* 0x000fea0003800000 */
[----:B------:R-:W-:Y:S01]  /*4230*/  FFMA.FTZ R12, R41, R10, R12 ;  /* 0x0000000a290c7223 */ /* 0x000fe2000001000c */
[----:B------:R-:W-:-:S03]  /*4240*/  FFMA.FTZ R13, R40, R11, R13 ;  /* 0x0000000b280d7223 */ /* 0x000fc6000001000d */
[----:B-1----:R-:W-:Y:S01]  /*4250*/  FMUL.FTZ R4, R12, -1.4426950216293334961 ;  /* 0xbfb8aa3b0c047820 */ /* 0x002fe20000410000 */
[----:B--2---:R-:W-:-:S05]  /*4260*/  FMUL.FTZ R6, R13, -1.4426950216293334961 ;  /* 0xbfb8aa3b0d067820 */ /* 0x004fca0000410000 */
        /* <DEDUP_REMOVED lines=14> */
.L_x_1411:
[----:B------:R-:W-:Y:S04]  /*4350*/  BSSY B0, `(.L_x_1412) ;  /* 0x0000012000007945 */ /* 0x000fe80003800000 */
[----:B------:R-:W-:Y:S05]  /*4360*/  @P3 BRA `(.L_x_1413) ;  /* 0x0000000000403947 */ /* 0x000fea0003800000 */
[----:B------:R-:W-:Y:S01]  /*4370*/  ULDC.64 UR10, c[0x0][0x288] ;  /* 0x0000a200000a7ab9 */ /* 0x000fe20000000a00 */
[----:B------:R-:W-:Y:S01]  /*4380*/  MOV R2, R30 ;  /* 0x0000001e00027202 */ /* 0x000fe20000000f00 */
[----:B-1----:R-:W-:Y:S02]  /*4390*/  IMAD R4, R23, UR10, RZ ;  /* 0x0000000a17047c24 */ /* 0x002fe4000f8e02ff */
[-CC-:B------:R-:W-:Y:S01]  /*43a0*/  FFMA.FTZ R41, R41, R0.reuse, R20.reuse ;  /* 0x0000000029297223 */ /* 0x180fe20000010014 */
[----:B------:R-:W-:Y:S01]  /*43b0*/  FFMA.FTZ R0, R40, R0, R20 ;  /* 0x0000000028007223 */ /* 0x000fe20000010014 */
[----:B------:R-:W-:-:S04]  /*43c0*/  IMAD.WIDE.U32 R2, R45, UR10, R2 ;  /* 0x0000000a2d027c25 */ /* 0x000fc8000f8e0002 */
[----:B------:R-:W-:Y:S01]  /*43d0*/  FFMA.FTZ R41, R10, R8, -R41 ;  /* 0x000000080a297223 */ /* 0x000fe20000010829 */
[----:B------:R-:W-:Y:S01]  /*43e0*/  FFMA.FTZ R0, R11, R9, -R0 ;  /* 0x000000090b007223 */ /* 0x000fe20000010800 */
[----:B------:R-:W-:Y:S01]  /*43f0*/  IMAD R5, R45, UR11, R4 ;  /* 0x0000000b2d057c24 */ /* 0x000fe2000f8e0204 */
[----:B------:R-:W-:Y:S01]  /*4400*/  ULDC.64 UR10, c[0x0][0x210] ;  /* 0x00008400000a7ab9 */ /* 0x000fe20000000a00 */
[----:B--2---:R-:W-:Y:S01]  /*4410*/  FMUL.FTZ R6, R41, UR16 ;  /* 0x0000001029067c20 */ /* 0x004fe20008410000 */
[----:B------:R-:W-:Y:S01]  /*4420*/  LEA R4, P0, R2, UR10, 0x2 ;  /* 0x0000000a02047c11 */ /* 0x000fe2000f8010ff */
[----:B------:R-:W-:Y:S01]  /*4430*/  FMUL.FTZ R7, R0, UR16 ;  /* 0x0000001000077c20 */ /* 0x000fe20008410000 */
[----:B------:R-:W-:-:S04]  /*4440*/  IADD3 R5, R3, R5, RZ ;  /* 0x0000000503057210 */ /* 0x000fc80007ffe0ff */
[----:B------:R-:W-:-:S05]  /*4450*/  LEA.HI.X R5, R2, UR11, R5, 0x2, P0 ;  /* 0x0000000b02057c11 */ /* 0x000fca00080f1405 */
[----:B------:R3:W-:Y:S02]  /*4460*/  STG.E.64 desc[UR14][R4.64], R6 ;  /* 0x0000000604007986 */ /* 0x0007e4000c101b0e */
.L_x_1413:
[----:B------:R-:W-:Y:S05]  /*4470*/  BSYNC B0 ;  /* 0x0000000000007941 */ /* 0x000fea0003800000 */
.L_x_1412:
[----:B------:R-:W-:Y:S01]  /*4480*/  ULDC UR10, c[0x0][0x10] ;  /* 0x00000400000a7ab9 */ /* 0x000fe20000000800 */
[----:B------:R-:W-:Y:S02]  /*4490*/  UIADD3 UR4, UR4, 0x1, URZ ;  /* 0x0000000104047890 */ /* 0x000fe4000fffe03f */
[----:B------:R-:W-:-:S04]  /*44a0*/  UIADD3 UR6, UR10, UR6, URZ ;  /* 0x000000060a067290 */ /* 0x000fc8000fffe03f */
[----:B------:R-:W-:-:S06]  /*44b0*/  UISETP.GE.AND UP0, UPT, UR6, UR5, UPT ;  /* 0x000000050600728c */ /* 0x000fcc000bf06270 */
[----:B------:R-:W-:-:S13]  /*44c0*/  PLOP3.LUT P0, PT, PT, PT, UP0, 0x80, 0x0 ;  /* 0x000000000000781c */ /* 0x000fda0003f0f008 */
[----:B------:R-:W-:Y:S05]  /*44d0*/  @!P0 BRA `(.L_x_1414) ;  /* 0xffffffbc00908947 */ /* 0x000fea000383ffff */
.L_x_1379:
[----:B-1-3--:R-:W1:Y:S01]  /*44e0*/  LDC R4, c[0x0][0xc] ;  /* 0x00000300ff047b82 */ /* 0x00ae620000000800 */
[----:B------:R-:W-:Y:S01]  /*44f0*/  ISETP.NE.AND P1, PT, R32, RZ, PT ;  /* 0x000000ff2000720c */ /* 0x000fe20003f25270 */
[----:B------:R-:W-:Y:S06]  /*4500*/  BSSY B0, `(.L_x_1415) ;  /* 0x0000011000007945 */ /* 0x000fec0003800000 */
[----:B--2---:R-:W2:Y:S08]  /*4510*/  LDC R7, c[0x0][0x10] ;  /* 0x00000400ff077b82 */ /* 0x004eb00000000800 */
        /* <DEDUP_REMOVED lines=15> */
.L_x_1416:
[----:B------:R-:W-:Y:S05]  /*4610*/  BSYNC B0 ;  /* 0x0000000000007941 */ /* 0x000fea0003800000 */
.L_x_1415:
        /* <DEDUP_REMOVED lines=11> */
.L_x_1418:
[----:B------:R-:W2:Y:S04]  /*46d0*/  LDG.E.STRONG.GPU R5, desc[UR14][R2.64] ;  /* 0x0000000e02057981 */ /* 0x000ea8000c1ef900 */
[----:B--2---:R-:W-:Y:S01]  /*46e0*/  CCTL.IVALL ;  /* 0x00000000ff00798f */ /* 0x004fe20002000000 */
[----:B------:R-:W-:Y:S05]  /*46f0*/  YIELD ;  /* 0x0000000000007946 */ /* 0x000fea0003800000 */
[----:B------:R-:W-:-:S13]  /*4700*/  ISETP.NE.AND P0, PT, R5, R0, PT ;  /* 0x000000000500720c */ /* 0x000fda0003f05270 */
[----:B------:R-:W-:Y:S05]  /*4710*/  @P0 BRA `(.L_x_1418) ;  /* 0xfffffffc00ec0947 */ /* 0x000fea000383ffff */
.L_x_1417:
[----:B------:R-:W-:Y:S05]  /*4720*/  WARPSYNC.ALL ;  /* 0x0000000000007948 */ /* 0x000fea0003800000 */
[----:B------:R-:W1:Y:S08]  /*4730*/  LDC.64 R2, c[0x0][0x288] ;  /* 0x0000a200ff027b82 */ /* 0x000e700000000a00 */
[----:B------:R-:W-:Y:S01]  /*4740*/  BAR.SYNC.DEFER_BLOCKING 0x0 ;  /* 0x0000000000007b1d */ /* 0x000fe20000010000 */
[----:B-1----:R-:W-:-:S04]  /*4750*/  LEA.HI R0, P0, R3, R2, RZ, 0x1 ;  /* 0x0000000203007211 */ /* 0x002fc800078108ff */
        /* <DEDUP_REMOVED lines=9> */
[----:B------:R-:W1:Y:S01]  /*47f0*/  LDC.64 R4, c[0x0][0x218] ;  /* 0x00008600ff047b82 */ /* 0x000e620000000a00 */
[----:B------:R-:W-:Y:S01]  /*4800*/  SHF.L.U64.HI R3, R2, 0x2, R3 ;  /* 0x0000000202037819 */ /* 0x000fe20000010203 */
[----:B------:R-:W-:Y:S01]  /*4810*/  ULDC.64 UR4, c[0x0][0x268] ;  /* 0x00009a0000047ab9 */ /* 0x000fe20000000a00 */
[----:B------:R-:W-:Y:S02]  /*4820*/  IADD3 R11, R9, R11, RZ ;  /* 0x0000000b090b7210 */ /* 0x000fe40007ffe0ff */
[----:B------:R-:W-:Y:S02]  /*4830*/  SHF.L.U64.HI R33, R25, 0x2, R27 ;  /* 0x0000000219217819 */ /* 0x000fe4000001021b */
[----:B------:R-:W-:Y:S01]  /*4840*/  LEA.HI R8, P0, R11, R8, RZ, 0x1 ;  /* 0x000000080b087211 */ /* 0x000fe200078108ff */
[----:B------:R-:W2:Y:S03]  /*4850*/  LDC.64 R6, c[0x0][0x220] ;  /* 0x00008800ff067b82 */ /* 0x000ea60000000a00 */
[----:B------:R-:W-:-:S04]  /*4860*/  IADD3.X R11, RZ, R11, RZ, P0, !PT ;  /* 0x0000000bff0b7210 */ /* 0x000fc800007fe4ff */
[--C-:B------:R-:W-:Y:S02]  /*4870*/  SHF.R.S64 R29, R8, 0x1, R11.reuse ;  /* 0x00000001081d7819 */ /* 0x100fe4000000100b */
[----:B------:R-:W-:-:S04]  /*4880*/  SHF.R.S32.HI R8, RZ, 0x1, R11 ;  /* 0x00000001ff087819 */ /* 0x000fc8000001140b */
[----:B------:R-:W-:-:S07]  /*4890*/  SHF.L.U64.HI R31, R29, 0x2, R8 ;  /* 0x000000021d1f7819 */ /* 0x000fce0000010208 */
.L_x_1419:
[----:B------:R-:W-:-:S04]  /*48a0*/  LEA R12, P0, R32, UR4, 0x2 ;  /* 0x00000004200c7c11 */ /* 0x000fc8000f8010ff */
[----:B------:R-:W-:Y:S02]  /*48b0*/  LEA.HI.X R13, R32, UR5, R0, 0x2, P0 ;  /* 0x00000005200d7c11 */ /* 0x000fe400080f1400 */
[-C--:B------:R-:W-:Y:S02]  /*48c0*/  LEA R14, P0, R25, R12.reuse, 0x2 ;  /* 0x0000000c190e7211 */ /* 0x080fe400078010ff */
[-C--:B0-----:R-:W-:Y:S01]  /*48d0*/  LEA R18, P1, R2, R12.reuse, 0x2 ;  /* 0x0000000c02127211 */ /* 0x081fe200078210ff */
[----:B---3--:R-:W3:Y:S01]  /*48e0*/  LDG.E R20, desc[UR14][R12.64] ;  /* 0x0000000e0c147981 */ /* 0x008ee2000c1e1900 */
[----:B------:R-:W-:Y:S02]  /*48f0*/  LEA R16, P2, R29, R12, 0x2 ;  /* 0x0000000c1d107211 */ /* 0x000fe400078410ff */
[----:B------:R-:W-:Y:S02]  /*4900*/  IADD3.X R15, R13, R33, RZ, P0, !PT ;  /* 0x000000210d0f7210 */ /* 0x000fe400007fe4ff */
[----:B------:R-:W-:-:S02]  /*4910*/  IADD3.X R19, R3, R13, RZ, P1, !PT ;  /* 0x0000000d03137210 */ /* 0x000fc40000ffe4ff */
[----:B------:R-:W-:Y:S01]  /*4920*/  IADD3.X R17, R13, R31, RZ, P2, !PT ;  /* 0x0000001f0d117210 */ /* 0x000fe200017fe4ff */
[----:B------:R-:W3:Y:S04]  /*4930*/  LDG.E R21, desc[UR14][R14.64] ;  /* 0x0000000e0e157981 */ /* 0x000ee8000c1e1900 */
[----:B------:R-:W4:Y:S04]  /*4940*/  LDG.E R22, desc[UR14][R18.64] ;  /* 0x0000000e12167981 */ /* 0x000f28000c1e1900 */
[----:B------:R-:W4:Y:S01]  /*4950*/  LDG.E R23, desc[UR14][R16.64] ;  /* 0x0000000e10177981 */ /* 0x000f22000c1e1900 */
[----:B------:R-:W-:-:S02]  /*4960*/  SHF.L.U32 R11, R32, 0x1, RZ ;  /* 0x00000001200b7819 */ /* 0x000fc400000006ff */
[----:B------:R-:W-:-:S03]  /*4970*/  IADD3 R32, R32, 0x280, RZ ;  /* 0x0000028020207810 */ /* 0x000fc60007ffe0ff */
[----:B-1----:R-:W-:-:S04]  /*4980*/  IMAD.WIDE R8, R11, 0x4, R4 ;  /* 0x000000040b087825 */ /* 0x002fc800078e0204 */
[----:B--2---:R-:W-:Y:S01]  /*4990*/  IMAD.WIDE R10, R11, 0x4, R6 ;  /* 0x000000040b0a7825 */ /* 0x004fe200078e0206 */
[----:B------:R-:W-:Y:S02]  /*49a0*/  ISETP.GT.U32.AND P0, PT, R25, R32, PT ;  /* 0x000000201900720c */ /* 0x000fe40003f04070 */
[----:B------:R-:W-:-:S04]  /*49b0*/  SHF.R.S32.HI R0, RZ, 0x1f, R32 ;  /* 0x0000001fff007819 */ /* 0x000fc80000011420 */
[----:B------:R-:W-:Y:S01]  /*49c0*/  ISETP.GT.AND.EX P0, PT, R27, R0, PT, P0 ;  /* 0x000000001b00720c */ /* 0x000fe20003f04300 */
[----:B---3--:R3:W-:Y:S04]  /*49d0*/  STG.E.64 desc[UR14][R8.64], R20 ;  /* 0x0000001408007986 */ /* 0x0087e8000c101b0e */
[----:B----4-:R3:W-:Y:S08]  /*49e0*/  STG.E.64 desc[UR14][R10.64], R22 ;  /* 0x000000160a007986 */ /* 0x0107f0000c101b0e */
[----:B------:R-:W-:Y:S05]  /*49f0*/  @P0 BRA `(.L_x_1419) ;  /* 0xfffffffc00a80947 */ /* 0x000fea000383ffff */
[----:B------:R-:W-:Y:S05]  /*4a00*/  EXIT ;  /* 0x000000000000794d */ /* 0x000fea0003800000 */
.L_x_1420:
        /* <DEDUP_REMOVED lines=15> */
.L_x_3249:


//--------------------- .text._Z35group_norm_nhwc_bwd_one_pass_kernelI11Fp32IOFp32WLi256ELi40ELi640EEv26Group_norm_nhwc_bwd_params --------------------------
	.section	.text._Z35group_norm_nhwc_bwd_one_pass_kernelI11Fp32IOFp32WLi256ELi40ELi640EEv26Group_norm_nhwc_bwd_params,"ax",@progbits
	.align	128
        .global         _Z35group_norm_nhwc_bwd_one_pass_kernelI11Fp32IOFp32WLi256ELi40ELi640EEv26Group_norm_nhwc_bwd_params
        .type           _Z35group_norm_nhwc_bwd_one_pass_kernelI11Fp32IOFp32WLi256ELi40ELi640EEv26Group_norm_nhwc_bwd_params,@function
        .size           _Z35group_norm_nhwc_bwd_one_pass_kernelI11Fp32IOFp32WLi256ELi40ELi640EEv26Group_norm_nhwc_bwd_params,(.L_x_3250 - _Z35group_norm_nhwc_bwd_one_pass_kernelI11Fp32IOFp32WLi256ELi40ELi640EEv26Group_norm_nhwc_bwd_params)
        .other          _Z35group_norm_nhwc_bwd_one_pass_kernelI11Fp32IOFp32WLi256ELi40ELi640EEv26Group_norm_nhwc_bwd_params,@"STO_CUDA_ENTRY STV_DEFAULT"
_Z35group_norm_nhwc_bwd_one_pass_kernelI11Fp32IOFp32WLi256ELi40ELi640EEv26Group_norm_nhwc_bwd_params:
.text._Z35group_norm_nhwc_bwd_one_pass_kernelI11Fp32IOFp32WLi256ELi40ELi640EEv26Group_norm_nhwc_bwd_params:
        /* <DEDUP_REMOVED lines=22> */
[C---:B------:R-:W-:Y:S02]  /*0160*/  LEA R7, R9.reuse, R9, 0x1 ;  /* 0x0000000909077211 */ /* 0x040fe400078e08ff */
[----:B------:R-:W-:Y:S02]  /*0170*/  LEA.HI R0, P0, R9, R8, RZ, 0x1 ;  /* 0x0000000809007211 */ /* 0x000fe400078108ff */
[----:B------:R-:W-:Y:S02]  /*0180*/  IADD3 R7, R5, R7, RZ ;  /* 0x0000000705077210 */ /* 0x000fe40007ffe0ff */
[----:B------:R-:W-:Y:S02]  /*0190*/  IADD3.X R5, RZ, R9, RZ, P0, !PT ;  /* 0x00000009ff057210 */ /* 0x000fe400007fe4ff */
[----:B------:R-:W-:-:S04]  /*01a0*/  LEA.HI R4, P2, R7, R4, RZ, 0x1 ;  /* 0x0000000407047211 */ /* 0x000fc800078508ff */
[----:B------:R-:W-:Y:S01]  /*01b0*/  IADD3.X R7, RZ, R7, RZ, P2, !PT ;  /* 0x00000007ff077210 */ /* 0x000fe200017fe4ff */
[----:B--2---:R-:W-:Y:S01]  /*01c0*/  IMAD R68, R68, UR7, R3 ;  /* 0x0000000744447c24 */ /* 0x004fe2000f8e0203 */
[----:B------:R-:W-:Y:S02]  /*01d0*/  SHF.R.S32.HI R3, RZ, 0x1f, R70 ;  /* 0x0000001fff037819 */ /* 0x000fe40000011446 */
[----:B------:R-:W-:Y:S02]  /*01e0*/  SHF.R.S64 R4, R4, 0x1, R7 ;  /* 0x0000000104047819 */ /* 0x000fe40000001007 */
[----:B------:R-:W-:Y:S02]  /*01f0*/  LEA.HI R3, R3, R70, RZ, 0x5 ;  /* 0x0000004603037211 */ /* 0x000fe400078f28ff */
[----:B------:R-:W-:Y:S01]  /*0200*/  ISETP.GE.U32.AND P1, PT, R68, UR10, PT ;  /* 0x0000000a44007c0c */ /* 0x000fe2000bf26070 */
[----:B---3--:R-:W-:Y:S01]  /*0210*/  ULEA UR5, UR6, UR5, 0x18 ;  /* 0x0000000506057291 */ /* 0x008fe2000f8ec03f */
[----:B------:R-:W-:Y:S01]  /*0220*/  SHF.R.S32.HI R65, RZ, 0x1f, R68 ;  /* 0x0000001fff417819 */ /* 0x000fe20000011444 */
[----:B------:R-:W-:Y:S01]  /*0230*/  ULDC.U8 UR10, c[0x0][0x2a4] ;  /* 0x0000a900000a7ab9 */ /* 0x000fe20000000000 */
[----:B------:R-:W-:-:S02]  /*0240*/  SHF.R.S32.HI R2, RZ, 0x5, R3 ;  /* 0x00000005ff027819 */ /* 0x000fc40000011403 */
        /* <DEDUP_REMOVED lines=15> */
.L_x_1472:
[----:B01-34-:R-:W0:Y:S01]  /*0340*/  LDC R10, c[0x0][0x2a0] ;  /* 0x0000a800ff0a7b82 */ /* 0x01be220000000800 */
[----:B------:R-:W-:Y:S01]  /*0350*/  ISETP.GE.AND P4, PT, R69, RZ, PT ;  /* 0x000000ff4500720c */ /* 0x000fe20003f86270 */
[----:B------:R-:W-:Y:S01]  /*0360*/  ULDC.64 UR14, c[0x0][0x290] ;  /* 0x0000a400000e7ab9 */ /* 0x000fe20000000a00 */
[----:B------:R-:W-:Y:S01]  /*0370*/  SHF.R.S32.HI R63, RZ, 0x1f, R67 ;  /* 0x0000001fff3f7819 */ /* 0x000fe20000011443 */
[----:B------:R-:W-:Y:S01]  /*0380*/  ULDC.64 UR12, c[0x0][0x298] ;  /* 0x0000a600000c7ab9 */ /* 0x000fe20000000a00 */
[----:B------:R-:W-:Y:S02]  /*0390*/  SHF.R.S32.HI R61, RZ, 0x1f, R66 ;  /* 0x0000001fff3d7819 */ /* 0x000fe40000011442 */
[----:B------:R-:W-:Y:S01]  /*03a0*/  SHF.R.S32.HI R59, RZ, 0x1f, R64 ;  /* 0x0000001fff3b7819 */ /* 0x000fe20000011440 */
[----:B------:R-:W1:Y:S01]  /*03b0*/  @P1 LDC.64 R18, c[0x0][0x288] ;  /* 0x0000a200ff121b82 */ /* 0x000e620000000a00 */
[----:B------:R-:W-:Y:S02]  /*03c0*/  SHF.R.S32.HI R57, RZ, 0x1f, R62 ;  /* 0x0000001fff397819 */ /* 0x000fe4000001143e */
[----:B------:R-:W-:-:S05]  /*03d0*/  SHF.R.S32.HI R55, RZ, 0x1f, R60 ;  /* 0x0000001fff377819 */ /* 0x000fca000001143c */
[----:B--2---:R-:W2:Y:S01]  /*03e0*/  @P1 LDC.64 R32, c[0x0][0x230] ;  /* 0x00008c00ff201b82 */ /* 0x004ea20000000a00 */
        /* <DEDUP_REMOVED lines=26> */
[----:B------:R-:W-:Y:S02]  /*0590*/  ISETP.GE.U32.AND P4, PT, R67, UR14, PT ;  /* 0x0000000e43007c0c */ /* 0x000fe4000bf86070 */
        /* <DEDUP_REMOVED lines=11> */
[----:B------:R-:W-:Y:S01]  /*0650*/  ISETP.GE.U32.AND P0, PT, R66, UR14, PT ;  /* 0x0000000e42007c0c */ /* 0x000fe2000bf06070 */
[----:B------:R-:W-:Y:S01]  /*0660*/  IMAD R6, R6, UR12, RZ ;  /* 0x0000000c06067c24 */ /* 0x000fe2000f8e02ff */
[----:B------:R-:W3:Y:S01]  /*0670*/  @!P4 LDC.64 R12, c[0x0][0x288] ;  /* 0x0000a200ff0ccb82 */ /* 0x000ee20000000a00 */
[----:B------:R-:W-:Y:S01]  /*0680*/  ISETP.GE.U32.AND P2, PT, R64, UR14, PT ;  /* 0x0000000e40007c0c */ /* 0x000fe2000bf46070 */
[----:B------:R-:W-:Y:S01]  /*0690*/  IMAD.WIDE.U32 R88, R7, UR12, R88 ;  /* 0x0000000c07587c25 */ /* 0x000fe2000f8e0058 */
[----:B------:R-:W-:Y:S02]  /*06a0*/  ISETP.GE.AND.EX P0, PT, R61, UR15, PT, P0 ;  /* 0x0000000f3d007c0c */ /* 0x000fe4000bf06300 */
[----:B------:R-:W-:Y:S01]  /*06b0*/  ISETP.GE.AND.EX P2, PT, R59, UR15, PT, P2 ;  /* 0x0000000f3b007c0c */ /* 0x000fe2000bf46320 */
[----:B------:R-:W-:Y:S01]  /*06c0*/  IMAD R91, R7, UR13, R6 ;  /* 0x0000000d075b7c24 */ /* 0x000fe2000f8e0206 */
[C---:B------:R-:W-:Y:S01]  /*06d0*/  ISETP.GT.U32.OR P0, PT, R70.reuse, 0x27f, P0 ;  /* 0x0000027f4600780c */ /* 0x040fe20000704470 */
[----:B-1----:R-:W-:Y:S01]  /*06e0*/  @P1 IMAD R6, R65, R18, RZ ;  /* 0x0000001241061224 */ /* 0x002fe200078e02ff */
[----:B------:R-:W-:Y:S01]  /*06f0*/  ISETP.GT.U32.OR P2, PT, R70, 0x27f, P2 ;  /* 0x0000027f4600780c */ /* 0x000fe20001744470 */
[----:B------:R-:W1:Y:S01]  /*0700*/  @!P4 LDC.64 R14, c[0x0][0x230] ;  /* 0x00008c00ff0ecb82 */ /* 0x000e620000000a00 */
[----:B------:R-:W-:Y:S01]  /*0710*/  IADD3 R91, R89, R91, RZ ;  /* 0x0000005b595b7210 */ /* 0x000fe20007ffe0ff */
[----:B------:R-:W-:Y:S01]  /*0720*/  @P1 IMAD R19, R68, R19, R6 ;  /* 0x0000001344131224 */ /* 0x000fe200078e0206 */
[----:B------:R-:W-:-:S02]  /*0730*/  @P1 MOV R90, R88 ;  /* 0x00000058005a1202 */ /* 0x000fc40000000f00 */
[----:B------:R-:W-:-:S03]  /*0740*/  ISETP.GE.U32.AND P3, PT, R62, UR14, PT ;  /* 0x0000000e3e007c0c */ /* 0x000fc6000bf66070 */
[----:B------:R-:W-:Y:S01]  /*0750*/  @P1 IMAD.WIDE.U32 R16, R68, R18, R90 ;  /* 0x0000001244101225 */ /* 0x000fe200078e005a */
[----:B------:R-:W4:Y:S01]  /*0760*/  @!P4 LDC.64 R10, c[0x0][0x228] ;  /* 0x00008a00ff0acb82 */ /* 0x000f220000000a00 */
[----:B------:R-:W-:-:S03]  /*0770*/  ISETP.GE.AND.EX P3, PT, R57, UR15, PT, P3 ;  /* 0x0000000f39007c0c */ /* 0x000fc6000bf66330 */
[----:B------:R-:W-:Y:S02]  /*0780*/  @P1 IADD3 R19, R17, R19, RZ ;  /* 0x0000001311131210 */ /* 0x000fe40007ffe0ff */
[C---:B------:R-:W-:Y:S02]  /*0790*/  @P1 SHF.L.U32 R17, R16.reuse, 0x2, RZ ;  /* 0x0000000210111819 */ /* 0x040fe400000006ff */
[----:B------:R-:W4:Y:S01]  /*07a0*/  @!P0 LDC.64 R8, c[0x0][0x288] ;  /* 0x0000a200ff088b82 */ /* 0x000f220000000a00 */
[----:B------:R-:W-:Y:S01]  /*07b0*/  @P1 SHF.L.U64.HI R18, R16, 0x2, R19 ;  /* 0x0000000210121819 */ /* 0x000fe20000010213 */
[----:B---3--:R-:W-:Y:S01]  /*07c0*/  @!P4 IMAD R16, R63, R12, RZ ;  /* 0x0000000c3f10c224 */ /* 0x008fe200078e02ff */
[C---:B--2---:R-:W-:Y:S02]  /*07d0*/  @P1 IADD3 R32, P6, R17.reuse, R32, RZ ;  /* 0x0000002011201210 */ /* 0x044fe40007fde0ff */
[----:B0-----:R-:W-:Y:S01]  /*07e0*/  @P1 IADD3 R30, P5, R17, R30, RZ ;  /* 0x0000001e111e1210 */ /* 0x001fe20007fbe0ff */
[----:B------:R-:W-:Y:S01]  /*07f0*/  @!P4 IMAD R19, R67, R13, R16 ;  /* 0x0000000d4313c224 */ /* 0x000fe200078e0210 */
[----:B------:R-:W-:Y:S01]  /*0800*/  @!P4 MOV R16, R88 ;  /* 0x000000580010c202 */ /* 0x000fe20000000f00 */
[----:B------:R-:W0:Y:S01]  /*0810*/  @!P2 LDC.64 R6, c[0x0][0x288] ;  /* 0x0000a200ff06ab82 */ /* 0x000e220000000a00 */
[----:B------:R-:W-:-:S02]  /*0820*/  @!P4 MOV R17, R91 ;  /* 0x0000005b0011c202 */ /* 0x000fc40000000f00 */
[----:B------:R-:W-:Y:S02]  /*0830*/  ISETP.GT.U32.OR P3, PT, R70, 0x27f, P3 ;  /* 0x0000027f4600780c */ /* 0x000fe40001f64470 */
[C---:B------:R-:W-:Y:S01]  /*0840*/  @P1 IADD3.X R33, R18.reuse, R33, RZ, P6, !PT ;  /* 0x0000002112211210 */ /* 0x040fe200037fe4ff */
[----:B------:R-:W-:Y:S01]  /*0850*/  @!P4 IMAD.WIDE.U32 R12, R67, R12, R16 ;  /* 0x0000000c430cc225 */ /* 0x000fe200078e0010 */
[----:B------:R-:W-:Y:S01]  /*0860*/  @P1 IADD3.X R31, R18, R31, RZ, P5, !PT ;  /* 0x0000001f121f1210 */ /* 0x000fe20002ffe4ff */
[----:B------:R-:W2:Y:S03]  /*0870*/  @!P0 LDC.64 R16, c[0x0][0x230] ;  /* 0x00008c00ff108b82 */ /* 0x000ea60000000a00 */
[----:B------:R-:W-:Y:S02]  /*0880*/  @!P4 IADD3 R19, R13, R19, RZ ;  /* 0x000000130d13c210 */ /* 0x000fe40007ffe0ff */
[----:B------:R-:W-:-:S02]  /*0890*/  @!P4 SHF.L.U32 R13, R12, 0x2, RZ ;  /* 0x000000020c0dc819 */ /* 0x000fc400000006ff */
[----:B------:R-:W-:Y:S01]  /*08a0*/  @!P4 SHF.L.U64.HI R18, R12, 0x2, R19 ;  /* 0x000000020c12c819 */ /* 0x000fe20000010213 */
[----:B------:R-:W3:Y:S01]  /*08b0*/  @!P0 LDC.64 R24, c[0x0][0x228] ;  /* 0x00008a00ff188b82 */ /* 0x000ee20000000a00 */
[----:B-1----:R-:W-:Y:S01]  /*08c0*/  @!P4 IADD3 R14, P5, R13, R14, RZ ;  /* 0x0000000e0d0ec210 */ /* 0x002fe20007fbe0ff */
[----:B----4-:R-:W-:Y:S01]  /*08d0*/  @!P0 IMAD R20, R61, R8, RZ ;  /* 0x000000083d148224 */ /* 0x010fe200078e02ff */
[----:B------:R-:W-:Y:S02]  /*08e0*/  @!P4 IADD3 R10, P6, R13, R10, RZ ;  /* 0x0000000a0d0ac210 */ /* 0x000fe40007fde0ff */
[----:B------:R-:W-:Y:S01]  /*08f0*/  @!P0 MOV R12, R88 ;  /* 0x00000058000c8202 */ /* 0x000fe20000000f00 */
[----:B------:R-:W-:Y:S01]  /*0900*/  @!P0 IMAD R21, R66, R9, R20 ;  /* 0x0000000942158224 */ /* 0x000fe200078e0214 */
[----:B------:R-:W-:Y:S01]  /*0910*/  @!P0 MOV R13, R91 ;  /* 0x0000005b000d8202 */ /* 0x000fe20000000f00 */
[----:B0-----:R-:W-:Y:S01]  /*0920*/  @!P2 IMAD R19, R59, R6, RZ ;  /* 0x000000063b13a224 */ /* 0x001fe200078e02ff */
[C---:B------:R-:W-:Y:S01]  /*0930*/  @!P4 IADD3.X R15, R18.reuse, R15, RZ, P5, !PT ;  /* 0x0000000f120fc210 */ /* 0x040fe20002ffe4ff */
[----:B------:R-:W0:Y:S01]  /*0940*/  @!P2 LDC.64 R28, c[0x0][0x228] ;  /* 0x00008a00ff1cab82 */ /* 0x000e220000000a00 */
[----:B------:R-:W-:Y:S01]  /*0950*/  @!P4 IADD3.X R11, R18, R11, RZ, P6, !PT ;  /* 0x0000000b120bc210 */ /* 0x000fe200037fe4ff */
[----:B------:R-:W-:Y:S01]  /*0960*/  @!P0 IMAD.WIDE.U32 R8, R66, R8, R12 ;  /* 0x0000000842088225 */ /* 0x000fe200078e000c */
[----:B------:R-:W-:-:S03]  /*0970*/  @!P2 MOV R18, R88 ;  /* 0x000000580012a202 */ /* 0x000fc60000000f00 */
[----:B------:R-:W-:Y:S01]  /*0980*/  @!P2 IMAD R23, R64, R7, R19 ;  /* 0x000000074017a224 */ /* 0x000fe200078e0213 */
[----:B------:R-:W-:Y:S01]  /*0990*/  @!P2 MOV R19, R91 ;  /* 0x0000005b0013a202 */ /* 0x000fe20000000f00 */
[----:B------:R-:W1:Y:S01]  /*09a0*/  @!P3 LDC.64 R12, c[0x0][0x288] ;  /* 0x0000a200ff0cbb82 */ /* 0x000e620000000a00 */
[----:B------:R-:W-:Y:S02]  /*09b0*/  @!P0 IADD3 R21, R9, R21, RZ ;  /* 0x0000001509158210 */ /* 0x000fe40007ffe0ff */
[----:B------:R-:W-:Y:S01]  /*09c0*/  @!P0 SHF.L.U32 R9, R8, 0x2, RZ ;  /* 0x0000000208098819 */ /* 0x000fe200000006ff */
[----:B------:R-:W-:Y:S01]  /*09d0*/  @!P2 IMAD.WIDE.U32 R6, R64, R6, R18 ;  /* 0x000000064006a225 */ /* 0x000fe200078e0012 */
[----:B------:R-:W-:Y:S02]  /*09e0*/  @!P0 SHF.L.U64.HI R8, R8, 0x2, R21 ;  /* 0x0000000208088819 */ /* 0x000fe40000010215 */
[C---:B--2---:R-:W-:Y:S01]  /*09f0*/  @!P0 IADD3 R16, P5, R9.reuse, R16, RZ ;  /* 0x0000001009108210 */ /* 0x044fe20007fbe0ff */
[----:B------:R-:W2:Y:S01]  /*0a00*/  @!P2 LDC.64 R18, c[0x0][0x230] ;  /* 0x00008c00ff12ab82 */ /* 0x000ea20000000a00 */
[----:B---3--:R-:W-:-:S02]  /*0a10*/  @!P0 IADD3 R24, P6, R9, R24, RZ ;  /* 0x0000001809188210 */ /* 0x008fc40007fde0ff */
[----:B------:R-:W-:Y:S02]  /*0a20*/  @!P2 IADD3 R7, R7, R23, RZ ;  /* 0x000000170707a210 */ /* 0x000fe40007ffe0ff */
[C---:B------:R-:W-:Y:S02]  /*0a30*/  @!P0 IADD3.X R17, R8.reuse, R17, RZ, P5, !PT ;  /* 0x0000001108118210 */ /* 0x040fe40002ffe4ff */
[----:B------:R-:W-:Y:S02]  /*0a40*/  @!P0 IADD3.X R25, R8, R25, RZ, P6, !PT ;  /* 0x0000001908198210 */ /* 0x000fe400037fe4ff */
[----:B------:R-:W-:Y:S02]  /*0a50*/  CS2R R8, SRZ ;  /* 0x0000000000087805 */ /* 0x000fe4000001ff00 */
[C---:B------:R-:W-:Y:S01]  /*0a60*/  @!P2 SHF.L.U32 R27, R6.reuse, 0x2, RZ ;  /* 0x00000002061ba819 */ /* 0x040fe200000006ff */
[----:B------:R-:W3:Y:S01]  /*0a70*/  @!P3 LDC.64 R22, c[0x0][0x228] ;  /* 0x00008a00ff16bb82 */ /* 0x000ee20000000a00 */
[----:B------:R-:W-:-:S02]  /*0a80*/  @!P2 SHF.L.U64.HI R26, R6, 0x2, R7 ;  /* 0x00000002061aa819 */ /* 0x000fc40000010207 */
[----:B------:R-:W-:Y:S01]  /*0a90*/  ISETP.GE.U32.AND P5, PT, R60, UR14, PT ;  /* 0x0000000e3c007c0c */ /* 0x000fe2000bfa6070 */
[----:B------:R4:W5:Y:S01]  /*0aa0*/  @!P4 LDG.E.64 R8, desc[UR8][R10.64] ;  /* 0x000000080a08c981 */ /* 0x000962000c1e1b00 */
[----:B------:R-:W-:Y:S02]  /*0ab0*/  MOV R7, RZ ;  /* 0x000000ff00077202 */ /* 0x000fe40000000f00 */
[----:B------:R-:W-:Y:S02]  /*0ac0*/  MOV R6, RZ ;  /* 0x000000ff00067202 */ /* 0x000fe40000000f00 */
[----:B------:R-:W-:-:S04]  /*0ad0*/  ISETP.GE.AND.EX P5, PT, R55, UR15, PT, P5 ;  /* 0x0000000f37007c0c */ /* 0x000fc8000bfa6350 */
[----:B------:R0:W5:Y:S01]  /*0ae0*/  @!P4 LDG.E.64 R6, desc[UR8][R14.64] ;  /* 0x000000080e06c981 */ /* 0x000162000c1e1b00 */
[----:B------:R-:W-:Y:S01]  /*0af0*/  ISETP.GT.U32.OR P4, PT, R70, 0x27f, P5 ;  /* 0x0000027f4600780c */ /* 0x000fe20002f84470 */
[----:B-1----:R-:W-:-:S04]  /*0b00*/  @!P3 IMAD R20, R57, R12, RZ ;  /* 0x0000000c3914b224 */ /* 0x002fc800078e02ff */
[----:B------:R-:W-:Y:S02]  /*0b10*/  @!P3 IMAD R37, R62, R13, R20 ;  /* 0x0000000d3e25b224 */ /* 0x000fe400078e0214 */
[----:B------:R-:W1:Y:S01]  /*0b20*/  @!P3 LDC.64 R20, c[0x0][0x230] ;  /* 0x00008c00ff14bb82 */ /* 0x000e620000000a00 */
[----:B------:R-:W-:Y:S02]  /*0b30*/  CS2R R40, SRZ ;  /* 0x0000000000287805 */ /* 0x000fe4000001ff00 */
[----:B----4-:R-:W-:Y:S02]  /*0b40*/  CS2R R10, SRZ ;  /* 0x00000000000a7805 */ /* 0x010fe4000001ff00 */
[----:B------:R-:W-:Y:S02]  /*0b50*/  SHF.R.S32.HI R53, RZ, 0x1f, R58 ;  /* 0x0000001fff357819 */ /* 0x000fe4000001143a */
[----:B------:R-:W-:Y:S02]  /*0b60*/  ISETP.GE.U32.AND P5, PT, R58, UR14, PT ;  /* 0x0000000e3a007c0c */ /* 0x000fe4000bfa6070 */
[----:B0-----:R-:W-:Y:S01]  /*0b70*/  @!P3 MOV R14, R88 ;  /* 0x00000058000eb202 */ /* 0x001fe20000000f00 */
[----:B------:R-:W0:Y:S01]  /*0b80*/  @!P4 LDC.64 R34, c[0x0][0x288] ;  /* 0x0000a200ff22cb82 */ /* 0x000e220000000a00 */
[----:B------:R-:W-:Y:S01]  /*0b90*/  @!P3 MOV R15, R91 ;  /* 0x0000005b000fb202 */ /* 0x000fe20000000f00 */
[----:B------:R0:W5:Y:S01]  /*0ba0*/  @!P0 LDG.E.64 R40, desc[UR8][R16.64] ;  /* 0x0000000810288981 */ /* 0x000162000c1e1b00 */
[----:B------:R-:W-:-:S03]  /*0bb0*/  ISETP.GE.AND.EX P5, PT, R53, UR15, PT, P5 ;  /* 0x0000000f35007c0c */ /* 0x000fc6000bfa6350 */
[----:B------:R4:W5:Y:S01]  /*0bc0*/  @!P0 LDG.E.64 R10, desc[UR8][R24.64] ;  /* 0x00000008180a8981 */ /* 0x000962000c1e1b00 */
[C---:B--2---:R-:W-:Y:S01]  /*0bd0*/  @!P2 IADD3 R18, P0, R27.reuse, R18, RZ ;  /* 0x000000121b12a210 */ /* 0x044fe20007f1e0ff */
[----:B------:R-:W-:Y:S01]  /*0be0*/  @!P3 IMAD.WIDE.U32 R12, R62, R12, R14 ;  /* 0x0000000c3e0cb225 */ /* 0x000fe200078e000e */
[----:B------:R-:W-:Y:S01]  /*0bf0*/  ISETP.GT.U32.OR P5, PT, R70, 0x27f, P5 ;  /* 0x0000027f4600780c */ /* 0x000fe20002fa4470 */
[----:B------:R-:W2:Y:S01]  /*0c00*/  @!P4 LDC.64 R72, c[0x0][0x230] ;  /* 0x00008c00ff48cb82 */ /* 0x000ea20000000a00 */
[----:B------:R-:W-:Y:S02]  /*0c10*/  @!P2 IADD3.X R19, R26, R19, RZ, P0, !PT ;  /* 0x000000131a13a210 */ /* 0x000fe400007fe4ff */
[----:B------:R-:W-:Y:S02]  /*0c20*/  @!P2 IADD3 R28, P0, R27, R28, RZ ;  /* 0x0000001c1b1ca210 */ /* 0x000fe40007f1e0ff */
[----:B------:R-:W-:Y:S02]  /*0c30*/  @!P3 IADD3 R13, R13, R37, RZ ;  /* 0x000000250d0db210 */ /* 0x000fe40007ffe0ff */
[----:B------:R-:W-:Y:S01]  /*0c40*/  @!P3 SHF.L.U32 R27, R12, 0x2, RZ ;  /* 0x000000020c1bb819 */ /* 0x000fe200000006ff */
[----:B------:R-:W2:Y:S01]  /*0c50*/  @!P4 LDC.64 R48, c[0x0][0x228] ;  /* 0x00008a00ff30cb82 */ /* 0x000ea20000000a00 */
[----:B------:R-:W-:-:S02]  /*0c60*/  @!P2 IADD3.X R29, R26, R29, RZ, P0, !PT ;  /* 0x0000001d1a1da210 */ /* 0x000fc400007fe4ff */
[----:B------:R-:W-:Y:S02]  /*0c70*/  @!P3 SHF.L.U64.HI R26, R12, 0x2, R13 ;  /* 0x000000020c1ab819 */ /* 0x000fe4000001020d */
[----:B-1----:R-:W-:Y:S01]  /*0c80*/  @!P3 IADD3 R20, P0, R27, R20, RZ ;  /* 0x000000141b14b210 */ /* 0x002fe20007f1e0ff */
[----:B0-----:R-:W-:Y:S01]  /*0c90*/  @!P4 IMAD R16, R55, R34, RZ ;  /* 0x000000223710c224 */ /* 0x001fe200078e02ff */
[----:B------:R-:W-:Y:S01]  /*0ca0*/  @!P4 MOV R17, R91 ;  /* 0x0000005b0011c202 */ /* 0x000fe20000000f00 */
[----:B------:R-:W0:Y:S01]  /*0cb0*/  @!P5 LDC.64 R14, c[0x0][0x288] ;  /* 0x0000a200ff0edb82 */ /* 0x000e220000000a00 */
[----:B------:R-:W-:Y:S02]  /*0cc0*/  @!P3 IADD3.X R21, R26, R21, RZ, P0, !PT ;  /* 0x000000151a15b210 */ /* 0x000fe400007fe4ff */
[----:B---3--:R-:W-:Y:S01]  /*0cd0*/  @!P3 IADD3 R22, P0, R27, R22, RZ ;  /* 0x000000161b16b210 */ /* 0x008fe20007f1e0ff */
[----:B------:R-:W-:Y:S01]  /*0ce0*/  @!P4 IMAD R27, R60, R35, R16 ;  /* 0x000000233c1bc224 */ /* 0x000fe200078e0210 */
[----:B------:R-:W-:-:S02]  /*0cf0*/  @!P4 MOV R16, R88 ;  /* 0x000000580010c202 */ /* 0x000fc40000000f00 */
[----:B------:R-:W-:Y:S01]  /*0d00*/  SHF.R.S32.HI R51, RZ, 0x1f, R56 ;  /* 0x0000001fff337819 */ /* 0x000fe20000011438 */
[----:B----4-:R-:W1:Y:S02]  /*0d10*/  @!P5 LDC.64 R24, c[0x0][0x230] ;  /* 0x00008c00ff18db82 */ /* 0x010e640000000a00 */
[----:B------:R-:W-:-:S06]  /*0d20*/  @!P4 IMAD.WIDE.U32 R34, R60, R34, R16 ;  /* 0x000000223c22c225 */ /* 0x000fcc00078e0010 */
[----:B------:R-:W3:Y:S01]  /*0d30*/  LDC.64 R16, c[0x0][0x248] ;  /* 0x00009200ff107b82 */ /* 0x000ee20000000a00 */
[----:B------:R-:W-:Y:S02]  /*0d40*/  @!P4 IADD3 R35, R35, R27, RZ ;  /* 0x0000001b2323c210 */ /* 0x000fe40007ffe0ff */
[C---:B------:R-:W-:Y:S02]  /*0d50*/  @!P4 SHF.L.U32 R37, R34.reuse, 0x2, RZ ;  /* 0x000000022225c819 */ /* 0x040fe400000006ff */
[----:B------:R-:W-:Y:S02]  /*0d60*/  @!P4 SHF.L.U64.HI R36, R34, 0x2, R35 ;  /* 0x000000022224c819 */ /* 0x000fe40000010223 */
[----:B------:R-:W-:Y:S01]  /*0d70*/  @!P5 MOV R34, R88 ;  /* 0x000000580022d202 */ /* 0x000fe20000000f00 */
[----:B0-----:R-:W-:Y:S01]  /*0d80*/  @!P5 IMAD R38, R53, R14, RZ ;  /* 0x0000000e3526d224 */ /* 0x001fe200078e02ff */
[----:B------:R-:W-:Y:S02]  /*0d90*/  @!P5 MOV R35, R91 ;  /* 0x0000005b0023d202 */ /* 0x000fe40000000f00 */
[----:B------:R-:W-:Y:S01]  /*0da0*/  ISETP.GE.U32.AND P6, PT, R56, UR14, PT ;  /* 0x0000000e38007c0c */ /* 0x000fe2000bfc6070 */
[----:B------:R-:W-:-:S02]  /*0db0*/  @!P5 IMAD R39, R58, R15, R38 ;  /* 0x0000000f3a27d224 */ /* 0x000fc400078e0226 */
[----:B------:R-:W-:Y:S01]  /*0dc0*/  @!P5 IMAD.WIDE.U32 R14, R58, R14, R34 ;  /* 0x0000000e3a0ed225 */ /* 0x000fe200078e0022 */
[----:B------:R-:W-:-:S04]  /*0dd0*/  ISETP.GE.AND.EX P6, PT, R51, UR15, PT, P6 ;  /* 0x0000000f33007c0c */ /* 0x000fc8000bfc6360 */
[----:B------:R-:W-:Y:S01]  /*0de0*/  @!P5 IADD3 R15, R15, R39, RZ ;  /* 0x000000270f0fd210 */ /* 0x000fe20007ffe0ff */
[----:B---3--:R-:W-:Y:S01]  /*0df0*/  IMAD.WIDE R16, R69, 0x8, R16 ;  /* 0x0000000845107825 */ /* 0x008fe200078e0210 */
[----:B------:R-:W-:-:S04]  /*0e00*/  ISETP.GT.U32.OR P6, PT, R70, 0x27f, P6 ;  /* 0x0000027f4600780c */ /* 0x000fc800037c4470 */
[----:B------:R0:W3:Y:S09]  /*0e10*/  LDG.E.64 R38, desc[UR8][R16.64] ;  /* 0x0000000810267981 */ /* 0x0000f2000c1e1b00 */
[----:B------:R-:W4:Y:S01]  /*0e20*/  @!P6 LDC.64 R12, c[0x0][0x288] ;  /* 0x0000a200ff0ceb82 */ /* 0x000f220000000a00 */
[----:B------:R-:W-:-:S07]  /*0e30*/  @!P3 IADD3.X R23, R26, R23, RZ, P0, !PT ;  /* 0x000000171a17b210 */ /* 0x000fce00007fe4ff */
[----:B------:R-:W0:Y:S01]  /*0e40*/  @!P5 LDC.64 R26, c[0x0][0x228] ;  /* 0x00008a00ff1adb82 */ /* 0x000e220000000a00 */
[----:B--2---:R-:W-:-:S07]  /*0e50*/  @!P4 IADD3 R72, P0, R37, R72, RZ ;  /* 0x000000482548c210 */ /* 0x004fce0007f1e0ff */
[----:B------:R-:W2:Y:S01]  /*0e60*/  @!P6 LDC.64 R46, c[0x0][0x230] ;  /* 0x00008c00ff2eeb82 */ /* 0x000ea20000000a00 */
[----:B------:R-:W-:Y:S02]  /*0e70*/  @!P4 IADD3.X R73, R36, R73, RZ, P0, !PT ;  /* 0x000000492449c210 */ /* 0x000fe400007fe4ff */
[----:B------:R-:W-:Y:S02]  /*0e80*/  @!P4 IADD3 R48, P0, R37, R48, RZ ;  /* 0x000000302530c210 */ /* 0x000fe40007f1e0ff */
[----:B------:R-:W-:-:S03]  /*0e90*/  @!P5 SHF.L.U32 R35, R14, 0x2, RZ ;  /* 0x000000020e23d819 */ /* 0x000fc600000006ff */
[----:B------:R-:W2:Y:S01]  /*0ea0*/  @!P6 LDC.64 R44, c[0x0][0x228] ;  /* 0x00008a00ff2ceb82 */ /* 0x000ea20000000a00 */
[----:B------:R-:W-:Y:S01]  /*0eb0*/  @!P5 SHF.L.U64.HI R34, R14, 0x2, R15 ;  /* 0x000000020e22d819 */ /* 0x000fe2000001020f */
[----:B----4-:R-:W-:Y:S01]  /*0ec0*/  @!P6 IMAD R37, R51, R12, RZ ;  /* 0x0000000c3325e224 */ /* 0x010fe200078e02ff */
[----:B------:R-:W-:Y:S02]  /*0ed0*/  @!P6 MOV R14, R88 ;  /* 0x00000058000ee202 */ /* 0x000fe40000000f00 */
[----:B------:R-:W-:Y:S01]  /*0ee0*/  @!P6 MOV R15, R91 ;  /* 0x0000005b000fe202 */ /* 0x000fe20000000f00 */
[----:B------:R-:W-:Y:S01]  /*0ef0*/  @!P6 IMAD R37, R56, R13, R37 ;  /* 0x0000000d3825e224 */ /* 0x000fe200078e0225 */
[----:B------:R-:W-:Y:S02]  /*0f00*/  @!P4 IADD3.X R49, R36, R49, RZ, P0, !PT ;  /* 0x000000312431c210 */ /* 0x000fe400007fe4ff */
[----:B-1----:R-:W-:Y:S01]  /*0f10*/  @!P5 IADD3 R24, P0, R35, R24, RZ ;  /* 0x000000182318d210 */ /* 0x002fe20007f1e0ff */
[----:B------:R-:W-:-:S03]  /*0f20*/  @!P6 IMAD.WIDE.U32 R12, R56, R12, R14 ;  /* 0x0000000c380ce225 */ /* 0x000fc600078e000e */
[----:B------:R-:W-:Y:S02]  /*0f30*/  @!P5 IADD3.X R25, R34, R25, RZ, P0, !PT ;  /* 0x000000192219d210 */ /* 0x000fe400007fe4ff */
[----:B0-----:R-:W-:Y:S02]  /*0f40*/  @!P5 IADD3 R26, P0, R35, R26, RZ ;  /* 0x0000001a231ad210 */ /* 0x001fe40007f1e0ff */
[----:B------:R-:W-:Y:S02]  /*0f50*/  @!P6 IADD3 R15, R13, R37, RZ ;  /* 0x000000250d0fe210 */ /* 0x000fe40007ffe0ff */
[----:B------:R-:W-:Y:S02]  /*0f60*/  @!P6 SHF.L.U32 R13, R12, 0x2, RZ ;  /* 0x000000020c0de819 */ /* 0x000fe400000006ff */
[----:B------:R-:W-:Y:S02]  /*0f70*/  @!P5 IADD3.X R27, R34, R27, RZ, P0, !PT ;  /* 0x0000001b221bd210 */ /* 0x000fe400007fe4ff */
[----:B------:R-:W-:-:S02]  /*0f80*/  CS2R R16, SRZ ;  /* 0x0000000000107805 */ /* 0x000fc4000001ff00 */
[----:B------:R-:W-:Y:S02]  /*0f90*/  @!P6 SHF.L.U64.HI R12, R12, 0x2, R15 ;  /* 0x000000020c0ce819 */ /* 0x000fe4000001020f */
[----:B------:R-:W-:Y:S02]  /*0fa0*/  CS2R R14, SRZ ;  /* 0x00000000000e7805 */ /* 0x000fe4000001ff00 */
[C---:B--2---:R-:W-:Y:S01]  /*0fb0*/  @!P6 IADD3 R46, P0, R13.reuse, R46, RZ ;  /* 0x0000002e0d2ee210 */ /* 0x044fe20007f1e0ff */
[----:B------:R0:W5:Y:S03]  /*0fc0*/  @!P3 LDG.E.64 R16, desc[UR8][R22.64] ;  /* 0x000000081610b981 */ /* 0x000166000c1e1b00 */
[C---:B------:R-:W-:Y:S02]  /*0fd0*/  @!P6 IADD3.X R47, R12.reuse, R47, RZ, P0, !PT ;  /* 0x0000002f0c2fe210 */ /* 0x040fe400007fe4ff */
[----:B------:R-:W-:Y:S01]  /*0fe0*/  @!P6 IADD3 R44, P0, R13, R44, RZ ;  /* 0x0000002c0d2ce210 */ /* 0x000fe20007f1e0ff */
[----:B------:R1:W5:Y:S03]  /*0ff0*/  @!P2 LDG.E.64 R14, desc[UR8][R28.64] ;  /* 0x000000081c0ea981 */ /* 0x000366000c1e1b00 */
[----:B------:R-:W-:-:S02]  /*1000*/  @!P6 IADD3.X R45, R12, R45, RZ, P0, !PT ;  /* 0x0000002d0c2de210 */ /* 0x000fc400007fe4ff */
[----:B0-----:R-:W-:Y:S02]  /*1010*/  CS2R R22, SRZ ;  /* 0x0000000000167805 */ /* 0x001fe4000001ff00 */
[----:B-1----:R-:W-:-:S04]  /*1020*/  CS2R R28, SRZ ;  /* 0x00000000001c7805 */ /* 0x002fc8000001ff00 */
[----:B------:R-:W5:Y:S04]  /*1030*/  @!P6 LDG.E.64 R22, desc[UR8][R44.64] ;  /* 0x000000082c16e981 */ /* 0x000f68000c1e1b00 */
[----:B------:R-:W5:Y:S01]  /*1040*/  @!P6 LDG.E.64 R28, desc[UR8][R46.64] ;  /* 0x000000082e1ce981 */ /* 0x000f62000c1e1b00 */
[----:B------:R-:W-:-:S06]  /*1050*/  CS2R R36, SRZ ;  /* 0x0000000000247805 */ /* 0x000fcc000001ff00 */
[----:B------:R0:W5:Y:S02]  /*1060*/  @!P2 LDG.E.64 R36, desc[UR8][R18.64] ;  /* 0x000000081224a981 */ /* 0x000164000c1e1b00 */
[----:B0-----:R-:W-:-:S06]  /*1070*/  CS2R R18, SRZ ;  /* 0x0000000000127805 */ /* 0x001fcc000001ff00 */
[----:B------:R-:W5:Y:S01]  /*1080*/  @!P4 LDG.E.64 R18, desc[UR8][R48.64] ;  /* 0x000000083012c981 */ /* 0x000f62000c1e1b00 */
[----:B------:R-:W-:-:S06]  /*1090*/  CS2R R42, SRZ ;  /* 0x00000000002a7805 */ /* 0x000fcc000001ff00 */
[----:B------:R0:W5:Y:S02]  /*10a0*/  @P1 LDG.E.64 R42, desc[UR8][R32.64] ;  /* 0x00000008202a1981 */ /* 0x000164000c1e1b00 */
[----:B0-----:R-:W-:-:S06]  /*10b0*/  CS2R R32, SRZ ;  /* 0x0000000000207805 */ /* 0x001fcc000001ff00 */
[----:B------:R0:W5:Y:S01]  /*10c0*/  @!P4 LDG.E.64 R32, desc[UR8][R72.64] ;  /* 0x000000084820c981 */ /* 0x000162000c1e1b00 */
[----:B------:R-:W-:Y:S02]  /*10d0*/  CS2R R12, SRZ ;  /* 0x00000000000c7805 */ /* 0x000fe4000001ff00 */
[----:B------:R-:W-:-:S04]  /*10e0*/  CS2R R34, SRZ ;  /* 0x0000000000227805 */ /* 0x000fc8000001ff00 */
[----:B------:R1:W5:Y:S01]  /*10f0*/  @P1 LDG.E.64 R12, desc[UR8][R30.64] ;  /* 0x000000081e0c1981 */ /* 0x000362000c1e1b00 */
[----:B0-----:R-:W-:-:S03]  /*1100*/  MOV R72, 0x3f800000 ;  /* 0x3f80000000487802 */ /* 0x001fc60000000f00 */
[----:B------:R0:W5:Y:S01]  /*1110*/  @!P3 LDG.E.64 R34, desc[UR8][R20.64] ;  /* 0x000000081422b981 */ /* 0x000162000c1e1b00 */
[----:B------:R-:W-:Y:S01]  /*1120*/  BSSY B0, `(.L_x_1422) ;  /* 0x0000018000007945 */ /* 0x000fe20003800000 */
[----:B-1----:R-:W-:Y:S02]  /*1130*/  CS2R R30, SRZ ;  /* 0x00000000001e7805 */ /* 0x002fe4000001ff00 */
[----:B0-----:R-:W-:-:S04]  /*1140*/  CS2R R20, SRZ ;  /* 0x0000000000147805 */ /* 0x001fc8000001ff00 */
[----:B------:R0:W5:Y:S04]  /*1150*/  @!P5 LDG.E.64 R30, desc[UR8][R24.64] ;  /* 0x00000008181ed981 */ /* 0x000168000c1e1b00 */
[----:B------:R1:W5:Y:S01]  /*1160*/  @!P5 LDG.E.64 R20, desc[UR8][R26.64] ;  /* 0x000000081a14d981 */ /* 0x000362000c1e1b00 */
[----:B0-----:R-:W-:Y:S02]  /*1170*/  CS2R R24, SRZ ;  /* 0x0000000000187805 */ /* 0x001fe4000001ff00 */
[----:B-1----:R-:W-:Y:S01]  /*1180*/  CS2R R26, SRZ ;  /* 0x00000000001a7805 */ /* 0x002fe2000001ff00 */
[----:B---3--:R-:W-:-:S05]  /*1190*/  FFMA.FTZ R48, -R38, R38, R39 ;  /* 0x0000002626307223 */ /* 0x008fca0000010127 */
[----:B------:R-:W-:-:S13]  /*11a0*/  FSETP.GTU.FTZ.AND P0, PT, R48, RZ, PT ;  /* 0x000000ff3000720b */ /* 0x000fda0003f1c000 */
[----:B------:R-:W0:Y:S02]  /*11b0*/  @P0 LDC R39, c[0x0][0x250] ;  /* 0x00009400ff270b82 */ /* 0x000e240000000800 */
[----:B0-----:R-:W-:-:S04]  /*11c0*/  @P0 FADD.FTZ R39, R48, R39 ;  /* 0x0000002730270221 */ /* 0x001fc80000010000 */
[----:B------:R0:W1:Y:S01]  /*11d0*/  @P0 MUFU.RSQ R72, R39 ;  /* 0x0000002700480308 */ /* 0x0000620000001400 */
[----:B------:R-:W-:-:S13]  /*11e0*/  ISETP.GT.U32.AND P0, PT, R70, 0x27f, PT ;  /* 0x0000027f4600780c */ /* 0x000fda0003f04070 */
[----:B0-----:R-:W-:Y:S05]  /*11f0*/  @P0 BRA `(.L_x_1423) ;  /* 0x0000000000280947 */ /* 0x001fea0003800000 */
[----:B------:R-:W-:Y:S01]  /*1200*/  ISETP.NE.AND P0, PT, RZ, UR10, PT ;  /* 0x0000000aff007c0c */ /* 0x000fe2000bf05270 */
[----:B------:R-:W0:Y:S01]  /*1210*/  LDC.64 R44, c[0x0][0x238] ;  /* 0x00008e00ff2c7b82 */ /* 0x000e220000000a00 */
[----:B------:R-:W-:-:S04]  /*1220*/  IADD3 R39, R71, R0, RZ ;  /* 0x0000000047277210 */ /* 0x000fc80007ffe0ff */
[----:B------:R-:W-:-:S07]  /*1230*/  SHF.R.S32.HI R0, RZ, 0x1f, R39 ;  /* 0x0000001fff007819 */ /* 0x000fce0000011427 */
[----:B------:R-:W2:Y:S01]  /*1240*/  @P0 LDC.64 R24, c[0x0][0x240] ;  /* 0x00009000ff180b82 */ /* 0x000ea20000000a00 */
[C---:B0-----:R-:W-:Y:S01]  /*1250*/  IMAD.WIDE R44, R39.reuse, 0x4, R44 ;  /* 0x00000004272c7825 */ /* 0x041fe200078e022c */
[----:B--2---:R-:W-:-:S04]  /*1260*/  @P0 LEA R46, P2, R39, R24, 0x2 ;  /* 0x00000018272e0211 */ /* 0x004fc800078410ff */
[----:B------:R-:W-:Y:S02]  /*1270*/  @P0 LEA.HI.X R47, R39, R25, R0, 0x2, P2 ;  /* 0x00000019272f0211 */ /* 0x000fe400010f1400 */
[----:B------:R0:W5:Y:S04]  /*1280*/  LDG.E.64 R24, desc[UR8][R44.64] ;  /* 0x000000082c187981 */ /* 0x000168000c1e1b00 */
[----:B------:R0:W5:Y:S03]  /*1290*/  @P0 LDG.E.64 R26, desc[UR8][R46.64] ;  /* 0x000000082e1a0981 */ /* 0x000166000c1e1b00 */
.L_x_1423:
[----:B------:R-:W-:Y:S05]  /*12a0*/  BSYNC B0 ;  /* 0x0000000000007941 */ /* 0x000fea0003800000 */
.L_x_1422:
[----:B------:R-:W-:Y:S01]  /*12b0*/  ISETP.NE.AND P5, PT, RZ, UR10, PT ;  /* 0x0000000aff007c0c */ /* 0x000fe2000bfa5270 */
[C---:B-----5:R-:W-:Y:S01]  /*12c0*/  FADD.FTZ R73, -R38.reuse, R42 ;  /* 0x0000002a26497221 */ /* 0x060fe20000010100 */
[C---:B------:R-:W-:Y:S01]  /*12d0*/  FADD.FTZ R39, -R38.reuse, R43 ;  /* 0x0000002b26277221 */ /* 0x040fe20000010100 */
[C---:B------:R-:W-:Y:S01]  /*12e0*/  FADD.FTZ R75, -R38.reuse, R6 ;  /* 0x00000006264b7221 */ /* 0x040fe20000010100 */
[----:B0-----:R-:W-:Y:S01]  /*12f0*/  FADD.FTZ R45, -R38, R7 ;  /* 0x00000007262d7221 */ /* 0x001fe20000010100 */
[----:B------:R-:W-:Y:S01]  /*1300*/  MOV R44, R12 ;  /* 0x0000000c002c7202 */ /* 0x000fe20000000f00 */
[-C--:B-1----:R-:W-:Y:S01]  /*1310*/  FMUL.FTZ R73, R73, R72.reuse ;  /* 0x0000004849497220 */ /* 0x082fe20000410000 */
[----:B------:R-:W-:Y:S01]  /*1320*/  MOV R43, R13 ;  /* 0x0000000d002b7202 */ /* 0x000fe20000000f00 */
[----:B------:R-:W-:Y:S01]  /*1330*/  FMUL.FTZ R0, R39, R72 ;  /* 0x0000004827007220 */ /* 0x000fe20000410000 */
[----:B------:R-:W-:-:S04]  /*1340*/  MOV R42, R8 ;  /* 0x00000008002a7202 */ /* 0x000fc80000000f00 */
[----:B------:R-:W-:Y:S05]  /*1350*/  @!P5 BRA `(.L_x_1424) ;  /* 0x000000000048d947 */ /* 0x000fea0003800000 */
        /* <DEDUP_REMOVED lines=18> */
.L_x_1424:
[----:B------:R-:W-:Y:S01]  /*1480*/  FMUL.FTZ R46, R44, R24 ;  /* 0x000000182c2e7220 */ /* 0x000fe20000410000 */
[----:B------:R-:W-:Y:S01]  /*1490*/  MOV R39, R9 ;  /* 0x0000000900277202 */ /* 0x000fe20000000f00 */
        /* <DEDUP_REMOVED lines=24> */
.L_x_1425:
[----:B------:R-:W-:Y:S01]  /*1620*/  FFMA.FTZ R74, R0, R47, R49 ;  /* 0x0000002f004a7223 */ /* 0x000fe20000010031 */
[----:B------:R-:W-:Y:S01]  /*1630*/  FMUL.FTZ R48, R42, R24 ;  /* 0x000000182a307220 */ /* 0x000fe20000410000 */
[----:B------:R-:W-:Y:S01]  /*1640*/  FADD.FTZ R47, R47, R46 ;  /* 0x0000002e2f2f7221 */ /* 0x000fe20000010000 */
[C---:B------:R-:W-:Y:S01]  /*1650*/  FADD.FTZ R75, -R38.reuse, R40 ;  /* 0x00000028264b7221 */ /* 0x040fe20000010100 */
[----:B------:R-:W-:Y:S01]  /*1660*/  FADD.FTZ R49, -R38, R41 ;  /* 0x0000002926317221 */ /* 0x000fe20000010100 */
[----:B------:R-:W-:Y:S01]  /*1670*/  FFMA.FTZ R45, R7, R48, R74 ;  /* 0x00000030072d7223 */ /* 0x000fe2000001004a */
[----:B------:R-:W-:Y:S01]  /*1680*/  FADD.FTZ R46, R47, R48 ;  /* 0x000000302f2e7221 */ /* 0x000fe20000010000 */
[----:B------:R-:W-:Y:S01]  /*1690*/  MOV R41, R10 ;  /* 0x0000000a00297202 */ /* 0x000fe20000000f00 */
[-C--:B------:R-:W-:Y:S01]  /*16a0*/  FMUL.FTZ R75, R75, R72.reuse ;  /* 0x000000484b4b7220 */ /* 0x080fe20000410000 */
[----:B------:R-:W-:Y:S01]  /*16b0*/  MOV R40, R11 ;  /* 0x0000000b00287202 */ /* 0x000fe20000000f00 */
        /* <DEDUP_REMOVED lines=17> */
[----:B------:R-:W-:-:S03]  /*17d0*/  FMUL.FTZ R78, R11, R78 ;  /* 0x0000004e0b4e7220 */ /* 0x000fc60000410000 */
[----:B------:R-:W-:Y:S01]  /*17e0*/  FFMA.FTZ R81, R41, R80, 1 ;  /* 0x3f80000029517423 */ /* 0x000fe20000010050 */
[----:B------:R-:W-:-:S03]  /*17f0*/  FMUL.FTZ R41, R79, R40 ;  /* 0x000000284f297220 */ /* 0x000fc60000410000 */
[----:B------:R-:W-:-:S07]  /*1800*/  FMUL.FTZ R40, R78, R81 ;  /* 0x000000514e287220 */ /* 0x000fce0000410000 */
.L_x_1426:
        /* <DEDUP_REMOVED lines=31> */
.L_x_1427:
        /* <DEDUP_REMOVED lines=27> */
[----:B------:R-:W-:-:S03]  /*1bb0*/  FMUL.FTZ R82, R17, R82 ;  /* 0x0000005211527220 */ /* 0x000fc60000410000 */
[----:B------:R-:W-:Y:S01]  /*1bc0*/  FFMA.FTZ R83, R34, R83, 1 ;  /* 0x3f80000022537423 */ /* 0x000fe20000010053 */
[----:B------:R-:W-:-:S03]  /*1bd0*/  FMUL.FTZ R34, R35, R84 ;  /* 0x0000005423227220 */ /* 0x000fc60000410000 */
[----:B------:R-:W-:-:S07]  /*1be0*/  FMUL.FTZ R35, R82, R83 ;  /* 0x0000005352237220 */ /* 0x000fce0000410000 */
.L_x_1428:
        /* <DEDUP_REMOVED lines=25> */
[----:B-1----:R-:W-:-:S04]  /*1d80*/  FADD.FTZ R33, -R84, 1 ;  /* 0x3f80000054217421 */ /* 0x002fc80000010100 */
[----:B------:R-:W-:Y:S01]  /*1d90*/  FFMA.FTZ R85, R32, R33, 1 ;  /* 0x3f80000020557423 */ /* 0x000fe20000010021 */
[----:B------:R-:W-:Y:S01]  /*1da0*/  FMUL.FTZ R33, R18, R49 ;  /* 0x0000003112217220 */ /* 0x000fe20000410000 */
[----:B------:R-:W-:-:S03]  /*1db0*/  FMUL.FTZ R32, R19, R84 ;  /* 0x0000005413207220 */ /* 0x000fc60000410000 */
[----:B------:R-:W-:Y:S01]  /*1dc0*/  FMUL.FTZ R33, R33, R86 ;  /* 0x0000005621217220 */ /* 0x000fe20000410000 */
[----:B------:R-:W-:-:S07]  /*1dd0*/  FMUL.FTZ R32, R32, R85 ;  /* 0x0000005520207220 */ /* 0x000fce0000410000 */
.L_x_1429:
[----:B------:R-:W-:Y:S01]  /*1de0*/  FFMA.FTZ R82, R78, R47, R45 ;  /* 0x0000002f4e527223 */ /* 0x000fe2000001002d */
[----:B------:R-:W-:Y:S01]  /*1df0*/  FMUL.FTZ R48, R33, R24 ;  /* 0x0000001821307220 */ /* 0x000fe20000410000 */
[----:B------:R-:W-:Y:S01]  /*1e00*/  FADD.FTZ R49, R47, R46 ;  /* 0x0000002e2f317221 */ /* 0x000fe20000010000 */
[----:B------:R-:W-:Y:S01]  /*1e10*/  FMUL.FTZ R47, R32, R25 ;  /* 0x00000019202f7220 */ /* 0x000fe20000410000 */
[----:B------:R-:W-:Y:S01]  /*1e20*/  FADD.FTZ R83, -R38, R30 ;  /* 0x0000001e26537221 */ /* 0x000fe20000010100 */
[----:B------:R-:W-:Y:S01]  /*1e30*/  FFMA.FTZ R45, R81, R48, R82 ;  /* 0x00000030512d7223 */ /* 0x000fe20000010052 */
[----:B------:R-:W-:Y:S01]  /*1e40*/  FADD.FTZ R48, R49, R48 ;  /* 0x0000003031307221 */ /* 0x000fe20000010000 */
[----:B------:R-:W-:Y:S01]  /*1e50*/  MOV R30, R20 ;  /* 0x00000014001e7202 */ /* 0x000fe20000000f00 */
[----:B------:R-:W-:Y:S01]  /*1e60*/  FMUL.FTZ R83, R83, R72 ;  /* 0x0000004853537220 */ /* 0x000fe20000410000 */
[----:B------:R-:W-:Y:S01]  /*1e70*/  FFMA.FTZ R46, R80, R47, R45 ;  /* 0x0000002f502e7223 */ /* 0x000fe2000001002d */
[----:B------:R-:W-:Y:S01]  /*1e80*/  FADD.FTZ R45, R47, R48 ;  /* 0x000000302f2d7221 */ /* 0x000fe20000010000 */
[----:B------:R-:W-:Y:S01]  /*1e90*/  FADD.FTZ R47, -R38, R31 ;  /* 0x0000001f262f7221 */ /* 0x000fe20000010100 */
[----:B------:R-:W-:-:S03]  /*1ea0*/  MOV R31, R21 ;  /* 0x00000015001f7202 */ /* 0x000fc60000000f00 */
        /* <DEDUP_REMOVED lines=20> */
.L_x_1430:
[----:B------:R-:W-:Y:S01]  /*1ff0*/  FMUL.FTZ R48, R30, R24 ;  /* 0x000000181e307220 */ /* 0x000fe20000410000 */
[C---:B------:R-:W-:Y:S01]  /*2000*/  FADD.FTZ R85, -R38.reuse, R28 ;  /* 0x0000001c26557221 */ /* 0x040fe20000010100 */
[----:B------:R-:W-:Y:S01]  /*2010*/  FADD.FTZ R49, -R38, R29 ;  /* 0x0000001d26317221 */ /* 0x000fe20000010100 */
[----:B------:R-:W-:Y:S01]  /*2020*/  MOV R29, R22 ;  /* 0x00000016001d7202 */ /* 0x000fe20000000f00 */
[----:B------:R-:W-:Y:S01]  /*2030*/  FFMA.FTZ R47, R83, R48, R46 ;  /* 0x00000030532f7223 */ /* 0x000fe2000001002e */
[----:B------:R-:W-:Y:S01]  /*2040*/  FADD.FTZ R48, R45, R48 ;  /* 0x000000302d307221 */ /* 0x000fe20000010000 */
[----:B------:R-:W-:Y:S01]  /*2050*/  FMUL.FTZ R45, R31, R25 ;  /* 0x000000191f2d7220 */ /* 0x000fe20000410000 */
[-C--:B------:R-:W-:Y:S01]  /*2060*/  FMUL.FTZ R85, R85, R72.reuse ;  /* 0x0000004855557220 */ /* 0x080fe20000410000 */
[----:B------:R-:W-:Y:S01]  /*2070*/  FMUL.FTZ R84, R49, R72 ;  /* 0x0000004831547220 */ /* 0x000fe20000410000 */
[----:B------:R-:W-:Y:S01]  /*2080*/  MOV R28, R23 ;  /* 0x00000017001c7202 */ /* 0x000fe20000000f00 */
[----:B------:R-:W-:Y:S01]  /*2090*/  FFMA.FTZ R38, R82, R45, R47 ;  /* 0x0000002d52267223 */ /* 0x000fe2000001002f */
[----:B------:R-:W-:Y:S01]  /*20a0*/  FADD.FTZ R45, R45, R48 ;  /* 0x000000302d2d7221 */ /* 0x000fe20000010000 */
        /* <DEDUP_REMOVED lines=16> */
[----:B------:R-:W-:-:S04]  /*21b0*/  FMUL.FTZ R29, R22, R47 ;  /* 0x0000002f161d7220 */ /* 0x000fc80000410000 */
[----:B------:R-:W-:Y:S01]  /*21c0*/  FMUL.FTZ R29, R29, R28 ;  /* 0x0000001c1d1d7220 */ /* 0x000fe20000410000 */
[----:B------:R-:W-:-:S07]  /*21d0*/  FMUL.FTZ R28, R86, R93 ;  /* 0x0000005d561c7220 */ /* 0x000fce0000410000 */
.L_x_1431:
        /* <DEDUP_REMOVED lines=11> */
[----:B------:R-:W-:Y:S01]  /*2290*/  FADD.FTZ R47, RZ, R44 ;  /* 0x0000002cff2f7221 */ /* 0x000fe20000010000 */
[----:B------:R-:W-:Y:S01]  /*22a0*/  UIADD3 UR5, UR6, 0xd0, URZ ;  /* 0x000000d006057890 */ /* 0x000fe2000fffe03f */
[----:B------:R-:W1:Y:S01]  /*22b0*/  SHFL.DOWN PT, R45, R48, 0x1, 0x1f ;  /* 0x08201f00302d7f89 */ /* 0x000e6200000e0000 */
[----:B------:R-:W-:Y:S01]  /*22c0*/  FFMA.FTZ R44, R7, R42, R46 ;  /* 0x0000002a072c7223 */ /* 0x000fe2000001002e */
[----:B------:R-:W-:Y:S01]  /*22d0*/  FADD.FTZ R46, R47, R42 ;  /* 0x0000002a2f2e7221 */ /* 0x000fe20000010000 */
[----:B------:R-:W-:Y:S01]  /*22e0*/  FFMA.FTZ R47, R0, R43, RZ ;  /* 0x0000002b002f7223 */ /* 0x000fe200000100ff */
[----:B------:R-:W2:Y:S01]  /*22f0*/  SHFL.DOWN PT, R38, R49, 0x1, 0x1f ;  /* 0x08201f0031267f89 */ /* 0x000ea200000e0000 */
[----:B------:R-:W-:Y:S01]  /*2300*/  FADD.FTZ R42, RZ, R43 ;  /* 0x0000002bff2a7221 */ /* 0x000fe20000010000 */
        /* <DEDUP_REMOVED lines=8> */
[----:B0-----:R-:W-:Y:S01]  /*2390*/  ULEA UR5, UR11, UR5, 0x18 ;  /* 0x000000050b057291 */ /* 0x001fe2000f8ec03f */
        /* <DEDUP_REMOVED lines=9> */
[----:B-1----:R-:W-:Y:S01]  /*2430*/  @!P0 FADD.FTZ R48, R48, R45 ;  /* 0x0000002d30308221 */ /* 0x002fe20000010000 */
[----:B------:R-:W-:Y:S01]  /*2440*/  FADD.FTZ R34, R37, R32 ;  /* 0x0000002025227221 */ /* 0x000fe20000010000 */
[----:B------:R-:W-:Y:S01]  /*2450*/  FADD.FTZ R46, R35, R30 ;  /* 0x0000001e232e7221 */ /* 0x000fe20000010000 */
[----:B------:R-:W-:Y:S01]  /*2460*/  FFMA.FTZ R47, R82, R31, R47 ;  /* 0x0000001f522f7223 */ /* 0x000fe2000001002f */
[----:B--2---:R-:W-:Y:S01]  /*2470*/  @!P0 FADD.FTZ R49, R49, R38 ;  /* 0x0000002631318221 */ /* 0x004fe20000010000 */
[----:B------:R-:W0:Y:S01]  /*2480*/  SHFL.DOWN PT, R45, R48, 0x2, 0x1f ;  /* 0x08401f00302d7f89 */ /* 0x000e2200000e0000 */
[----:B------:R-:W-:Y:S01]  /*2490*/  ISETP.GT.AND P0, PT, R52, 0x1d, PT ;  /* 0x0000001d3400780c */ /* 0x000fe20003f04270 */
[----:B------:R-:W-:Y:S01]  /*24a0*/  FFMA.FTZ R44, R83, R30, R44 ;  /* 0x0000001e532c7223 */ /* 0x000fe2000001002c */
[----:B------:R-:W-:Y:S01]  /*24b0*/  FADD.FTZ R33, R34, R31 ;  /* 0x0000001f22217221 */ /* 0x000fe20000010000 */
[----:B------:R-:W1:Y:S01]  /*24c0*/  SHFL.DOWN PT, R38, R49, 0x2, 0x1f ;  /* 0x08401f0031267f89 */ /* 0x000e6200000e0000 */
[----:B------:R-:W-:Y:S01]  /*24d0*/  FADD.FTZ R46, R46, R29 ;  /* 0x0000001d2e2e7221 */ /* 0x000fe20000010000 */
[----:B------:R-:W-:Y:S01]  /*24e0*/  FFMA.FTZ R44, R85, R29, R44 ;  /* 0x0000001d552c7223 */ /* 0x000fe2000001002c */
[C---:B------:R-:W-:Y:S01]  /*24f0*/  LEA R86, R70.reuse, UR5, 0x4 ;  /* 0x0000000546567c11 */ /* 0x040fe2000f8e20ff */
[----:B------:R-:W-:Y:S01]  /*2500*/  BSSY B0, `(.L_x_1432) ;  /* 0x000004b000007945 */ /* 0x000fe20003800000 */
[----:B------:R-:W-:-:S05]  /*2510*/  ISETP.GT.U32.AND P3, PT, R70, 0x13, PT ;  /* 0x000000134600780c */ /* 0x000fca0003f64070 */
        /* <DEDUP_REMOVED lines=12> */
[----:B------:R-:W-:Y:S01]  /*25e0*/  FADD.FTZ R47, R33, R28 ;  /* 0x0000001c212f7221 */ /* 0x000fe20000010000 */
[----:B-1----:R-:W-:-:S02]  /*25f0*/  @!P0 FADD.FTZ R49, R49, R38 ;  /* 0x0000002631318221 */ /* 0x002fc40000010000 */
[----:B------:R-:W0:Y:S01]  /*2600*/  SHFL.DOWN PT, R39, R48, 0x10, 0x1f ;  /* 0x0a001f0030277f89 */ /* 0x000e2200000e0000 */
[----:B------:R-:W-:-:S03]  /*2610*/  ISETP.GT.AND P0, PT, R52, 0xf, PT ;  /* 0x0000000f3400780c */ /* 0x000fc60003f04270 */
[----:B------:R-:W1:Y:S04]  /*2620*/  SHFL.DOWN PT, R38, R49, 0x10, 0x1f ;  /* 0x0a001f0031267f89 */ /* 0x000e6800000e0000 */
[----:B------:R2:W-:Y:S06]  /*2630*/  STS.128 [R86], R44 ;  /* 0x0000002c56007388 */ /* 0x0005ec0000000c00 */
[----:B0-----:R-:W-:Y:S01]  /*2640*/  @!P0 FADD.FTZ R48, R48, R39 ;  /* 0x0000002730308221 */ /* 0x001fe20000010000 */
[----:B-1----:R-:W-:Y:S01]  /*2650*/  @!P0 FADD.FTZ R49, R49, R38 ;  /* 0x0000002631318221 */ /* 0x002fe20000010000 */
[----:B------:R-:W-:-:S13]  /*2660*/  ISETP.NE.AND P0, PT, R52, RZ, PT ;  /* 0x000000ff3400720c */ /* 0x000fda0003f05270 */
[----:B------:R2:W-:Y:S01]  /*2670*/  @!P0 STS.64 [R2+0x18], R48 ;  /* 0x0000183002008388 */ /* 0x0005e20000000a00 */
[----:B------:R-:W-:Y:S06]  /*2680*/  BAR.SYNC.DEFER_BLOCKING 0x0 ;  /* 0x0000000000007b1d */ /* 0x000fec0000010000 */
[----:B------:R-:W-:Y:S05]  /*2690*/  @P2 BRA `(.L_x_1433) ;  /* 0x0000000000c42947 */ /* 0x000fea0003800000 */
[----:B------:R-:W-:-:S09]  /*26a0*/  ULEA UR5, UR11, UR6, 0x18 ;  /* 0x000000060b057291 */ /* 0x000fd2000f8ec03f */
[----:B------:R-:W0:Y:S04]  /*26b0*/  LDS.128 R36, [UR5+0x20] ;  /* 0x00002005ff247984 */ /* 0x000e280008000c00 */
[----:B------:R-:W2:Y:S04]  /*26c0*/  LDS.128 R32, [UR5+0x30] ;  /* 0x00003005ff207984 */ /* 0x000ea80008000c00 */
[----:B------:R-:W1:Y:S01]  /*26d0*/  LDS.128 R28, [UR5+0x40] ;  /* 0x00004005ff1c7984 */ /* 0x000e620008000c00 */
[----:B0-----:R-:W-:Y:S01]  /*26e0*/  FADD.FTZ R41, R48, R36 ;  /* 0x0000002430297221 */ /* 0x001fe20000010000 */
[----:B------:R-:W-:-:S03]  /*26f0*/  FADD.FTZ R36, R49, R37 ;  /* 0x0000002531247221 */ /* 0x000fc60000010000 */
[----:B------:R-:W-:Y:S01]  /*2700*/  FADD.FTZ R37, R41, R38 ;  /* 0x0000002629257221 */ /* 0x000fe20000010000 */
[----:B------:R-:W-:Y:S01]  /*2710*/  FADD.FTZ R36, R36, R39 ;  /* 0x0000002724247221 */ /* 0x000fe20000010000 */
[----:B------:R-:W0:Y:S02]  /*2720*/  LDS.128 R40, [UR5+0x50] ;  /* 0x00005005ff287984 */ /* 0x000e240008000c00 */
[----:B--2---:R-:W-:Y:S01]  /*2730*/  FADD.FTZ R49, R37, R32 ;  /* 0x0000002025317221 */ /* 0x004fe20000010000 */
[----:B------:R-:W-:Y:S02]  /*2740*/  FADD.FTZ R32, R36, R33 ;  /* 0x0000002124207221 */ /* 0x000fe40000010000 */
[----:B------:R-:W2:Y:S01]  /*2750*/  LDS.128 R36, [UR5+0x60] ;  /* 0x00006005ff247984 */ /* 0x000ea20008000c00 */
[----:B------:R-:W-:Y:S01]  /*2760*/  FADD.FTZ R49, R49, R34 ;  /* 0x0000002231317221 */ /* 0x000fe20000010000 */
[----:B------:R-:W-:Y:S02]  /*2770*/  FADD.FTZ R48, R32, R35 ;  /* 0x0000002320307221 */ /* 0x000fe40000010000 */
[----:B------:R-:W3:Y:S01]  /*2780*/  LDS.128 R32, [UR5+0x70] ;  /* 0x00007005ff207984 */ /* 0x000ee20008000c00 */
        /* <DEDUP_REMOVED lines=9> */
[----:B------:R-:W-:Y:S01]  /*2820*/  LDS.128 R40, [UR5+0xa0] ;  /* 0x0000a005ff287984 */ /* 0x000fe20008000c00 */
[----:B--2---:R-:W-:Y:S01]  /*2830*/  FADD.FTZ R49, R49, R36 ;  /* 0x0000002431317221 */ /* 0x004fe20000010000 */
[----:B------:R-:W-:-:S03]  /*2840*/  FADD.FTZ R48, R48, R37 ;  /* 0x0000002530307221 */ /* 0x000fc60000010000 */
[----:B------:R-:W-:Y:S01]  /*2850*/  FADD.FTZ R49, R49, R38 ;  /* 0x0000002631317221 */ /* 0x000fe20000010000 */
[----:B------:R-:W-:Y:S02]  /*2860*/  FADD.FTZ R48, R48, R39 ;  /* 0x0000002730307221 */ /* 0x000fe40000010000 */
[----:B------:R-:W0:Y:S01]  /*2870*/  LDS.128 R36, [UR5+0x90] ;  /* 0x00009005ff247984 */ /* 0x000e220008000c00 */
[----:B---3--:R-:W-:Y:S01]  /*2880*/  FADD.FTZ R93, R49, R32 ;  /* 0x00000020315d7221 */ /* 0x008fe20000010000 */
[----:B------:R-:W-:Y:S02]  /*2890*/  FADD.FTZ R32, R48, R33 ;  /* 0x0000002130207221 */ /* 0x000fe40000010000 */
[----:B------:R-:W2:Y:S01]  /*28a0*/  LDS.64 R48, [UR5+0xb0] ;  /* 0x0000b005ff307984 */ /* 0x000ea20008000a00 */
[----:B------:R-:W-:Y:S01]  /*28b0*/  FADD.FTZ R93, R93, R34 ;  /* 0x000000225d5d7221 */ /* 0x000fe20000010000 */
[----:B------:R-:W-:-:S03]  /*28c0*/  FADD.FTZ R32, R32, R35 ;  /* 0x0000002320207221 */ /* 0x000fc60000010000 */
        /* <DEDUP_REMOVED lines=12> */
[----:B--2---:R-:W-:Y:S01]  /*2990*/  FADD.FTZ R48, R93, R48 ;  /* 0x000000305d307221 */ /* 0x004fe20000010000 */
[----:B------:R-:W-:-:S07]  /*29a0*/  FADD.FTZ R49, R32, R49 ;  /* 0x0000003120317221 */ /* 0x000fce0000010000 */
.L_x_1433:
[----:B------:R-:W-:Y:S05]  /*29b0*/  BSYNC B0 ;  /* 0x0000000000007941 */ /* 0x000fea0003800000 */
.L_x_1432:
[----:B------:R-:W-:Y:S06]  /*29c0*/  BAR.SYNC.DEFER_BLOCKING 0x0 ;  /* 0x0000000000007b1d */ /* 0x000fec0000010000 */
[----:B------:R-:W-:Y:S04]  /*29d0*/  BSSY B0, `(.L_x_1434) ;  /* 0x000009d000007945 */ /* 0x000fe80003800000 */
[----:B------:R-:W-:Y:S05]  /*29e0*/  @P3 BRA `(.L_x_1435) ;  /* 0x00000008006c3947 */ /* 0x000fea0003800000 */
[----:B------:R-:W0:Y:S04]  /*29f0*/  LDS.128 R36, [R86+0x140] ;  /* 0x0001400056247984 */ /* 0x000e280000000c00 */
[----:B------:R-:W2:Y:S04]  /*2a00*/  LDS.128 R32, [R86+0x280] ;  /* 0x0002800056207984 */ /* 0x000ea80000000c00 */
[----:B------:R-:W1:Y:S01]  /*2a10*/  LDS.128 R28, [R86+0x3c0] ;  /* 0x0003c000561c7984 */ /* 0x000e620000000c00 */
[----:B0-----:R-:W-:Y:S01]  /*2a20*/  FADD.FTZ R41, R44, R36 ;  /* 0x000000242c297221 */ /* 0x001fe20000010000 */
[----:B------:R-:W-:Y:S01]  /*2a30*/  FADD.FTZ R36, R45, R37 ;  /* 0x000000252d247221 */ /* 0x000fe20000010000 */
[----:B------:R-:W-:Y:S01]  /*2a40*/  FADD.FTZ R37, R46, R38 ;  /* 0x000000262e257221 */ /* 0x000fe20000010000 */
[----:B------:R-:W-:Y:S01]  /*2a50*/  FADD.FTZ R38, R47, R39 ;  /* 0x000000272f267221 */ /* 0x000fe20000010000 */
[----:B--2---:R-:W-:Y:S01]  /*2a60*/  FADD.FTZ R45, R41, R32 ;  /* 0x00000020292d7221 */ /* 0x004fe20000010000 */
[----:B------:R-:W-:Y:S01]  /*2a70*/  FADD.FTZ R36, R36, R33 ;  /* 0x0000002124247221 */ /* 0x000fe20000010000 */
[----:B------:R-:W0:Y:S01]  /*2a80*/  LDS.128 R40, [R86+0x500] ;  /* 0x0005000056287984 */ /* 0x000e220000000c00 */
[----:B------:R-:W-:Y:S01]  /*2a90*/  FADD.FTZ R47, R37, R34 ;  /* 0x00000022252f7221 */ /* 0x000fe20000010000 */
[----:B------:R-:W-:Y:S01]  /*2aa0*/  FADD.FTZ R46, R38, R35 ;  /* 0x00000023262e7221 */ /* 0x000fe20000010000 */
[----:B-1----:R-:W-:Y:S01]  /*2ab0*/  FADD.FTZ R44, R36, R29 ;  /* 0x0000001d242c7221 */ /* 0x002fe20000010000 */
        /* <DEDUP_REMOVED lines=142> */
.L_x_1435:
[----:B------:R-:W-:Y:S05]  /*33a0*/  BSYNC B0 ;  /* 0x0000000000007941 */ /* 0x000fea0003800000 */
.L_x_1434:
[----:B------:R-:W0:Y:S01]  /*33b0*/  LDC R36, c[0x0][0xc] ;  /* 0x00000300ff247b82 */ /* 0x000e220000000800 */
[----:B------:R-:W-:Y:S01]  /*33c0*/  IMAD R87, R87, 0x14, R70 ;  /* 0x0000001457577824 */ /* 0x000fe200078e0246 */
[----:B------:R-:W-:Y:S06]  /*33d0*/  BSSY B0, `(.L_x_1436) ;  /* 0x0000010000007945 */ /* 0x000fec0003800000 */
[----:B------:R-:W1:Y:S01]  /*33e0*/  LDC.64 R30, c[0x0][0x268] ;  /* 0x00009a00ff1e7b82 */ /* 0x000e620000000a00 */
[----:B0-----:R-:W-:Y:S01]  /*33f0*/  ISETP.GE.U32.AND P0, PT, R36, 0x2, PT ;  /* 0x000000022400780c */ /* 0x001fe20003f06070 */
[----:B-1----:R-:W-:Y:S01]  /*3400*/  IMAD.WIDE R30, R87, 0x4, R30 ;  /* 0x00000004571e7825 */ /* 0x002fe200078e021e */
[----:B------:R-:W-:Y:S11]  /*3410*/  @P3 BRA `(.L_x_1437) ;  /* 0x00000000002c3947 */ /* 0x000ff60003800000 */
        /* <DEDUP_REMOVED lines=11> */
.L_x_1437:
[----:B------:R-:W-:Y:S05]  /*34d0*/  BSYNC B0 ;  /* 0x0000000000007941 */ /* 0x000fea0003800000 */
.L_x_1436:
[----:B------:R-:W-:Y:S05]  /*34e0*/  @!P0 BRA `(.L_x_1438) ;  /* 0x0000001000888947 */ /* 0x000fea0003800000 */
[----:B-1----:R-:W0:Y:S01]  /*34f0*/  LDC R38, c[0x0][0x10] ;  /* 0x00000400ff267b82 */ /* 0x002e220000000800 */
[----:B------:R-:W1:Y:S01]  /*3500*/  S2R R37, SR_CTAID.Y ;  /* 0x0000000000257919 */ /* 0x000e620000002600 */
[----:B------:R-:W-:-:S06]  /*3510*/  LOP3.LUT R31, R54, 0x1, RZ, 0xc0, !PT ;  /* 0x00000001361f7812 */ /* 0x000fcc00078ec0ff */
[----:B------:R-:W3:Y:S08]  /*3520*/  LDC.64 R28, c[0x0][0x258] ;  /* 0x00009600ff1c7b82 */ /* 0x000ef00000000a00 */
[----:B------:R-:W4:Y:S01]  /*3530*/  LDC.64 R42, c[0x0][0x260] ;  /* 0x00009800ff2a7b82 */ /* 0x000f220000000a00 */
[----:B0-----:R-:W-:-:S04]  /*3540*/  IMAD R31, R31, R38, RZ ;  /* 0x000000261f1f7224 */ /* 0x001fc800078e02ff */
[C---:B------:R-:W-:Y:S01]  /*3550*/  IMAD R30, R31.reuse, R36, RZ ;  /* 0x000000241f1e7224 */ /* 0x040fe200078e02ff */
[----:B-1----:R-:W-:-:S04]  /*3560*/  IADD3 R31, R31, R37, RZ ;  /* 0x000000251f1f7210 */ /* 0x002fc80007ffe0ff */
[----:B------:R-:W-:Y:S01]  /*3570*/  SHF.L.U32 R33, R30, 0x1, RZ ;  /* 0x000000011e217819 */ /* 0x000fe200000006ff */
[----:B---3--:R-:W-:-:S04]  /*3580*/  IMAD.WIDE.U32 R28, R31, 0x4, R28 ;  /* 0x000000041f1c7825 */ /* 0x008fc800078e001c */
[----:B----4-:R-:W-:Y:S01]  /*3590*/  IMAD.WIDE R42, R33, 0x4, R42 ;  /* 0x00000004212a7825 */ /* 0x010fe200078e022a */
[----:B------:R-:W-:Y:S06]  /*35a0*/  @P2 BRA `(.L_x_1439) ;  /* 0x0000000000602947 */ /* 0x000fec0003800000 */
[----:B------:R-:W0:Y:S01]  /*35b0*/  S2R R52, SR_LANEID ;  /* 0x0000000000347919 */ /* 0x000e220000000000 */
        /* <DEDUP_REMOVED lines=12> */
[----:B0-----:R-:W-:-:S13]  /*3680*/  ISETP.EQ.U32.AND P3, PT, R52, UR6, PT ;  /* 0x0000000634007c0c */ /* 0x001fda000bf62070 */
[----:B------:R-:W-:Y:S06]  /*3690*/  @P3 MEMBAR.ALL.GPU ;  /* 0x0000000000003992 */ /* 0x000fec000000a000 */
[----:B------:R-:W-:-:S00]  /*36a0*/  @P3 ERRBAR ;  /* 0x00000000000039ab */ /* 0x000fc00000000000 */
[----:B------:R-:W-:Y:S06]  /*36b0*/  @P3 CGAERRBAR ;  /* 0x00000000000035ab */ /* 0x000fec0000000000 */
[----:B------:R1:W-:Y:S01]  /*36c0*/  @P3 REDG.E.ADD.S32.STRONG.GPU desc[UR8][R28.64], R33 ;  /* 0x000000211c00398e */ /* 0x0003e2000c10e388 */
[----:B------:R-:W-:Y:S05]  /*36d0*/  @!P0 BRA `(.L_x_1439) ;  /* 0x0000000000148947 */ /* 0x000fea0003800000 */
.L_x_1440:
[----:B-1----:R-:W3:Y:S04]  /*36e0*/  LDG.E.STRONG.GPU R30, desc[UR8][R28.64] ;  /* 0x000000081c1e7981 */ /* 0x002ee8000c1ef900 */
[----:B---3--:R-:W-:Y:S01]  /*36f0*/  CCTL.IVALL ;  /* 0x00000000ff00798f */ /* 0x008fe20002000000 */
[----:B------:R-:W-:Y:S05]  /*3700*/  YIELD ;  /* 0x0000000000007946 */ /* 0x000fea0003800000 */
[----:B------:R-:W-:-:S13]  /*3710*/  ISETP.NE.AND P0, PT, R30, R35, PT ;  /* 0x000000231e00720c */ /* 0x000fda0003f05270 */
[----:B------:R-:W-:Y:S05]  /*3720*/  @P0 BRA `(.L_x_1440) ;  /* 0xfffffffc00ec0947 */ /* 0x000fea000383ffff */
.L_x_1439:
[----:B------:R-:W-:Y:S01]  /*3730*/  ISETP.NE.AND P0, PT, R36, RZ, PT ;  /* 0x000000ff2400720c */ /* 0x000fe20003f05270 */
[----:B------:R-:W-:Y:S05]  /*3740*/  WARPSYNC.ALL ;  /* 0x0000000000007948 */ /* 0x000fea0003800000 */
[----:B------:R-:W-:Y:S07]  /*3750*/  BAR.SYNC.DEFER_BLOCKING 0x0 ;  /* 0x0000000000007b1d */ /* 0x000fee0000010000 */
[----:B------:R-:W-:Y:S05]  /*3760*/  @!P0 BRA `(.L_x_1438) ;  /* 0x0000000c00e88947 */ /* 0x000fea0003800000 */
[----:B-1----:R-:W-:Y:S02]  /*3770*/  IADD3 R28, R36, -0x1, RZ ;  /* 0xffffffff241c7810 */ /* 0x002fe40007ffe0ff */
        /* <DEDUP_REMOVED lines=12> */
.L_x_1444:
        /* <DEDUP_REMOVED lines=115> */
.L_x_1443:
        /* <DEDUP_REMOVED lines=61> */
.L_x_1445:
[----:B------:R-:W-:-:S13]  /*4340*/  ISETP.NE.OR P0, PT, R39, RZ, P0 ;  /* 0x000000ff2700720c */ /* 0x000fda0000705670 */
[----:B------:R-:W-:Y:S05]  /*4350*/  @!P0 BRA `(.L_x_1441) ;  /* 0x00000000007c8947 */ /* 0x000fea0003800000 */
.L_x_1442:
        /* <DEDUP_REMOVED lines=31> */
.L_x_1441:
        /* <DEDUP_REMOVED lines=11> */
.L_x_1447:
[----:B------:R-:W-:Y:S05]  /*4600*/  BSYNC B0 ;  /* 0x0000000000007941 */ /* 0x000fea0003800000 */
.L_x_1446:
        /* <DEDUP_REMOVED lines=16> */
.L_x_1438:
[----:B------:R-:W0:Y:S01]  /*4710*/  S2UR UR6, SR_CgaCtaId ;  /* 0x00000000000679c3 */ /* 0x000e220000008800 */
[----:B------:R-:W-:Y:S01]  /*4720*/  UMOV UR5, 0x400 ;  /* 0x0000040000057882 */ /* 0x000fe20000000000 */
[----:B------:R-:W-:Y:S02]  /*4730*/  ULDC.64 UR14, c[0x0][0x290] ;  /* 0x0000a400000e7ab9 */ /* 0x000fe40000000a00 */
[----:B------:R-:W-:Y:S02]  /*4740*/  ISETP.GE.U32.AND P0, PT, R67, UR14, PT ;  /* 0x0000000e43007c0c */ /* 0x000fe4000bf06070 */
[----:B------:R-:W-:Y:S02]  /*4750*/  ISETP.GE.U32.AND P3, PT, R66, UR14, PT ;  /* 0x0000000e42007c0c */ /* 0x000fe4000bf66070 */
[----:B------:R-:W-:Y:S02]  /*4760*/  ISETP.GE.U32.AND P4, PT, R64, UR14, PT ;  /* 0x0000000e40007c0c */ /* 0x000fe4000bf86070 */
[----:B------:R-:W-:-:S04]  /*4770*/  ISETP.GE.AND.EX P3, PT, R61, UR15, PT, P3 ;  /* 0x0000000f3d007c0c */ /* 0x000fc8000bf66330 */
[----:B------:R-:W-:Y:S01]  /*4780*/  ISETP.GT.U32.OR P3, PT, R70, 0x27f, P3 ;  /* 0x0000027f4600780c */ /* 0x000fe20001f64470 */
[----:B0-----:R-:W-:-:S09]  /*4790*/  ULEA UR5, UR6, UR5, 0x18 ;  /* 0x0000000506057291 */ /* 0x001fd2000f8ec03f */
[----:B------:R-:W-:Y:S01]  /*47a0*/  @!P2 STS.64 [UR5+0xc0], R48 ;  /* 0x0000c030ff00a988 */ /* 0x000fe20008000a05 */
[----:B------:R-:W-:Y:S01]  /*47b0*/  BAR.SYNC.DEFER_BLOCKING 0x0 ;  /* 0x0000000000007b1d */ /* 0x000fe20000010000 */
[----:B------:R-:W-:Y:S02]  /*47c0*/  ISETP.GE.AND.EX P2, PT, R63, UR15, PT, P0 ;  /* 0x0000000f3f007c0c */ /* 0x000fe4000bf46300 */
[----:B------:R-:W-:Y:S02]  /*47d0*/  ISETP.GE.U32.AND P0, PT, R62, UR14, PT ;  /* 0x0000000e3e007c0c */ /* 0x000fe4000bf06070 */
[----:B------:R-:W-:Y:S01]  /*47e0*/  ISETP.GT.U32.OR P2, PT, R70, 0x27f, P2 ;  /* 0x0000027f4600780c */ /* 0x000fe20001744470 */
[----:B-1----:R-:W0:Y:S01]  /*47f0*/  LDS.64 R28, [UR5+0xc0] ;  /* 0x0000c005ff1c7984 */ /* 0x002e220008000a00 */
[----:B------:R-:W-:Y:S02]  /*4800*/  ULDC UR5, c[0x0][0x2bc] ;  /* 0x0000af0000057ab9 */ /* 0x000fe40000000800 */
[----:B0-----:R-:W-:Y:S01]  /*4810*/  FMUL.FTZ R32, R28, UR5 ;  /* 0x000000051c207c20 */ /* 0x001fe20008410000 */
        /* <DEDUP_REMOVED lines=20> */
.L_x_1448:
[----:B------:R-:W-:Y:S04]  /*4960*/  BSSY B0, `(.L_x_1449) ;  /* 0x0000013000007945 */ /* 0x000fe80003800000 */
[----:B------:R-:W-:Y:S05]  /*4970*/  @!P1 BRA `(.L_x_1450) ;  /* 0x0000000000449947 */ /* 0x000fea0003800000 */
[----:B------:R-:W-:Y:S01]  /*4980*/  ULDC.64 UR12, c[0x0][0x288] ;  /* 0x0000a200000c7ab9 */ /* 0x000fe20000000a00 */
[----:B------:R-:W-:Y:S01]  /*4990*/  MOV R28, R88 ;  /* 0x00000058001c7202 */ /* 0x000fe20000000f00 */
        /* <DEDUP_REMOVED lines=8> */
[----:B------:R-:W-:Y:S01]  /*4a20*/  FFMA.FTZ R13, R25, R13, -R0 ;  /* 0x0000000d190d7223 */ /* 0x000fe20000010800 */
[----:B------:R-:W-:Y:S02]  /*4a30*/  LEA R30, P6, R28, UR12, 0x2 ;  /* 0x0000000c1c1e7c11 */ /* 0x000fe4000f8c10ff */
[-C--:B------:R-:W-:Y:S01]  /*4a40*/  FMUL.FTZ R12, R73, R72.reuse ;  /* 0x00000048490c7220 */ /* 0x080fe20000410000 */
[----:B------:R-:W-:Y:S01]  /*4a50*/  IADD3 R31, R29, R31, RZ ;  /* 0x0000001f1d1f7210 */ /* 0x000fe20007ffe0ff */
[----:B------:R-:W-:-:S03]  /*4a60*/  FMUL.FTZ R13, R13, R72 ;  /* 0x000000480d0d7220 */ /* 0x000fc60000410000 */
[----:B------:R-:W-:-:S05]  /*4a70*/  LEA.HI.X R31, R28, UR13, R31, 0x2, P6 ;  /* 0x0000000d1c1f7c11 */ /* 0x000fca000b0f141f */
[----:B------:R0:W-:Y:S02]  /*4a80*/  STG.E.64 desc[UR8][R30.64], R12 ;  /* 0x0000000c1e007986 */ /* 0x0001e4000c101b08 */
.L_x_1450:
[----:B------:R-:W-:Y:S05]  /*4a90*/  BSYNC B0 ;  /* 0x0000000000007941 */ /* 0x000fea0003800000 */
.L_x_1449:
[----:B------:R-:W-:Y:S05]  /*4aa0*/  @!P5 BRA `(.L_x_1451) ;  /* 0x000000000048d947 */ /* 0x000fea0003800000 */
        /* <DEDUP_REMOVED lines=18> */
.L_x_1451:
[----:B------:R-:W-:Y:S04]  /*4bd0*/  BSSY B0, `(.L_x_1452) ;  /* 0x0000013000007945 */ /* 0x000fe80003800000 */
[----:B------:R-:W-:Y:S05]  /*4be0*/  @P2 BRA `(.L_x_1453) ;  /* 0x0000000000442947 */ /* 0x000fea0003800000 */
[----:B------:R-:W-:Y:S01]  /*4bf0*/  ULDC.64 UR12, c[0x0][0x288] ;  /* 0x0000a200000c7ab9 */ /* 0x000fe20000000a00 */
[----:B0-----:R-:W-:Y:S01]  /*4c00*/  MOV R12, R88 ;  /* 0x00000058000c7202 */ /* 0x001fe20000000f00 */
        /* <DEDUP_REMOVED lines=10> */
[C---:B------:R-:W-:Y:S01]  /*4cb0*/  LEA R8, P2, R12.reuse, UR12, 0x2 ;  /* 0x0000000c0c087c11 */ /* 0x040fe2000f8410ff */
[-C--:B------:R-:W-:Y:S02]  /*4cc0*/  FMUL.FTZ R6, R7, R72.reuse ;  /* 0x0000004807067220 */ /* 0x080fe40000410000 */
[----:B------:R-:W-:Y:S01]  /*4cd0*/  FMUL.FTZ R7, R13, R72 ;  /* 0x000000480d077220 */ /* 0x000fe20000410000 */
[----:B------:R-:W-:-:S05]  /*4ce0*/  LEA.HI.X R9, R12, UR13, R29, 0x2, P2 ;  /* 0x0000000d0c097c11 */ /* 0x000fca00090f141d */
[----:B------:R1:W-:Y:S04]  /*4cf0*/  STG.E.64 desc[UR8][R8.64], R6 ;  /* 0x0000000608007986 */ /* 0x0003e8000c101b08 */
.L_x_1453:
[----:B------:R-:W-:Y:S05]  /*4d00*/  BSYNC B0 ;  /* 0x0000000000007941 */ /* 0x000fea0003800000 */
.L_x_1452:
[----:B------:R-:W-:Y:S05]  /*4d10*/  @!P5 BRA `(.L_x_1454) ;  /* 0x000000000048d947 */ /* 0x000fea0003800000 */
[----:B------:R-:W-:Y:S01]  /*4d20*/  FFMA.FTZ R0, R75, R24, R26 ;  /* 0x000000184b007223 */ /* 0x000fe2000001001a */
[----:B-1----:R-:W-:-:S03]  /*4d30*/  FFMA.FTZ R6, R74, R25, R27 ;  /* 0x000000194a067223 */ /* 0x002fc6000001001b */
        /* <DEDUP_REMOVED lines=16> */
.L_x_1454:
        /* <DEDUP_REMOVED lines=19> */
.L_x_1456:
[----:B------:R-:W-:Y:S05]  /*4f70*/  BSYNC B0 ;  /* 0x0000000000007941 */ /* 0x000fea0003800000 */
.L_x_1455:
[----:B------:R-:W-:Y:S02]  /*4f80*/  ISETP.GE.U32.AND P2, PT, R60, UR14, PT ;  /* 0x0000000e3c007c0c */ /* 0x000fe4000bf46070 */
[----:B------:R-:W-:Y:S02]  /*4f90*/  ISETP.GE.U32.AND P3, PT, R58, UR14, PT ;  /* 0x0000000e3a007c0c */ /* 0x000fe4000bf66070 */
[----:B------:R-:W-:Y:S02]  /*4fa0*/  ISETP.GE.U32.AND P6, PT, R56, UR14, PT ;  /* 0x0000000e38007c0c */ /* 0x000fe4000bfc6070 */
[----:B------:R-:W-:Y:S02]  /*4fb0*/  ISETP.GE.AND.EX P4, PT, R59, UR15, PT, P4 ;  /* 0x0000000f3b007c0c */ /* 0x000fe4000bf86340 */
[----:B------:R-:W-:Y:S02]  /*4fc0*/  ISETP.GE.AND.EX P0, PT, R57, UR15, PT, P0 ;  /* 0x0000000f39007c0c */ /* 0x000fe4000bf06300 */
[----:B------:R-:W-:-:S02]  /*4fd0*/  ISETP.GE.AND.EX P2, PT, R55, UR15, PT, P2 ;  /* 0x0000000f37007c0c */ /* 0x000fc4000bf46320 */
[----:B------:R-:W-:Y:S02]  /*4fe0*/  ISETP.GE.AND.EX P3, PT, R53, UR15, PT, P3 ;  /* 0x0000000f35007c0c */ /* 0x000fe4000bf66330 */
[----:B------:R-:W-:Y:S02]  /*4ff0*/  ISETP.GE.AND.EX P6, PT, R51, UR15, PT, P6 ;  /* 0x0000000f33007c0c */ /* 0x000fe4000bfc6360 */
[C---:B------:R-:W-:Y:S02]  /*5000*/  ISETP.GT.U32.OR P4, PT, R70.reuse, 0x27f, P4 ;  /* 0x0000027f4600780c */ /* 0x040fe40002784470 */
[C---:B------:R-:W-:Y:S02]  /*5010*/  ISETP.GT.U32.OR P0, PT, R70.reuse, 0x27f, P0 ;  /* 0x0000027f4600780c */ /* 0x040fe40000704470 */
[C---:B------:R-:W-:Y:S02]  /*5020*/  ISETP.GT.U32.OR P2, PT, R70.reuse, 0x27f, P2 ;  /* 0x0000027f4600780c */ /* 0x040fe40001744470 */
[----:B------:R-:W-:-:S02]  /*5030*/  ISETP.GT.U32.OR P3, PT, R70, 0x27f, P3 ;  /* 0x0000027f4600780c */ /* 0x000fc40001f64470 */
[----:B------:R-:W-:Y:S01]  /*5040*/  ISETP.GT.U32.OR P6, PT, R70, 0x27f, P6 ;  /* 0x0000027f4600780c */ /* 0x000fe200037c4470 */
[----:B------:R-:W-:-:S12]  /*5050*/  @!P5 BRA `(.L_x_1457) ;  /* 0x000000000048d947 */ /* 0x000fd80003800000 */
[----:B------:R-:W-:Y:S01]  /*5060*/  FFMA.FTZ R0, R77, R24, R26 ;  /* 0x000000184d007223 */ /* 0x000fe2000001001a */
[----:B-1----:R-:W-:-:S03]  /*5070*/  FFMA.FTZ R6, R76, R25, R27 ;  /* 0x000000194c067223 */ /* 0x002fc6000001001b */
[----:B------:R-:W-:Y:S01]  /*5080*/  FMUL.FTZ R7, R0, -1.4426950216293334961 ;  /* 0xbfb8aa3b00077820 */ /* 0x000fe20000410000 */
[----:B---3--:R-:W-:-:S05]  /*5090*/  FMUL.FTZ R10, R6, -1.4426950216293334961 ;  /* 0xbfb8aa3b060a7820 */ /* 0x008fca0000410000 */
[----:B------:R-:W1:Y:S08]  /*50a0*/  MUFU.EX2 R7, R7 ;  /* 0x0000000700077308 */ /* 0x000e700000000800 */
[----:B------:R-:W3:Y:S01]  /*50b0*/  MUFU.EX2 R10, R10 ;  /* 0x0000000a000a7308 */ /* 0x000ee20000000800 */
[----:B-1----:R-:W-:-:S07]  /*50c0*/  FADD.FTZ R8, R7, 1 ;  /* 0x3f80000007087421 */ /* 0x002fce0000010000 */
[----:B------:R-:W1:Y:S01]  /*50d0*/  MUFU.RCP R9, R8 ;  /* 0x0000000800097308 */ /* 0x000e620000001000 */
[----:B---3--:R-:W-:-:S07]  /*50e0*/  FADD.FTZ R11, R10, 1 ;  /* 0x3f8000000a0b7421 */ /* 0x008fce0000010000 */
[----:B0-----:R-:W0:Y:S01]  /*50f0*/  MUFU.RCP R12, R11 ;  /* 0x0000000b000c7308 */ /* 0x001e220000001000 */
        /* <DEDUP_REMOVED lines=8> */
.L_x_1457:
        /* <DEDUP_REMOVED lines=12> */
[----:B---3--:R-:W-:Y:S01]  /*5240*/  FFMA.FTZ R11, R25, R15, -R76 ;  /* 0x0000000f190b7223 */ /* 0x008fe2000001084c */
[----:B------:R-:W-:Y:S02]  /*5250*/  LEA R8, P4, R6, UR12, 0x2 ;  /* 0x0000000c06087c11 */ /* 0x000fe4000f8810ff */
[-C--:B------:R-:W-:Y:S01]  /*5260*/  FMUL.FTZ R10, R77, R72.reuse ;  /* 0x000000484d0a7220 */ /* 0x080fe20000410000 */
[----:B------:R-:W-:Y:S01]  /*5270*/  IADD3 R59, R7, R59, RZ ;  /* 0x0000003b073b7210 */ /* 0x000fe20007ffe0ff */
[----:B------:R-:W-:-:S03]  /*5280*/  FMUL.FTZ R11, R11, R72 ;  /* 0x000000480b0b7220 */ /* 0x000fc60000410000 */
[----:B------:R-:W-:-:S05]  /*5290*/  LEA.HI.X R9, R6, UR13, R59, 0x2, P4 ;  /* 0x0000000d06097c11 */ /* 0x000fca000a0f143b */
[----:B------:R4:W-:Y:S02]  /*52a0*/  STG.E.64 desc[UR8][R8.64], R10 ;  /* 0x0000000a08007986 */ /* 0x0009e4000c101b08 */
.L_x_1459:
[----:B------:R-:W-:Y:S05]  /*52b0*/  BSYNC B0 ;  /* 0x0000000000007941 */ /* 0x000fea0003800000 */
.L_x_1458:
[----:B------:R-:W-:Y:S05]  /*52c0*/  @!P5 BRA `(.L_x_1460) ;  /* 0x000000000048d947 */ /* 0x000fea0003800000 */
[----:B------:R-:W-:Y:S01]  /*52d0*/  FFMA.FTZ R0, R79, R24, R26 ;  /* 0x000000184f007223 */ /* 0x000fe2000001001a */
[----:B-1----:R-:W-:-:S03]  /*52e0*/  FFMA.FTZ R6, R78, R25, R27 ;  /* 0x000000194e067223 */ /* 0x002fc6000001001b */
[----:B------:R-:W-:Y:S01]  /*52f0*/  FMUL.FTZ R7, R0, -1.4426950216293334961 ;  /* 0xbfb8aa3b00077820 */ /* 0x000fe20000410000 */
[----:B---34-:R-:W-:-:S05]  /*5300*/  FMUL.FTZ R10, R6, -1.4426950216293334961 ;  /* 0xbfb8aa3b060a7820 */ /* 0x018fca0000410000 */
        /* <DEDUP_REMOVED lines=14> */
.L_x_1460:
        /* <DEDUP_REMOVED lines=12> */
[----:B---34-:R-:W-:Y:S01]  /*54b0*/  FFMA.FTZ R11, R25, R17, -R78 ;  /* 0x00000011190b7223 */ /* 0x018fe2000001084e */
[----:B------:R-:W-:Y:S02]  /*54c0*/  LEA R8, P0, R6, UR12, 0x2 ;  /* 0x0000000c06087c11 */ /* 0x000fe4000f8010ff */
[-C--:B------:R-:W-:Y:S01]  /*54d0*/  FMUL.FTZ R10, R79, R72.reuse ;  /* 0x000000484f0a7220 */ /* 0x080fe20000410000 */
[----:B------:R-:W-:Y:S01]  /*54e0*/  IADD3 R57, R7, R57, RZ ;  /* 0x0000003907397210 */ /* 0x000fe20007ffe0ff */
[----:B------:R-:W-:-:S03]  /*54f0*/  FMUL.FTZ R11, R11, R72 ;  /* 0x000000480b0b7220 */ /* 0x000fc60000410000 */
[----:B------:R-:W-:-:S05]  /*5500*/  LEA.HI.X R9, R6, UR13, R57, 0x2, P0 ;  /* 0x0000000d06097c11 */ /* 0x000fca00080f1439 */
[----:B------:R1:W-:Y:S02]  /*5510*/  STG.E.64 desc[UR8][R8.64], R10 ;  /* 0x0000000a08007986 */ /* 0x0003e4000c101b08 */
.L_x_1462:
[----:B------:R-:W-:Y:S05]  /*5520*/  BSYNC B0 ;  /* 0x0000000000007941 */ /* 0x000fea0003800000 */
.L_x_1461:
        /* <DEDUP_REMOVED lines=19> */
.L_x_1463:
        /* <DEDUP_REMOVED lines=9> */
[----:B---34-:R-:W-:Y:S01]  /*56f0*/  IMAD.WIDE.U32 R8, R60, UR12, R6 ;  /* 0x0000000c3c087c25 */ /* 0x018fe2000f8e0006 */
        /* <DEDUP_REMOVED lines=9> */
.L_x_1465:
[----:B------:R-:W-:Y:S05]  /*5790*/  BSYNC B0 ;  /* 0x0000000000007941 */ /* 0x000fea0003800000 */
.L_x_1464:
        /* <DEDUP_REMOVED lines=19> */
.L_x_1466:
        /* <DEDUP_REMOVED lines=19> */
.L_x_1468:
[----:B------:R-:W-:Y:S05]  /*5a00*/  BSYNC B0 ;  /* 0x0000000000007941 */ /* 0x000fea0003800000 */
.L_x_1467:
[----:B------:R-:W-:Y:S05]  /*5a10*/  @!P5 BRA `(.L_x_1469) ;  /* 0x000000000048d947 */ /* 0x000fea0003800000 */
[----:B------:R-:W-:Y:S01]  /*5a20*/  FFMA.FTZ R26, R85, R24, R26 ;  /* 0x00000018551a7223 */ /* 0x000fe2000001001a */
[----:B------:R-:W-:-:S03]  /*5a30*/  FFMA.FTZ R27, R84, R25, R27 ;  /* 0x00000019541b7223 */ /* 0x000fc6000001001b */
[----:B------:R-:W-:Y:S01]  /*5a40*/  FMUL.FTZ R0, R26, -1.4426950216293334961 ;  /* 0xbfb8aa3b1a007820 */ /* 0x000fe20000410000 */
[----:B-1-34-:R-:W-:-:S05]  /*5a50*/  FMUL.FTZ R8, R27, -1.4426950216293334961 ;  /* 0xbfb8aa3b1b087820 */ /* 0x01afca0000410000 */
[----:B------:R-:W1:Y:S08]  /*5a60*/  MUFU.EX2 R0, R0 ;  /* 0x0000000000007308 */ /* 0x000e700000000800 */
[----:B------:R-:W3:Y:S01]  /*5a70*/  MUFU.EX2 R8, R8 ;  /* 0x0000000800087308 */ /* 0x000ee20000000800 */
[----:B-1----:R-:W-:-:S07]  /*5a80*/  FADD.FTZ R6, R0, 1 ;  /* 0x3f80000000067421 */ /* 0x002fce0000010000 */
[----:B------:R-:W1:Y:S01]  /*5a90*/  MUFU.RCP R7, R6 ;  /* 0x0000000600077308 */ /* 0x000e620000001000 */
[----:B---3--:R-:W-:-:S07]  /*5aa0*/  FADD.FTZ R9, R8, 1 ;  /* 0x3f80000008097421 */ /* 0x008fce0000010000 */
        /* <DEDUP_REMOVED lines=9> */
.L_x_1469:
[----:B------:R-:W-:Y:S04]  /*5b40*/  BSSY B0, `(.L_x_1470) ;  /* 0x0000012000007945 */ /* 0x000fe80003800000 */
        /* <DEDUP_REMOVED lines=11> */
[-C--:B------:R-:W-:Y:S01]  /*5c00*/  FMUL.FTZ R22, R85, R72.reuse ;  /* 0x0000004855167220 */ /* 0x080fe20000410000 */
[----:B-1----:R-:W-:Y:S01]  /*5c10*/  LEA R6, P0, R88, UR12, 0x2 ;  /* 0x0000000c58067c11 */ /* 0x002fe2000f8010ff */
[----:B------:R-:W-:Y:S01]  /*5c20*/  FMUL.FTZ R23, R23, R72 ;  /* 0x0000004817177220 */ /* 0x000fe20000410000 */
[----:B------:R-:W-:-:S04]  /*5c30*/  IADD3 R51, R89, R51, RZ ;  /* 0x0000003359337210 */ /* 0x000fc80007ffe0ff */
[----:B------:R-:W-:-:S05]  /*5c40*/  LEA.HI.X R7, R88, UR13, R51, 0x2, P0 ;  /* 0x0000000d58077c11 */ /* 0x000fca00080f1433 */
[----:B------:R1:W-:Y:S02]  /*5c50*/  STG.E.64 desc[UR8][R6.64], R22 ;  /* 0x0000001606007986 */ /* 0x0003e4000c101b08 */
.L_x_1471:
[----:B------:R-:W-:Y:S05]  /*5c60*/  BSYNC B0 ;  /* 0x0000000000007941 */ /* 0x000fea0003800000 */
.L_x_1470:
[----:B------:R-:W5:Y:S01]  /*5c70*/  LDC R0, c[0x0][0x10] ;  /* 0x00000400ff007b82 */ /* 0x000f620000000800 */
[----:B------:R-:W-:Y:S02]  /*5c80*/  IADD3 R54, R54, 0x1, RZ ;  /* 0x0000000136367810 */ /* 0x000fe40007ffe0ff */
[----:B-----5:R-:W-:-:S04]  /*5c90*/  IADD3 R69, R0, R69, RZ ;  /* 0x0000004500457210 */ /* 0x020fc80007ffe0ff */
[----:B------:R-:W-:-:S13]  /*5ca0*/  ISETP.GE.AND P0, PT, R69, UR4, PT ;  /* 0x0000000445007c0c */ /* 0x000fda000bf06270 */
[----:B------:R-:W-:Y:S05]  /*5cb0*/  @!P0 BRA `(.L_x_1472) ;  /* 0xffffffa400a08947 */ /* 0x000fea000383ffff */
.L_x_1421:
[----:B------:R-:W5:Y:S01]  /*5cc0*/  LDC R4, c[0x0][0xc] ;  /* 0x00000300ff047b82 */ /* 0x000f620000000800 */
[----:B------:R-:W-:Y:S01]  /*5cd0*/  ISETP.NE.AND P1, PT, R70, RZ, PT ;  /* 0x000000ff4600720c */ /* 0x000fe20003f25270 */
[----:B------:R-:W-:Y:S06]  /*5ce0*/  BSSY B0, `(.L_x_1473) ;  /* 0x0000011000007945 */ /* 0x000fec0003800000 */
[----:B-1----:R-:W1:Y:S08]  /*5cf0*/  LDC R7, c[0x0][0x10] ;  /* 0x00000400ff077b82 */ /* 0x002e700000000800 */
[----:B--2---:R-:W2:Y:S01]  /*5d00*/  LDC.64 R2, c[0x0][0x258] ;  /* 0x00009600ff027b82 */ /* 0x004ea20000000a00 */
[----:B-----5:R-:W-:-:S02]  /*5d10*/  ISETP.NE.AND P0, PT, R4, 0x1, PT ;  /* 0x000000010400780c */ /* 0x020fc40003f05270 */
[----:B-1----:R-:W-:-:S04]  /*5d20*/  SHF.L.U32 R0, R7, 0x1, RZ ;  /* 0x0000000107007819 */ /* 0x002fc800000006ff */
[----:B------:R-:W-:-:S05]  /*5d30*/  SEL R5, R0, RZ, P0 ;  /* 0x000000ff00057207 */ /* 0x000fca0000000000 */
[----:B--2---:R-:W-:Y:S01]  /*5d40*/  IMAD.WIDE.U32 R2, R5, 0x4, R2 ;  /* 0x0000000405027825 */ /* 0x004fe200078e0002 */
        /* <DEDUP_REMOVED lines=10> */
.L_x_1474:
[----:B------:R-:W-:Y:S05]  /*5df0*/  BSYNC B0 ;  /* 0x0000000000007941 */ /* 0x000fea0003800000 */
.L_x_1473:
        /* <DEDUP_REMOVED lines=11> */
.L_x_1476:
[----:B------:R-:W2:Y:S04]  /*5eb0*/  LDG.E.STRONG.GPU R5, desc[UR8][R2.64] ;  /* 0x0000000802057981 */ /* 0x000ea8000c1ef900 */
[----:B--2---:R-:W-:Y:S01]  /*5ec0*/  CCTL.IVALL ;  /* 0x00000000ff00798f */ /* 0x004fe20002000000 */
[----:B------:R-:W-:Y:S05]  /*5ed0*/  YIELD ;  /* 0x0000000000007946 */ /* 0x000fea0003800000 */
[----:B------:R-:W-:-:S13]  /*5ee0*/  ISETP.NE.AND P0, PT, R5, R0, PT ;  /* 0x000000000500720c */ /* 0x000fda0003f05270 */
[----:B------:R-:W-:Y:S05]  /*5ef0*/  @P0 BRA `(.L_x_1476) ;  /* 0xfffffffc00ec0947 */ /* 0x000fea000383ffff */
.L_x_1475:
        /* <DEDUP_REMOVED lines=23> */
[----:B0-----:R-:W-:-:S07]  /*6070*/  SHF.L.U64.HI R31, R29, 0x2, R2 ;  /* 0x000000021d1f7819 */ /* 0x001fce0000010202 */
.L_x_1477:
[----:B------:R-:W-:-:S04]  /*6080*/  LEA R6, P0, R70, UR4, 0x2 ;  /* 0x0000000446067c11 */ /* 0x000fc8000f8010ff */
[----:B------:R-:W-:Y:S02]  /*6090*/  LEA.HI.X R7, R70, UR5, R0, 0x2, P0 ;  /* 0x0000000546077c11 */ /* 0x000fe400080f1400 */
[-C--:B---34-:R-:W-:Y:S02]  /*60a0*/  LEA R8, P0, R25, R6.reuse, 0x2 ;  /* 0x0000000619087211 */ /* 0x098fe400078010ff */
[-C--:B------:R-:W-:Y:S01]  /*60b0*/  LEA R12, P1, R22, R6.reuse, 0x2 ;  /* 0x00000006160c7211 */ /* 0x080fe200078210ff */
[----:B0-----:R-:W3:Y:S01]  /*60c0*/  LDG.E R18, desc[UR8][R6.64] ;  /* 0x0000000806127981 */ /* 0x001ee2000c1e1900 */
        /* <DEDUP_REMOVED lines=18> */
.L_x_1478:
        /* <DEDUP_REMOVED lines=9> */
.L_x_3250:


//--------------------- .text._Z35group_norm_nhwc_bwd_one_pass_kernelI11Fp32IOFp32WLi512ELi40ELi640EEv26Group_norm_nhwc_bwd_params --------------------------
	.section	.text._Z35group_norm_nhwc_bwd_one_pass_kernelI11Fp32IOFp32WLi512ELi40ELi640EEv26Group_norm_nhwc_bwd_params,"ax",@progbits
	.align	128
        .global         _Z35group_norm_nhwc_bwd_one_pass_kernelI11Fp32IOFp32WLi512ELi40ELi640EEv26Group_norm_nhwc_bwd_params
        .type           _Z35group_norm_nhwc_bwd_one_pass_kernelI11Fp32IOFp32WLi512ELi40ELi640EEv26Group_norm_nhwc_bwd_params,@function
        .size           _Z35group_norm_nhwc_bwd_one_pass_kernelI11Fp32IOFp32WLi512ELi40ELi640EEv26Group_norm_nhwc_bwd_params,(.L_x_3251 - _Z35group_norm_nhwc_bwd_one_pass_kernelI11Fp32IOFp32WLi512ELi40ELi640EEv26Group_norm_nhwc_bwd_params)
        .other          _Z35group_norm_nhwc_bwd_one_pass_kernelI11Fp32IOFp32WLi512ELi40ELi640EEv26Group_norm_nhwc_bwd_params,@"STO_CUDA_ENTRY STV_DEFAULT"
_Z35group_norm_nhwc_bwd_one_pass_kernelI11Fp32IOFp32WLi512ELi40ELi640EEv26Group_norm_nhwc_bwd_params:
.text._Z35group_norm_nhwc_bwd_one_pass_kernelI11Fp32IOFp32WLi512ELi40ELi640EEv26Group_norm_nhwc_bwd_params:
        /* <DEDUP_REMOVED lines=13> */
[----:B------:R-:W-:Y:S01]  /*00d0*/  ULDC.64 UR10, c[0x0][0x288] ;  /* 0x0000a200000a7ab9 */ /* 0x000fe20000000a00 */
[----:B------:R-:W-:Y:S01]  /*00e0*/  UMOV UR6, 0x400 ;  /* 0x0000040000067882 */ /* 0x000fe20000000000 */
        /* <DEDUP_REMOVED lines=9> */
[----:B------:R-:W-:Y:S01]  /*0180*/  ULDC.64 UR14, c[0x0][0x290] ;  /* 0x0000a400000e7ab9 */ /* 0x000fe20000000a00 */
[----:B------:R-:W-:Y:S01]  /*0190*/  ULEA.HI UR10, UP0, UR12, UR4, URZ, 0x1 ;  /* 0x000000040c0a7291 */ /* 0x000fe2000f81083f */
[----:B------:R-:W-:Y:S01]  /*01a0*/  SHF.L.U32 R86, R86, 0x1, RZ ;  /* 0x0000000156567819 */ /* 0x000fe200000006ff */
[----:B------:R-:W-:Y:S02]  /*01b0*/  USHF.R.S64 UR9, UR9, 0x1, UR11 ;  /* 0x0000000109097899 */ /* 0x000fe4000800100b */
[----:B------:R-:W-:Y:S02]  /*01c0*/  UIADD3.X UR12, URZ, UR12, URZ, UP0, !UPT ;  /* 0x0000000c3f0c7290 */ /* 0x000fe400087fe43f */
[----:B------:R-:W-:-:S02]  /*01d0*/  USHF.R.S32.HI UR11, URZ, 0x1, UR11 ;  /* 0x000000013f0b7899 */ /* 0x000fc4000801140b */
[----:B------:R-:W-:Y:S02]  /*01e0*/  USHF.R.S64 UR10, UR10, 0x1, UR12 ;  /* 0x000000010a0a7899 */ /* 0x000fe4000800100c */
[----:B------:R-:W-:Y:S02]  /*01f0*/  USHF.R.S32.HI UR12, URZ, 0x1, UR12 ;  /* 0x000000013f0c7899 */ /* 0x000fe4000801140c */
[----:B------:R-:W-:Y:S01]  /*0200*/  USHF.L.U64.HI UR11, UR9, 0x2, UR11 ;  /* 0x00000002090b7899 */ /* 0x000fe2000801020b */
[----:B0-----:R-:W-:Y:S01]  /*0210*/  IMAD R2, R4, UR24, R3 ;  /* 0x0000001804027c24 */ /* 0x001fe2000f8e0203 */
[----:B------:R-:W-:Y:S01]  /*0220*/  SHF.R.S32.HI R3, RZ, 0x1f, R0 ;  /* 0x0000001fff037819 */ /* 0x000fe20000011400 */
[----:B------:R-:W-:Y:S01]  /*0230*/  USHF.L.U64.HI UR12, UR10, 0x2, UR12 ;  /* 0x000000020a0c7899 */ /* 0x000fe2000801020c */
[----:B------:R-:W-:Y:S02]  /*0240*/  ULDC.U8 UR25, c[0x0][0x2a4] ;  /* 0x0000a90000197ab9 */ /* 0x000fe40000000000 */
[----:B------:R-:W-:Y:S01]  /*0250*/  LEA.HI R3, R3, R0, RZ, 0x5 ;  /* 0x0000000003037211 */ /* 0x000fe200078f28ff */
[----:B------:R-:W-:Y:S01]  /*0260*/  UMOV UR4, URZ ;  /* 0x0000003f00047c82 */ /* 0x000fe20008000000 */
[----:B------:R-:W-:Y:S01]  /*0270*/  ISETP.GE.U32.AND P1, PT, R2, UR14, PT ;  /* 0x0000000e02007c0c */ /* 0x000fe2000bf26070 */
[----:B-1----:R-:W-:Y:S01]  /*0280*/  ULEA UR6, UR7, UR6, 0x18 ;  /* 0x0000000607067291 */ /* 0x002fe2000f8ec03f */
[----:B------:R-:W-:-:S02]  /*0290*/  SHF.R.S32.HI R3, RZ, 0x5, R3 ;  /* 0x00000005ff037819 */ /* 0x000fc40000011403 */
[----:B------:R-:W-:Y:S02]  /*02a0*/  SHF.R.S32.HI R5, RZ, 0x1f, R2 ;  /* 0x0000001fff057819 */ /* 0x000fe40000011402 */
[C---:B------:R-:W-:Y:S02]  /*02b0*/  IADD3 R4, R2.reuse, 0x20, RZ ;  /* 0x0000002002047810 */ /* 0x040fe40007ffe0ff */
[----:B------:R-:W-:Y:S02]  /*02c0*/  LEA R3, R3, UR6, 0x3 ;  /* 0x0000000603037c11 */ /* 0x000fe4000f8e18ff */
[----:B------:R-:W-:Y:S02]  /*02d0*/  ISETP.GE.AND.EX P1, PT, R5, UR15, PT, P1 ;  /* 0x0000000f05007c0c */ /* 0x000fe4000bf26310 */
[----:B------:R-:W-:Y:S01]  /*02e0*/  IADD3 R5, R2, 0x60, RZ ;  /* 0x0000006002057810 */ /* 0x000fe20007ffe0ff */
[----:B------:R0:W-:Y:S01]  /*02f0*/  STL [R1], R3 ;  /* 0x0000000301007387 */ /* 0x0001e20000100800 */
[----:B------:R-:W-:-:S02]  /*0300*/  ISETP.LT.U32.AND P1, PT, R0, 0x280, !P1 ;  /* 0x000002800000780c */ /* 0x000fc40004f21070 */
[C---:B------:R-:W-:Y:S02]  /*0310*/  IADD3 R4, R2.reuse, 0x80, RZ ;  /* 0x0000008002047810 */ /* 0x040fe40007ffe0ff */
[C---:B0-----:R-:W-:Y:S02]  /*0320*/  IADD3 R3, R2.reuse, 0x40, RZ ;  /* 0x0000004002037810 */ /* 0x041fe40007ffe0ff */
[----:B------:R-:W-:-:S07]  /*0330*/  IADD3 R3, R2, 0xa0, RZ ;  /* 0x000000a002037810 */ /* 0x000fce0007ffe0ff */
.L_x_1562:
[----:B------:R-:W-:Y:S01]  /*0340*/  ULDC UR14, c[0x0][0x2a0] ;  /* 0x0000a800000e7ab9 */ /* 0x000fe20000000800 */
[----:B0-----:R-:W-:Y:S01]  /*0350*/  IABS R5, UR8 ;  /* 0x0000000800057c13 */ /* 0x001fe20008000000 */
[----:B------:R-:W-:Y:S01]  /*0360*/  UMOV UR6, URZ ;  /* 0x0000003f00067c82 */ /* 0x000fe20008000000 */
[----:B------:R-:W-:Y:S01]  /*0370*/  MOV R3, UR14 ;  /* 0x0000000e00037c02 */ /* 0x000fe20008000f00 */
[----:B------:R-:W-:Y:S01]  /*0380*/  UISETP.GE.AND UP4, UPT, UR8, URZ, UPT ;  /* 0x0000003f0800728c */ /* 0x000fe2000bf86270 */
[----:B------:R-:W-:Y:S01]  /*0390*/  R2UR UR13, R5 ;  /* 0x00000000050d72ca */ /* 0x000fe200000e0000 */
[----:B------:R-:W-:Y:S01]  /*03a0*/  UISETP.NE.AND UP0, UPT, UR14, URZ, UPT ;  /* 0x0000003f0e00728c */ /* 0x000fe2000bf05270 */
[----:B------:R-:W-:Y:S01]  /*03b0*/  IABS R3, R3 ;  /* 0x0000000300037213 */ /* 0x000fe20000000000 */
[----:B------:R-:W-:Y:S01]  /*03c0*/  ULDC.64 UR18, c[0x0][0x290] ;  /* 0x0000a40000127ab9 */ /* 0x000fe20000000a00 */
[----:B--23--:R-:W-:Y:S01]  /*03d0*/  IADD3 R13, R2, 0x140, RZ ;  /* 0x00000140020d7810 */ /* 0x00cfe20007ffe0ff */
[----:B------:R-:W0:Y:S01]  /*03e0*/  @P1 LDC.64 R8, c[0x0][0x288] ;  /* 0x0000a200ff081b82 */ /* 0x000e220000000a00 */
[----:B------:R-:W-:-:S02]  /*03f0*/  R2UR UR15, R3 ;  /* 0x00000000030f72ca */ /* 0x000fc400000e0000 */
[----:B------:R-:W-:Y:S02]  /*0400*/  CS2R R54, SRZ ;  /* 0x0000000000367805 */ /* 0x000fe4000001ff00 */
[----:B------:R-:W-:Y:S02]  /*0410*/  ISETP.GE.U32.AND P2, PT, R13, UR18, PT ;  /* 0x000000120d007c0c */ /* 0x000fe4000bf46070 */
[----:B------:R-:W-:Y:S02]  /*0420*/  SHF.R.S32.HI R5, RZ, 0x1f, R13 ;  /* 0x0000001fff057819 */ /* 0x000fe4000001140d */
[C---:B------:R-:W-:Y:S01]  /*0430*/  IADD3 R35, R2.reuse, 0xc0, RZ ;  /* 0x000000c002237810 */ /* 0x040fe20007ffe0ff */
[----:B-1--4-:R-:W1:Y:S01]  /*0440*/  @P1 LDC.64 R14, c[0x0][0x228] ;  /* 0x00008a00ff0e1b82 */ /* 0x012e620000000a00 */
[----:B------:R-:W-:Y:S02]  /*0450*/  ISETP.GE.AND.EX P2, PT, R5, UR19, PT, P2 ;  /* 0x0000001305007c0c */ /* 0x000fe4000bf46320 */
[----:B------:R-:W-:-:S02]  /*0460*/  IADD3 R37, R2, 0xe0, RZ ;  /* 0x000000e002257810 */ /* 0x000fc40007ffe0ff */
[----:B------:R-:W-:Y:S01]  /*0470*/  ISETP.GT.U32.OR P2, PT, R0, 0x27f, P2 ;  /* 0x0000027f0000780c */ /* 0x000fe20001744470 */
[----:B------:R-:W2:Y:S01]  /*0480*/  I2F.RP R3, UR15 ;  /* 0x0000000f00037d06 */ /* 0x000ea20008209400 */
[----:B------:R-:W-:Y:S01]  /*0490*/  ISETP.GE.U32.AND P5, PT, R35, UR18, PT ;  /* 0x0000001223007c0c */ /* 0x000fe2000bfa6070 */
[----:B------:R-:W3:Y:S01]  /*04a0*/  @P1 LDC.64 R68, c[0x0][0x230] ;  /* 0x00008c00ff441b82 */ /* 0x000ee20000000a00 */
[----:B------:R-:W-:Y:S02]  /*04b0*/  SHF.R.S32.HI R17, RZ, 0x1f, R35 ;  /* 0x0000001fff117819 */ /* 0x000fe40000011423 */
[----:B------:R-:W-:Y:S02]  /*04c0*/  ISETP.GE.U32.AND P4, PT, R37, UR18, PT ;  /* 0x0000001225007c0c */ /* 0x000fe4000bf86070 */
[----:B------:R-:W-:Y:S02]  /*04d0*/  SHF.R.S32.HI R27, RZ, 0x1f, R37 ;  /* 0x0000001fff1b7819 */ /* 0x000fe40000011425 */
[----:B------:R-:W-:-:S02]  /*04e0*/  SHF.R.S32.HI R7, RZ, 0x1f, R2 ;  /* 0x0000001fff077819 */ /* 0x000fc40000011402 */
[----:B------:R-:W-:Y:S01]  /*04f0*/  ISETP.GE.AND.EX P5, PT, R17, UR19, PT, P5 ;  /* 0x0000001311007c0c */ /* 0x000fe2000bfa6350 */
[----:B------:R-:W4:Y:S01]  /*0500*/  @!P2 LDC.64 R20, c[0x0][0x288] ;  /* 0x0000a200ff14ab82 */ /* 0x000f220000000a00 */
[----:B------:R-:W-:Y:S01]  /*0510*/  ISETP.GE.AND.EX P4, PT, R27, UR19, PT, P4 ;  /* 0x000000131b007c0c */ /* 0x000fe2000bf86340 */
[----:B--2---:R-:W2:Y:S01]  /*0520*/  MUFU.RCP R3, R3 ;  /* 0x0000000300037308 */ /* 0x004ea20000001000 */
[C---:B------:R-:W-:Y:S02]  /*0530*/  ISETP.GT.U32.OR P5, PT, R0.reuse, 0x27f, P5 ;  /* 0x0000027f0000780c */ /* 0x040fe40002fa4470 */
[----:B------:R-:W-:-:S03]  /*0540*/  ISETP.GT.U32.OR P4, PT, R0, 0x27f, P4 ;  /* 0x0000027f0000780c */ /* 0x000fc60002784470 */
[----:B------:R-:W3:Y:S01]  /*0550*/  @!P2 LDC.64 R10, c[0x0][0x230] ;  /* 0x00008c00ff0aab82 */ /* 0x000ee20000000a00 */
[C---:B------:R-:W-:Y:S02]  /*0560*/  IADD3 R39, R2.reuse, 0x120, RZ ;  /* 0x0000012002277810 */ /* 0x040fe40007ffe0ff */
[----:B------:R-:W-:-:S05]  /*0570*/  IADD3 R41, R2, 0x160, RZ ;  /* 0x0000016002297810 */ /* 0x000fca0007ffe0ff */
[----:B------:R-:W3:Y:S01]  /*0580*/  @!P2 LDC.64 R18, c[0x0][0x228] ;  /* 0x00008a00ff12ab82 */ /* 0x000ee20000000a00 */
[----:B--2---:R-:W-:Y:S02]  /*0590*/  IADD3 R4, R3, 0xffffffe, RZ ;  /* 0x0ffffffe03047810 */ /* 0x004fe40007ffe0ff */
[----:B------:R-:W-:-:S05]  /*05a0*/  SHF.R.S32.HI R3, RZ, 0x1f, R86 ;  /* 0x0000001fff037819 */ /* 0x000fca0000011456 */
[----:B------:R-:W2:Y:S01]  /*05b0*/  @!P5 LDC.64 R24, c[0x0][0x288] ;  /* 0x0000a200ff18db82 */ /* 0x000ea20000000a00 */
[----:B------:R-:W0:Y:S07]  /*05c0*/  F2I.FTZ.U32.TRUNC.NTZ R4, R4 ;  /* 0x0000000400047305 */ /* 0x000e2e000021f000 */
[----:B------:R-:W1:Y:S01]  /*05d0*/  @!P4 LDC.64 R22, c[0x0][0x288] ;  /* 0x0000a200ff16cb82 */ /* 0x000e620000000a00 */
[----:B0-----:R-:W-:Y:S01]  /*05e0*/  R2UR UR7, R4 ;  /* 0x00000000040772ca */ /* 0x001fe200000e0000 */
[----:B--2---:R-:W-:-:S04]  /*05f0*/  @!P5 IMAD R16, R17, R24, RZ ;  /* 0x000000181110d224 */ /* 0x004fc800078e02ff */
[----:B------:R-:W-:-:S08]  /*0600*/  @!P5 IMAD R33, R35, R25, R16 ;  /* 0x000000192321d224 */ /* 0x000fd000078e0210 */
[----:B------:R-:W-:Y:S01]  /*0610*/  UIADD3 UR5, URZ, -UR7, URZ ;  /* 0x800000073f057290 */ /* 0x000fe2000fffe03f */
[----:B------:R-:W0:Y:S01]  /*0620*/  @!P4 LDC.64 R16, c[0x0][0x228] ;  /* 0x00008a00ff10cb82 */ /* 0x000e220000000a00 */
[----:B-1----:R-:W-:Y:S02]  /*0630*/  @!P4 IMAD R30, R27, R22, RZ ;  /* 0x000000161b1ec224 */ /* 0x002fe400078e02ff */
[----:B------:R-:W-:-:S04]  /*0640*/  UIMAD UR5, UR5, UR15, URZ ;  /* 0x0000000f050572a4 */ /* 0x000fc8000f8e023f */
[----:B------:R-:W-:-:S04]  /*0650*/  UIMAD.WIDE.U32 UR6, UR7, UR5, UR6 ;  /* 0x00000005070672a5 */ /* 0x000fc8000f8e0006 */
[----:B------:R-:W-:-:S04]  /*0660*/  UIMAD.WIDE.U32 UR6, UR7, UR13, URZ ;  /* 0x0000000d070672a5 */ /* 0x000fc8000f8e003f */
[----:B------:R-:W-:-:S04]  /*0670*/  UIADD3 UR5, -UR7, URZ, URZ ;  /* 0x0000003f07057290 */ /* 0x000fc8000fffe13f */
[----:B------:R-:W-:Y:S02]  /*0680*/  UIMAD UR5, UR15, UR5, UR13 ;  /* 0x000000050f0572a4 */ /* 0x000fe4000f8e020d */
[----:B------:R-:W-:Y:S02]  /*0690*/  ULOP3.LUT UR13, URZ, UR14, URZ, 0x33, !UPT ;  /* 0x0000000e3f0d7292 */ /* 0x000fe4000f8e333f */
[----:B------:R-:W-:-:S11]  /*06a0*/  UISETP.GT.U32.AND UP2, UPT, UR15, UR5, UPT ;  /* 0x000000050f00728c */ /* 0x000fd6000bf44070 */
[----:B------:R-:W-:Y:S02]  /*06b0*/  @!UP2 UIADD3 UR5, UR5, -UR15, URZ ;  /* 0x8000000f0505a290 */ /* 0x000fe4000fffe03f */
[----:B------:R-:W-:Y:S02]  /*06c0*/  @!UP2 UIADD3 UR7, UR7, 0x1, URZ ;  /* 0x000000010707a890 */ /* 0x000fe4000fffe03f */
[----:B------:R-:W-:Y:S02]  /*06d0*/  UIADD3 UR6, UR5, -UR15, URZ ;  /* 0x8000000f05067290 */ /* 0x000fe4000fffe03f */
[----:B------:R-:W-:Y:S02]  /*06e0*/  UISETP.GT.U32.AND UP3, UPT, UR15, UR5, UPT ;  /* 0x000000050f00728c */ /* 0x000fe4000bf64070 */
[----:B------:R-:W-:Y:S02]  /*06f0*/  UISETP.GE.U32.AND UP1, UPT, UR5, UR15, UPT ;  /* 0x0000000f0500728c */ /* 0x000fe4000bf26070 */
[----:B------:R-:W-:-:S02]  /*0700*/  USEL UR5, UR6, UR5, !UP3 ;  /* 0x0000000506057287 */ /* 0x000fc4000d800000 */
[----:B------:R-:W-:Y:S02]  /*0710*/  ULOP3.LUT UR6, UR8, UR14, URZ, 0x3c, !UPT ;  /* 0x0000000e08067292 */ /* 0x000fe4000f8e3c3f */
[----:B------:R-:W-:Y:S02]  /*0720*/  @!UP4 UIADD3 UR5, -UR5, URZ, URZ ;  /* 0x0000003f0505c290 */ /* 0x000fe4000fffe13f */
[----:B------:R-:W-:Y:S02]  /*0730*/  UISETP.GE.AND UP2, UPT, UR6, URZ, UPT ;  /* 0x0000003f0600728c */ /* 0x000fe4000bf46270 */
[----:B------:R-:W-:Y:S02]  /*0740*/  USEL UR16, UR13, UR5, !UP0 ;  /* 0x000000050d107287 */ /* 0x000fe4000c000000 */
[----:B------:R-:W-:Y:S02]  /*0750*/  @UP1 UIADD3 UR7, UR7, 0x1, URZ ;  /* 0x0000000107071890 */ /* 0x000fe4000fffe03f */
[----:B------:R-:W-:Y:S01]  /*0760*/  UIMAD UR17, UR16, 0x28, URZ ;  /* 0x00000028101178a4 */ /* 0x000fe2000f8e023f */
[----:B------:R-:W-:-:S04]  /*0770*/  ULDC.64 UR14, c[0x0][0x298] ;  /* 0x0000a600000e7ab9 */ /* 0x000fc80000000a00 */
[----:B------:R-:W-:Y:S01]  /*0780*/  @!UP2 UIADD3 UR7, -UR7, URZ, URZ ;  /* 0x0000003f0707a290 */ /* 0x000fe2000fffe13f */
[----:B------:R-:W-:Y:S02]  /*0790*/  MOV R6, UR17 ;  /* 0x0000001100067c02 */ /* 0x000fe40008000f00 */
[----:B------:R-:W-:Y:S01]  /*07a0*/  IADD3 R4, P0, R86, UR17, RZ ;  /* 0x0000001156047c10 */ /* 0x000fe2000ff1e0ff */
[----:B------:R-:W-:-:S03]  /*07b0*/  USEL UR7, UR13, UR7, !UP0 ;  /* 0x000000070d077287 */ /* 0x000fc6000c000000 */
[----:B------:R-:W-:Y:S01]  /*07c0*/  LEA.HI.X.SX32 R5, R6, R3, 0x1, P0 ;  /* 0x0000000306057211 */ /* 0x000fe200000f0eff */
[----:B------:R-:W-:Y:S01]  /*07d0*/  USHF.R.S32.HI UR5, URZ, 0x1f, UR7 ;  /* 0x0000001f3f057899 */ /* 0x000fe20008011407 */
[----:B------:R-:W-:-:S03]  /*07e0*/  MOV R3, UR14 ;  /* 0x0000000e00037c02 */ /* 0x000fc60008000f00 */
[----:B------:R-:W-:Y:S02]  /*07f0*/  UIMAD UR5, UR5, UR14, URZ ;  /* 0x0000000e050572a4 */ /* 0x000fe4000f8e023f */
[----:B------:R-:W-:Y:S02]  /*0800*/  IMAD.WIDE.U32 R4, R3, UR7, R4 ;  /* 0x0000000703047c25 */ /* 0x000fe4000f8e0004 */
[----:B------:R-:W-:Y:S02]  /*0810*/  UIMAD UR5, UR7, UR15, UR5 ;  /* 0x0000000f070572a4 */ /* 0x000fe4000f8e0205 */
[----:B------:R-:W-:Y:S01]  /*0820*/  @P1 IMAD R3, R7, R8, RZ ;  /* 0x0000000807031224 */ /* 0x000fe200078e02ff */
[-C--:B------:R-:W-:Y:S02]  /*0830*/  @P1 MOV R6, R4.reuse ;  /* 0x0000000400061202 */ /* 0x080fe40000000f00 */
[----:B------:R-:W-:Y:S02]  /*0840*/  CS2R R62, SRZ ;  /* 0x00000000003e7805 */ /* 0x000fe4000001ff00 */
[----:B------:R-:W-:Y:S01]  /*0850*/  @!P5 MOV R26, R4 ;  /* 0x00000004001ad202 */ /* 0x000fe20000000f00 */
[----:B------:R-:W-:Y:S01]  /*0860*/  @P1 IMAD R3, R2, R9, R3 ;  /* 0x0000000902031224 */ /* 0x000fe200078e0203 */
[----:B------:R-:W-:-:S02]  /*0870*/  IADD3 R7, R5, UR5, RZ ;  /* 0x0000000505077c10 */ /* 0x000fc4000fffe0ff */
[----:B------:R-:W-:Y:S02]  /*0880*/  CS2R R60, SRZ ;  /* 0x00000000003c7805 */ /* 0x000fe4000001ff00 */
[----:B------:R-:W-:Y:S02]  /*0890*/  CS2R R58, SRZ ;  /* 0x00000000003a7805 */ /* 0x000fe4000001ff00 */
[----:B------:R-:W-:Y:S02]  /*08a0*/  CS2R R56, SRZ ;  /* 0x0000000000387805 */ /* 0x000fe4000001ff00 */
[----:B------:R-:W-:Y:S01]  /*08b0*/  @!P5 MOV R27, R7 ;  /* 0x00000007001bd202 */ /* 0x000fe20000000f00 */
[C---:B------:R-:W-:Y:S01]  /*08c0*/  @P1 IMAD.WIDE.U32 R8, R2.reuse, R8, R6 ;  /* 0x0000000802081225 */ /* 0x040fe200078e0006 */
[----:B------:R-:W-:Y:S02]  /*08d0*/  IADD3 R67, R2, 0x20, RZ ;  /* 0x0000002002437810 */ /* 0x000fe40007ffe0ff */
[----:B------:R-:W-:-:S02]  /*08e0*/  CS2R R46, SRZ ;  /* 0x00000000002e7805 */ /* 0x000fc4000001ff00 */
[C---:B------:R-:W-:Y:S01]  /*08f0*/  IADD3 R65, R2.reuse, 0x40, RZ ;  /* 0x0000004002417810 */ /* 0x040fe20007ffe0ff */
[----:B------:R-:W-:Y:S01]  /*0900*/  @!P5 IMAD.WIDE.U32 R24, R35, R24, R26 ;  /* 0x000000182318d225 */ /* 0x000fe200078e001a */
[----:B------:R-:W-:Y:S02]  /*0910*/  @P1 IADD3 R9, R9, R3, RZ ;  /* 0x0000000309091210 */ /* 0x000fe40007ffe0ff */
[----:B------:R-:W-:Y:S01]  /*0920*/  IADD3 R52, R2, 0x60, RZ ;  /* 0x0000006002347810 */ /* 0x000fe20007ffe0ff */
[----:B------:R-:W-:Y:S01]  /*0930*/  @!P4 IMAD R35, R37, R23, R30 ;  /* 0x000000172523c224 */ /* 0x000fe200078e021e */
[----:B------:R-:W-:Y:S02]  /*0940*/  @P1 SHF.L.U64.HI R12, R8, 0x2, R9 ;  /* 0x00000002080c1819 */ /* 0x000fe40000010209 */
[----:B------:R-:W-:Y:S02]  /*0950*/  IADD3 R77, R2, 0x80, RZ ;  /* 0x00000080024d7810 */ /* 0x000fe40007ffe0ff */
[----:B------:R-:W-:-:S02]  /*0960*/  CS2R R72, SRZ ;  /* 0x0000000000487805 */ /* 0x000fc4000001ff00 */
[----:B------:R-:W-:Y:S01]  /*0970*/  SHF.R.S32.HI R9, RZ, 0x1f, R13 ;  /* 0x0000001fff097819 */ /* 0x000fe2000001140d */
[----:B------:R-:W-:Y:S01]  /*0980*/  ULDC.64 UR6, c[0x0][0x248] ;  /* 0x0000920000067ab9 */ /* 0x000fe20000000a00 */
[----:B------:R-:W-:Y:S02]  /*0990*/  IADD3 R3, R2, 0x100, RZ ;  /* 0x0000010002037810 */ /* 0x000fe40007ffe0ff */
[----:B------:R-:W-:Y:S01]  /*09a0*/  @P1 SHF.L.U32 R49, R8, 0x2, RZ ;  /* 0x0000000208311819 */ /* 0x000fe200000006ff */
[----:B----4-:R-:W-:Y:S01]  /*09b0*/  @!P2 IMAD R8, R9, R20, RZ ;  /* 0x000000140908a224 */ /* 0x010fe200078e02ff */
[----:B------:R-:W-:Y:S02]  /*09c0*/  ISETP.GE.U32.AND P3, PT, R3, UR18, PT ;  /* 0x0000001203007c0c */ /* 0x000fe4000bf66070 */
[----:B------:R-:W-:Y:S01]  /*09d0*/  SHF.R.S32.HI R29, RZ, 0x1f, R3 ;  /* 0x0000001fff1d7819 */ /* 0x000fe20000011403 */
[----:B------:R-:W-:Y:S01]  /*09e0*/  @!P2 IMAD R21, R13, R21, R8 ;  /* 0x000000150d15a224 */ /* 0x000fe200078e0208 */
[----:B------:R-:W-:-:S02]  /*09f0*/  @!P2 MOV R8, R4 ;  /* 0x000000040008a202 */ /* 0x000fc40000000f00 */
[----:B------:R-:W-:Y:S02]  /*0a00*/  @!P2 MOV R9, R7 ;  /* 0x000000070009a202 */ /* 0x000fe40000000f00 */
[----:B------:R-:W-:Y:S02]  /*0a10*/  @P1 IADD3 R48, P6, R49, R14, RZ ;  /* 0x0000000e31301210 */ /* 0x000fe40007fde0ff */
[----:B------:R-:W-:Y:S01]  /*0a20*/  ISETP.GE.AND.EX P3, PT, R29, UR19, PT, P3 ;  /* 0x000000131d007c0c */ /* 0x000fe2000bf66330 */
[----:B------:R-:W-:Y:S01]  /*0a30*/  @!P2 IMAD.WIDE.U32 R8, R13, R20, R8 ;  /* 0x000000140d08a225 */ /* 0x000fe200078e0008 */
[----:B---3--:R-:W-:Y:S02]  /*0a40*/  @P1 IADD3 R68, P0, R49, R68, RZ ;  /* 0x0000004431441210 */ /* 0x008fe40007f1e0ff */
[----:B------:R-:W-:Y:S02]  /*0a50*/  @P1 IADD3.X R49, R12, R15, RZ, P6, !PT ;  /* 0x0000000f0c311210 */ /* 0x000fe400037fe4ff */
[----:B------:R-:W-:Y:S01]  /*0a60*/  ISETP.GT.U32.OR P3, PT, R0, 0x27f, P3 ;  /* 0x0000027f0000780c */ /* 0x000fe20001f64470 */
[----:B------:R-:W1:Y:S01]  /*0a70*/  @!P5 LDC.64 R14, c[0x0][0x230] ;  /* 0x00008c00ff0edb82 */ /* 0x000e620000000a00 */
[----:B------:R-:W-:-:S02]  /*0a80*/  @!P2 IADD3 R9, R9, R21, RZ ;  /* 0x000000150909a210 */ /* 0x000fc40007ffe0ff */
[----:B------:R-:W-:Y:S02]  /*0a90*/  @P1 IADD3.X R69, R12, R69, RZ, P0, !PT ;  /* 0x000000450c451210 */ /* 0x000fe400007fe4ff */
[C---:B------:R-:W-:Y:S02]  /*0aa0*/  @!P2 SHF.L.U32 R31, R8.reuse, 0x2, RZ ;  /* 0x00000002081fa819 */ /* 0x040fe400000006ff */
[----:B------:R-:W-:Y:S01]  /*0ab0*/  @!P2 SHF.L.U64.HI R28, R8, 0x2, R9 ;  /* 0x00000002081ca819 */ /* 0x000fe20000010209 */
[----:B------:R-:W2:Y:S01]  /*0ac0*/  @!P4 LDC.64 R20, c[0x0][0x230] ;  /* 0x00008c00ff14cb82 */ /* 0x000ea20000000a00 */
[----:B------:R-:W-:Y:S02]  /*0ad0*/  @!P4 MOV R26, R4 ;  /* 0x00000004001ac202 */ /* 0x000fe40000000f00 */
[----:B------:R-:W-:Y:S02]  /*0ae0*/  @!P4 MOV R27, R7 ;  /* 0x00000007001bc202 */ /* 0x000fe40000000f00 */
[----:B------:R-:W-:-:S02]  /*0af0*/  @!P5 IADD3 R23, R25, R33, RZ ;  /* 0x000000211917d210 */ /* 0x000fc40007ffe0ff */
[----:B------:R-:W-:Y:S01]  /*0b00*/  @!P2 IADD3 R10, P0, R31, R10, RZ ;  /* 0x0000000a1f0aa210 */ /* 0x000fe20007f1e0ff */
[----:B------:R-:W3:Y:S01]  /*0b10*/  @!P5 LDC.64 R12, c[0x0][0x228] ;  /* 0x00008a00ff0cdb82 */ /* 0x000ee20000000a00 */
[----:B------:R-:W-:Y:S01]  /*0b20*/  @!P4 IMAD.WIDE.U32 R26, R37, R22, R26 ;  /* 0x00000016251ac225 */ /* 0x000fe200078e001a */
[----:B------:R-:W-:Y:S02]  /*0b30*/  @!P2 IADD3 R18, P6, R31, R18, RZ ;  /* 0x000000121f12a210 */ /* 0x000fe40007fde0ff */
[C---:B------:R-:W-:Y:S02]  /*0b40*/  @!P5 SHF.L.U32 R31, R24.reuse, 0x2, RZ ;  /* 0x00000002181fd819 */ /* 0x040fe400000006ff */
[----:B------:R-:W-:Y:S02]  /*0b50*/  @!P5 SHF.L.U64.HI R24, R24, 0x2, R23 ;  /* 0x000000021818d819 */ /* 0x000fe40000010217 */
[----:B------:R-:W4:Y:S01]  /*0b60*/  @!P3 LDC.64 R8, c[0x0][0x288] ;  /* 0x0000a200ff08bb82 */ /* 0x000f220000000a00 */
[----:B------:R-:W-:-:S02]  /*0b70*/  @!P2 IADD3.X R11, R28, R11, RZ, P0, !PT ;  /* 0x0000000b1c0ba210 */ /* 0x000fc400007fe4ff */
[----:B------:R-:W-:Y:S02]  /*0b80*/  @!P4 IADD3 R23, R27, R35, RZ ;  /* 0x000000231b17c210 */ /* 0x000fe40007ffe0ff */
[----:B-1----:R-:W-:Y:S01]  /*0b90*/  @!P5 IADD3 R22, P0, R31, R14, RZ ;  /* 0x0000000e1f16d210 */ /* 0x002fe20007f1e0ff */
[----:B------:R1:W5:Y:S01]  /*0ba0*/  @!P2 LDG.E.64 R54, desc[UR22][R10.64] ;  /* 0x000000160a36a981 */ /* 0x000362000c1e1b00 */
[C---:B------:R-:W-:Y:S02]  /*0bb0*/  @!P4 SHF.L.U32 R25, R26.reuse, 0x2, RZ ;  /* 0x000000021a19c819 */ /* 0x040fe400000006ff */
[----:B------:R-:W-:Y:S02]  /*0bc0*/  @!P4 SHF.L.U64.HI R26, R26, 0x2, R23 ;  /* 0x000000021a1ac819 */ /* 0x000fe40000010217 */
[----:B------:R-:W-:Y:S02]  /*0bd0*/  @!P5 IADD3.X R23, R24, R15, RZ, P0, !PT ;  /* 0x0000000f1817d210 */ /* 0x000fe400007fe4ff */
[----:B--2---:R-:W-:-:S02]  /*0be0*/  @!P4 IADD3 R20, P0, R25, R20, RZ ;  /* 0x000000141914c210 */ /* 0x004fc40007f1e0ff */
[----:B------:R-:W-:Y:S02]  /*0bf0*/  @!P2 IADD3.X R19, R28, R19, RZ, P6, !PT ;  /* 0x000000131c13a210 */ /* 0x000fe400037fe4ff */
[----:B------:R-:W-:Y:S02]  /*0c00*/  SHF.R.S32.HI R27, RZ, 0x1f, R39 ;  /* 0x0000001fff1b7819 */ /* 0x000fe40000011427 */
[----:B------:R-:W-:Y:S02]  /*0c10*/  SHF.R.S32.HI R37, RZ, 0x1f, R41 ;  /* 0x0000001fff257819 */ /* 0x000fe40000011429 */
[----:B-1----:R-:W-:Y:S02]  /*0c20*/  CS2R R10, SRZ ;  /* 0x00000000000a7805 */ /* 0x002fe4000001ff00 */
[----:B---3--:R-:W-:Y:S01]  /*0c30*/  @!P5 IADD3 R12, P6, R31, R12, RZ ;  /* 0x0000000c1f0cd210 */ /* 0x008fe20007fde0ff */
[----:B------:R1:W5:Y:S01]  /*0c40*/  @!P5 LDG.E.64 R62, desc[UR22][R22.64] ;  /* 0x00000016163ed981 */ /* 0x000362000c1e1b00 */
[----:B------:R-:W-:Y:S01]  /*0c50*/  @!P4 IADD3.X R21, R26, R21, RZ, P0, !PT ;  /* 0x000000151a15c210 */ /* 0x000fe200007fe4ff */
[----:B------:R-:W2:Y:S01]  /*0c60*/  @!P3 LDC.64 R30, c[0x0][0x228] ;  /* 0x00008a00ff1ebb82 */ /* 0x000ea20000000a00 */
[----:B------:R-:W-:-:S02]  /*0c70*/  ISETP.GE.U32.AND P0, PT, R39, UR18, PT ;  /* 0x0000001227007c0c */ /* 0x000fc4000bf06070 */
[----:B------:R-:W-:Y:S01]  /*0c80*/  @!P5 IADD3.X R13, R24, R13, RZ, P6, !PT ;  /* 0x0000000d180dd210 */ /* 0x000fe200037fe4ff */
[----:B------:R-:W5:Y:S01]  /*0c90*/  @!P4 LDG.E.64 R60, desc[UR22][R20.64] ;  /* 0x00000016143cc981 */ /* 0x000f62000c1e1b00 */
[----:B0-----:R-:W-:Y:S01]  /*0ca0*/  @!P4 IADD3 R14, P6, R25, R16, RZ ;  /* 0x00000010190ec210 */ /* 0x001fe20007fde0ff */
[----:B----4-:R-:W-:Y:S01]  /*0cb0*/  @!P3 IMAD R16, R29, R8, RZ ;  /* 0x000000081d10b224 */ /* 0x010fe200078e02ff */
[----:B------:R-:W-:Y:S01]  /*0cc0*/  ISETP.GE.AND.EX P0, PT, R27, UR19, PT, P0 ;  /* 0x000000131b007c0c */ /* 0x000fe2000bf06300 */
[----:B------:R-:W0:Y:S01]  /*0cd0*/  @!P3 LDC.64 R28, c[0x0][0x230] ;  /* 0x00008c00ff1cbb82 */ /* 0x000e220000000a00 */
[----:B------:R-:W-:Y:S01]  /*0ce0*/  @!P4 IADD3.X R15, R26, R17, RZ, P6, !PT ;  /* 0x000000111a0fc210 */ /* 0x000fe200037fe4ff */
[----:B------:R-:W-:Y:S01]  /*0cf0*/  @!P3 IMAD R25, R3, R9, R16 ;  /* 0x000000090319b224 */ /* 0x000fe200078e0210 */
[----:B------:R-:W-:Y:S01]  /*0d00*/  @!P3 MOV R16, R4 ;  /* 0x000000040010b202 */ /* 0x000fe20000000f00 */
[----:B------:R-:W5:Y:S01]  /*0d10*/  @!P5 LDG.E.64 R10, desc[UR22][R12.64] ;  /* 0x000000160c0ad981 */ /* 0x000f62000c1e1b00 */
[----:B------:R-:W-:-:S02]  /*0d20*/  @!P3 MOV R17, R7 ;  /* 0x000000070011b202 */ /* 0x000fc40000000f00 */
[----:B------:R-:W-:Y:S01]  /*0d30*/  ISETP.GT.U32.OR P0, PT, R0, 0x27f, P0 ;  /* 0x0000027f0000780c */ /* 0x000fe20000704470 */
[----:B------:R-:W-:Y:S01]  /*0d40*/  @!P3 IMAD.WIDE.U32 R16, R3, R8, R16 ;  /* 0x000000080310b225 */ /* 0x000fe200078e0010 */
[----:B------:R-:W-:-:S06]  /*0d50*/  CS2R R8, SRZ ;  /* 0x0000000000087805 */ /* 0x000fcc000001ff00 */
[----:B------:R0:W5:Y:S01]  /*0d60*/  @!P2 LDG.E.64 R8, desc[UR22][R18.64] ;  /* 0x000000161208a981 */ /* 0x000162000c1e1b00 */
[----:B------:R-:W-:-:S04]  /*0d70*/  ISETP.GE.U32.AND P2, PT, R41, UR18, PT ;  /* 0x0000001229007c0c */ /* 0x000fc8000bf46070 */
[----:B------:R-:W3:Y:S01]  /*0d80*/  @!P0 LDC.64 R34, c[0x0][0x288] ;  /* 0x0000a200ff228b82 */ /* 0x000ee20000000a00 */
[----:B------:R-:W-:-:S04]  /*0d90*/  ISETP.GE.AND.EX P2, PT, R37, UR19, PT, P2 ;  /* 0x0000001325007c0c */ /* 0x000fc8000bf46320 */
[----:B------:R-:W-:Y:S02]  /*0da0*/  ISETP.GT.U32.OR P2, PT, R0, 0x27f, P2 ;  /* 0x0000027f0000780c */ /* 0x000fe40001744470 */
[----:B------:R-:W-:Y:S01]  /*0db0*/  @!P3 IADD3 R3, R17, R25, RZ ;  /* 0x000000191103b210 */ /* 0x000fe20007ffe0ff */
[----:B-1----:R-:W1:Y:S01]  /*0dc0*/  @!P0 LDC.64 R22, c[0x0][0x230] ;  /* 0x00008c00ff168b82 */ /* 0x002e620000000a00 */
[C---:B------:R-:W-:Y:S02]  /*0dd0*/  @!P3 SHF.L.U32 R17, R16.reuse, 0x2, RZ ;  /* 0x000000021011b819 */ /* 0x040fe400000006ff */
[----:B------:R-:W-:Y:S02]  /*0de0*/  @!P3 SHF.L.U64.HI R26, R16, 0x2, R3 ;  /* 0x00000002101ab819 */ /* 0x000fe40000010203 */
[----:B------:R-:W-:Y:S02]  /*0df0*/  IADD3 R3, R2, 0x1c0, RZ ;  /* 0x000001c002037810 */ /* 0x000fe40007ffe0ff */
[----:B0-----:R-:W-:-:S03]  /*0e00*/  @!P3 IADD3 R18, P6, R17, R28, RZ ;  /* 0x0000001c1112b210 */ /* 0x001fc60007fde0ff */
[----:B------:R-:W0:Y:S01]  /*0e10*/  @!P2 LDC.64 R24, c[0x0][0x288] ;  /* 0x0000a200ff18ab82 */ /* 0x000e220000000a00 */
[----:B------:R-:W-:Y:S02]  /*0e20*/  @!P0 MOV R32, R4 ;  /* 0x0000000400208202 */ /* 0x000fe40000000f00 */
[----:B------:R-:W-:Y:S01]  /*0e30*/  @!P0 MOV R33, R7 ;  /* 0x0000000700218202 */ /* 0x000fe20000000f00 */
[-C--:B---3--:R-:W-:Y:S01]  /*0e40*/  @!P0 IMAD R28, R27, R34.reuse, RZ ;  /* 0x000000221b1c8224 */ /* 0x088fe200078e02ff */
[----:B------:R-:W-:Y:S02]  /*0e50*/  ISETP.GE.U32.AND P5, PT, R3, UR18, PT ;  /* 0x0000001203007c0c */ /* 0x000fe4000bfa6070 */
[----:B------:R-:W-:Y:S01]  /*0e60*/  SHF.R.S32.HI R88, RZ, 0x1f, R3 ;  /* 0x0000001fff587819 */ /* 0x000fe20000011403 */
[C---:B------:R-:W-:Y:S02]  /*0e70*/  @!P0 IMAD R27, R39.reuse, R35, R28 ;  /* 0x00000023271b8224 */ /* 0x040fe400078e021c */
[----:B------:R-:W-:Y:S01]  /*0e80*/  @!P0 IMAD.WIDE.U32 R32, R39, R34, R32 ;  /* 0x0000002227208225 */ /* 0x000fe200078e0020 */
[----:B------:R-:W-:Y:S01]  /*0e90*/  ISETP.GE.AND.EX P5, PT, R88, UR19, PT, P5 ;  /* 0x0000001358007c0c */ /* 0x000fe2000bfa6350 */
[----:B------:R-:W3:Y:S01]  /*0ea0*/  @!P0 LDC.64 R34, c[0x0][0x228] ;  /* 0x00008a00ff228b82 */ /* 0x000ee20000000a00 */
[----:B------:R-:W-:-:S02]  /*0eb0*/  @!P3 IADD3.X R19, R26, R29, RZ, P6, !PT ;  /* 0x0000001d1a13b210 */ /* 0x000fc400037fe4ff */
[----:B--2---:R-:W-:Y:S02]  /*0ec0*/  @!P3 IADD3 R16, P6, R17, R30, RZ ;  /* 0x0000001e1110b210 */ /* 0x004fe40007fde0ff */
[----:B------:R-:W-:Y:S02]  /*0ed0*/  CS2R R12, SRZ ;  /* 0x00000000000c7805 */ /* 0x000fe4000001ff00 */
[----:B------:R-:W-:Y:S01]  /*0ee0*/  ISETP.GT.U32.OR P5, PT, R0, 0x27f, P5 ;  /* 0x0000027f0000780c */ /* 0x000fe20002fa4470 */
[----:B------:R-:W5:Y:S01]  /*0ef0*/  @!P3 LDG.E.64 R58, desc[UR22][R18.64] ;  /* 0x00000016123ab981 */ /* 0x000f62000c1e1b00 */
[----:B------:R-:W2:Y:S01]  /*0f00*/  @!P2 LDC.64 R28, c[0x0][0x230] ;  /* 0x00008c00ff1cab82 */ /* 0x000ea20000000a00 */
[----:B------:R-:W-:Y:S02]  /*0f10*/  @!P3 IADD3.X R17, R26, R31, RZ, P6, !PT ;  /* 0x0000001f1a11b210 */ /* 0x000fe400037fe4ff */
[----:B------:R4:W5:Y:S01]  /*0f20*/  @!P4 LDG.E.64 R12, desc[UR22][R14.64] ;  /* 0x000000160e0cc981 */ /* 0x000962000c1e1b00 */
[----:B------:R-:W-:-:S02]  /*0f30*/  IADD3 R26, R2, 0x1a0, RZ ;  /* 0x000001a0021a7810 */ /* 0x000fc40007ffe0ff */
[----:B------:R-:W-:Y:S02]  /*0f40*/  @!P0 IADD3 R33, R33, R27, RZ ;  /* 0x0000001b21218210 */ /* 0x000fe40007ffe0ff */
[----:B------:R-:W-:Y:S02]  /*0f50*/  ISETP.GE.U32.AND P4, PT, R26, UR18, PT ;  /* 0x000000121a007c0c */ /* 0x000fe4000bf86070 */
[----:B------:R-:W-:Y:S01]  /*0f60*/  SHF.R.S32.HI R44, RZ, 0x1f, R26 ;  /* 0x0000001fff2c7819 */ /* 0x000fe2000001141a */
[----:B0-----:R-:W-:Y:S01]  /*0f70*/  @!P2 IMAD R38, R37, R24, RZ ;  /* 0x000000182526a224 */ /* 0x001fe200078e02ff */
[----:B------:R-:W-:Y:S01]  /*0f80*/  @!P0 SHF.L.U32 R27, R32, 0x2, RZ ;  /* 0x00000002201b8819 */ /* 0x000fe200000006ff */
[----:B------:R-:W0:Y:S01]  /*0f90*/  @!P5 LDC.64 R30, c[0x0][0x288] ;  /* 0x0000a200ff1edb82 */ /* 0x000e220000000a00 */
[----:B----4-:R-:W-:Y:S02]  /*0fa0*/  @!P2 MOV R14, R4 ;  /* 0x00000004000ea202 */ /* 0x010fe40000000f00 */
[----:B------:R-:W-:-:S02]  /*0fb0*/  @!P2 MOV R15, R7 ;  /* 0x00000007000fa202 */ /* 0x000fc40000000f00 */
[----:B------:R-:W-:Y:S01]  /*0fc0*/  ISETP.GE.AND.EX P4, PT, R44, UR19, PT, P4 ;  /* 0x000000132c007c0c */ /* 0x000fe2000bf86340 */
[C---:B------:R-:W-:Y:S01]  /*0fd0*/  @!P2 IMAD R25, R41.reuse, R25, R38 ;  /* 0x000000192919a224 */ /* 0x040fe200078e0226 */
[----:B------:R-:W-:Y:S01]  /*0fe0*/  @!P0 SHF.L.U64.HI R36, R32, 0x2, R33 ;  /* 0x0000000220248819 */ /* 0x000fe20000010221 */
[----:B------:R-:W-:Y:S01]  /*0ff0*/  @!P2 IMAD.WIDE.U32 R14, R41, R24, R14 ;  /* 0x00000018290ea225 */ /* 0x000fe200078e000e */
[C---:B-1----:R-:W-:Y:S01]  /*1000*/  @!P0 IADD3 R22, P6, R27.reuse, R22, RZ ;  /* 0x000000161b168210 */ /* 0x042fe20007fde0ff */
[----:B------:R-:W1:Y:S01]  /*1010*/  @!P2 LDC.64 R32, c[0x0][0x228] ;  /* 0x00008a00ff20ab82 */ /* 0x000e620000000a00 */
[----:B------:R-:W-:Y:S02]  /*1020*/  ISETP.GT.U32.OR P4, PT, R0, 0x27f, P4 ;  /* 0x0000027f0000780c */ /* 0x000fe40002784470 */
[----:B------:R-:W-:Y:S02]  /*1030*/  @!P0 IADD3.X R23, R36, R23, RZ, P6, !PT ;  /* 0x0000001724178210 */ /* 0x000fe400037fe4ff */
[----:B---3--:R-:W-:-:S02]  /*1040*/  @!P0 IADD3 R24, P6, R27, R34, RZ ;  /* 0x000000221b188210 */ /* 0x008fc40007fde0ff */
[----:B------:R-:W-:Y:S01]  /*1050*/  @!P2 IADD3 R15, R15, R25, RZ ;  /* 0x000000190f0fa210 */ /* 0x000fe20007ffe0ff */
[----:B------:R-:W3:Y:S01]  /*1060*/  @!P5 LDC.64 R38, c[0x0][0x230] ;  /* 0x00008c00ff26db82 */ /* 0x000ee20000000a00 */
[----:B------:R-:W-:Y:S01]  /*1070*/  @!P2 SHF.L.U32 R27, R14, 0x2, RZ ;  /* 0x000000020e1ba819 */ /* 0x000fe200000006ff */
[----:B------:R-:W5:Y:S01]  /*1080*/  @!P0 LDG.E.64 R56, desc[UR22][R22.64] ;  /* 0x0000001616388981 */ /* 0x000f62000c1e1b00 */
[----:B------:R-:W-:Y:S02]  /*1090*/  @!P0 IADD3.X R25, R36, R35, RZ, P6, !PT ;  /* 0x0000002324198210 */ /* 0x000fe400037fe4ff */
[----:B------:R-:W-:Y:S02]  /*10a0*/  @!P2 SHF.L.U64.HI R34, R14, 0x2, R15 ;  /* 0x000000020e22a819 */ /* 0x000fe4000001020f */
[----:B--2---:R-:W-:Y:S01]  /*10b0*/  @!P2 IADD3 R20, P6, R27, R28, RZ ;  /* 0x0000001c1b14a210 */ /* 0x004fe20007fde0ff */
[----:B------:R-:W2:Y:S03]  /*10c0*/  @!P5 LDC.64 R42, c[0x0][0x228] ;  /* 0x00008a00ff2adb82 */ /* 0x000ea60000000a00 */
[----:B------:R-:W-:-:S05]  /*10d0*/  @!P2 IADD3.X R21, R34, R29, RZ, P6, !PT ;  /* 0x0000001d2215a210 */ /* 0x000fca00037fe4ff */
[----:B------:R-:W4:Y:S01]  /*10e0*/  @!P4 LDC.64 R28, c[0x0][0x288] ;  /* 0x0000a200ff1ccb82 */ /* 0x000f220000000a00 */
[----:B0-----:R-:W-:Y:S01]  /*10f0*/  @!P5 IMAD R36, R88, R30, RZ ;  /* 0x0000001e5824d224 */ /* 0x001fe200078e02ff */
[----:B------:R-:W-:Y:S01]  /*1100*/  @!P5 MOV R14, R4 ;  /* 0x00000004000ed202 */ /* 0x000fe20000000f00 */
[----:B------:R-:W5:Y:S01]  /*1110*/  @!P2 LDG.E.64 R46, desc[UR22][R20.64] ;  /* 0x00000016142ea981 */ /* 0x000f62000c1e1b00 */
[----:B------:R-:W-:Y:S01]  /*1120*/  @!P5 MOV R15, R7 ;  /* 0x00000007000fd202 */ /* 0x000fe20000000f00 */
[C---:B------:R-:W-:Y:S02]  /*1130*/  @!P5 IMAD R35, R3.reuse, R31, R36 ;  /* 0x0000001f0323d224 */ /* 0x040fe400078e0224 */
[----:B------:R-:W-:Y:S01]  /*1140*/  @!P5 IMAD.WIDE.U32 R30, R3, R30, R14 ;  /* 0x0000001e031ed225 */ /* 0x000fe200078e000e */
[----:B------:R-:W-:Y:S02]  /*1150*/  CS2R R14, SRZ ;  /* 0x00000000000e7805 */ /* 0x000fe4000001ff00 */
[----:B------:R-:W-:-:S04]  /*1160*/  IADD3 R3, R2, 0x180, RZ ;  /* 0x0000018002037810 */ /* 0x000fc80007ffe0ff */
[----:B------:R-:W-:Y:S01]  /*1170*/  SHF.R.S32.HI R40, RZ, 0x1f, R3 ;  /* 0x0000001fff287819 */ /* 0x000fe20000011403 */
[----:B------:R4:W5:Y:S01]  /*1180*/  @!P3 LDG.E.64 R14, desc[UR22][R16.64] ;  /* 0x00000016100eb981 */ /* 0x000962000c1e1b00 */
[----:B------:R-:W-:Y:S02]  /*1190*/  ISETP.GE.U32.AND P3, PT, R3, UR18, PT ;  /* 0x0000001203007c0c */ /* 0x000fe4000bf66070 */
[----:B-1----:R-:W-:Y:S02]  /*11a0*/  @!P2 IADD3 R32, P6, R27, R32, RZ ;  /* 0x000000201b20a210 */ /* 0x002fe40007fde0ff */
[----:B------:R-:W-:Y:S01]  /*11b0*/  ISETP.GE.AND.EX P3, PT, R40, UR19, PT, P3 ;  /* 0x0000001328007c0c */ /* 0x000fe2000bf66330 */
[----:B----4-:R-:W-:Y:S01]  /*11c0*/  @!P4 IMAD R16, R44, R28, RZ ;  /* 0x0000001c2c10c224 */ /* 0x010fe200078e02ff */
[----:B------:R-:W-:Y:S02]  /*11d0*/  @!P5 IADD3 R31, R31, R35, RZ ;  /* 0x000000231f1fd210 */ /* 0x000fe40007ffe0ff */
[----:B------:R-:W-:Y:S01]  /*11e0*/  @!P5 SHF.L.U32 R27, R30, 0x2, RZ ;  /* 0x000000021e1bd819 */ /* 0x000fe200000006ff */
[----:B------:R-:W-:Y:S01]  /*11f0*/  @!P4 IMAD R29, R26, R29, R16 ;  /* 0x0000001d1a1dc224 */ /* 0x000fe200078e0210 */
[----:B------:R-:W-:-:S02]  /*1200*/  ISETP.GT.U32.OR P3, PT, R0, 0x27f, P3 ;  /* 0x0000027f0000780c */ /* 0x000fc40001f64470 */
[----:B------:R-:W-:Y:S02]  /*1210*/  CS2R R16, SRZ ;  /* 0x0000000000107805 */ /* 0x000fe4000001ff00 */
[----:B------:R-:W-:Y:S02]  /*1220*/  @!P2 IADD3.X R33, R34, R33, RZ, P6, !PT ;  /* 0x000000212221a210 */ /* 0x000fe400037fe4ff */
[----:B------:R-:W-:Y:S02]  /*1230*/  @!P5 SHF.L.U64.HI R30, R30, 0x2, R31 ;  /* 0x000000021e1ed819 */ /* 0x000fe4000001021f */
[----:B---3--:R-:W-:Y:S01]  /*1240*/  @!P5 IADD3 R38, P6, R27, R38, RZ ;  /* 0x000000261b26d210 */ /* 0x008fe20007fde0ff */
[----:B------:R0:W5:Y:S01]  /*1250*/  @!P0 LDG.E.64 R16, desc[UR22][R24.64] ;  /* 0x0000001618108981 */ /* 0x000162000c1e1b00 */
[----:B------:R-:W-:Y:S02]  /*1260*/  SHF.R.S32.HI R70, RZ, 0x1f, R67 ;  /* 0x0000001fff467819 */ /* 0x000fe40000011443 */
[----:B------:R-:W-:-:S02]  /*1270*/  @!P5 IADD3.X R39, R30, R39, RZ, P6, !PT ;  /* 0x000000271e27d210 */ /* 0x000fc400037fe4ff */
[----:B------:R-:W-:Y:S01]  /*1280*/  ISETP.GE.U32.AND P0, PT, R67, UR18, PT ;  /* 0x0000001243007c0c */ /* 0x000fe2000bf06070 */
[----:B------:R-:W1:Y:S01]  /*1290*/  @!P3 LDC.64 R36, c[0x0][0x228] ;  /* 0x00008a00ff24bb82 */ /* 0x000e620000000a00 */
[----:B--2---:R-:W-:Y:S02]  /*12a0*/  @!P5 IADD3 R42, P6, R27, R42, RZ ;  /* 0x0000002a1b2ad210 */ /* 0x004fe40007fde0ff */
[----:B------:R-:W-:Y:S02]  /*12b0*/  @!P4 MOV R18, R4 ;  /* 0x000000040012c202 */ /* 0x000fe40000000f00 */
[----:B------:R-:W-:Y:S02]  /*12c0*/  @!P4 MOV R19, R7 ;  /* 0x000000070013c202 */ /* 0x000fe40000000f00 */
[----:B------:R-:W-:Y:S01]  /*12d0*/  ISETP.GE.AND.EX P0, PT, R70, UR19, PT, P0 ;  /* 0x0000001346007c0c */ /* 0x000fe2000bf06300 */
[----:B0-----:R-:W0:Y:S01]  /*12e0*/  @!P3 LDC.64 R24, c[0x0][0x230] ;  /* 0x00008c00ff18bb82 */ /* 0x001e220000000a00 */
[----:B------:R-:W-:Y:S01]  /*12f0*/  @!P5 IADD3.X R43, R30, R43, RZ, P6, !PT ;  /* 0x0000002b1e2bd210 */ /* 0x000fe200037fe4ff */
[----:B------:R-:W-:Y:S01]  /*1300*/  @!P4 IMAD.WIDE.U32 R26, R26, R28, R18 ;  /* 0x0000001c1a1ac225 */ /* 0x000fe200078e0012 */
[----:B------:R-:W-:-:S02]  /*1310*/  CS2R R18, SRZ ;  /* 0x0000000000127805 */ /* 0x000fc4000001ff00 */
[----:B------:R-:W-:-:S03]  /*1320*/  ISETP.GT.U32.OR P0, PT, R0, 0x27f, P0 ;  /* 0x0000027f0000780c */ /* 0x000fc60000704470 */
[----:B------:R-:W2:Y:S01]  /*1330*/  @!P3 LDC.64 R30, c[0x0][0x288] ;  /* 0x0000a200ff1ebb82 */ /* 0x000ea20000000a00 */
[----:B------:R3:W5:Y:S01]  /*1340*/  @!P2 LDG.E.64 R18, desc[UR22][R32.64] ;  /* 0x000000162012a981 */ /* 0x000762000c1e1b00 */
[----:B------:R-:W-:Y:S02]  /*1350*/  SHF.R.S32.HI R66, RZ, 0x1f, R65 ;  /* 0x0000001fff427819 */ /* 0x000fe40000011441 */
[----:B------:R-:W-:-:S04]  /*1360*/  ISETP.GE.U32.AND P2, PT, R65, UR18, PT ;  /* 0x0000001241007c0c */ /* 0x000fc8000bf46070 */
[----:B------:R-:W-:Y:S02]  /*1370*/  ISETP.GE.AND.EX P2, PT, R66, UR19, PT, P2 ;  /* 0x0000001342007c0c */ /* 0x000fe4000bf46320 */
[----:B------:R-:W-:Y:S02]  /*1380*/  CS2R R20, SRZ ;  /* 0x0000000000147805 */ /* 0x000fe4000001ff00 */
[----:B------:R-:W-:Y:S01]  /*1390*/  @!P4 IADD3 R23, R27, R29, RZ ;  /* 0x0000001d1b17c210 */ /* 0x000fe20007ffe0ff */
[----:B---3--:R-:W3:Y:S01]  /*13a0*/  @!P0 LDC.64 R32, c[0x0][0x288] ;  /* 0x0000a200ff208b82 */ /* 0x008ee20000000a00 */
[----:B------:R-:W-:Y:S02]  /*13b0*/  ISETP.GT.U32.OR P2, PT, R0, 0x27f, P2 ;  /* 0x0000027f0000780c */ /* 0x000fe40001744470 */
[C---:B------:R-:W-:Y:S01]  /*13c0*/  @!P4 SHF.L.U32 R51, R26.reuse, 0x2, RZ ;  /* 0x000000021a33c819 */ /* 0x040fe200000006ff */
[----:B------:R-:W5:Y:S04]  /*13d0*/  @!P5 LDG.E.64 R20, desc[UR22][R42.64] ;  /* 0x000000162a14d981 */ /* 0x000f68000c1e1b00 */
[----:B------:R-:W4:Y:S01]  /*13e0*/  @!P4 LDC.64 R28, c[0x0][0x230] ;  /* 0x00008c00ff1ccb82 */ /* 0x000f220000000a00 */
[----:B------:R-:W-:Y:S01]  /*13f0*/  @!P4 SHF.L.U64.HI R50, R26, 0x2, R23 ;  /* 0x000000021a32c819 */ /* 0x000fe20000010217 */
[----:B--2---:R-:W-:-:S06]  /*1400*/  @!P3 IMAD R22, R40, R30, RZ ;  /* 0x0000001e2816b224 */ /* 0x004fcc00078e02ff */
[----:B------:R-:W2:Y:S01]  /*1410*/  @!P4 LDC.64 R26, c[0x0][0x228] ;  /* 0x00008a00ff1acb82 */ /* 0x000ea20000000a00 */
[C---:B------:R-:W-:Y:S01]  /*1420*/  @!P3 IMAD R53, R3.reuse, R31, R22 ;  /* 0x0000001f0335b224 */ /* 0x040fe200078e0216 */
[----:B------:R-:W-:Y:S02]  /*1430*/  @!P3 MOV R44, R4 ;  /* 0x00000004002cb202 */ /* 0x000fe40000000f00 */
[----:B------:R-:W-:Y:S02]  /*1440*/  @!P3 MOV R45, R7 ;  /* 0x00000007002db202 */ /* 0x000fe40000000f00 */
[----:B------:R-:W-:Y:S02]  /*1450*/  CS2R R40, SRZ ;  /* 0x0000000000287805 */ /* 0x000fe4000001ff00 */
[----:B------:R-:W-:Y:S01]  /*1460*/  SHF.R.S32.HI R64, RZ, 0x1f, R52 ;  /* 0x0000001fff407819 */ /* 0x000fe20000011434 */
[----:B------:R-:W1:Y:S01]  /*1470*/  @!P2 LDC.64 R22, c[0x0][0x288] ;  /* 0x0000a200ff16ab82 */ /* 0x000e620000000a00 */
[----:B------:R-:W-:Y:S01]  /*1480*/  ISETP.GE.U32.AND P6, PT, R52, UR18, PT ;  /* 0x0000001234007c0c */ /* 0x000fe2000bfc6070 */
[----:B------:R-:W-:Y:S01]  /*1490*/  @!P3 IMAD.WIDE.U32 R44, R3, R30, R44 ;  /* 0x0000001e032cb225 */ /* 0x000fe200078e002c */
[----:B------:R0:W5:Y:S02]  /*14a0*/  @!P5 LDG.E.64 R40, desc[UR22][R38.64] ;  /* 0x000000162628d981 */ /* 0x000164000c1e1b00 */
[----:B------:R-:W-:-:S03]  /*14b0*/  ISETP.GE.AND.EX P6, PT, R64, UR19, PT, P6 ;  /* 0x0000001340007c0c */ /* 0x000fc6000bfc6360 */
[----:B------:R-:W1:Y:S01]  /*14c0*/  @!P0 LDC.64 R34, c[0x0][0x230] ;  /* 0x00008c00ff228b82 */ /* 0x000e620000000a00 */
[----:B------:R-:W-:Y:S02]  /*14d0*/  ISETP.GT.U32.OR P5, PT, R0, 0x27f, P6 ;  /* 0x0000027f0000780c */ /* 0x000fe400037a4470 */
[----:B----4-:R-:W-:Y:S02]  /*14e0*/  @!P4 IADD3 R28, P6, R51, R28, RZ ;  /* 0x0000001c331cc210 */ /* 0x010fe40007fde0ff */
[----:B0-----:R-:W-:Y:S01]  /*14f0*/  @!P3 IADD3 R39, R45, R53, RZ ;  /* 0x000000352d27b210 */ /* 0x001fe20007ffe0ff */
[----:B---3--:R-:W-:Y:S01]  /*1500*/  @!P0 IMAD R38, R70, R32, RZ ;  /* 0x0000002046268224 */ /* 0x008fe200078e02ff */
[C---:B------:R-:W-:Y:S01]  /*1510*/  @!P3 SHF.L.U32 R3, R44.reuse, 0x2, RZ ;  /* 0x000000022c03b819 */ /* 0x040fe200000006ff */
[----:B------:R-:W0:Y:S01]  /*1520*/  @!P0 LDC.64 R30, c[0x0][0x228] ;  /* 0x00008a00ff1e8b82 */ /* 0x000e220000000a00 */
[----:B------:R-:W-:Y:S01]  /*1530*/  @!P3 SHF.L.U64.HI R44, R44, 0x2, R39 ;  /* 0x000000022c2cb819 */ /* 0x000fe20000010227 */
[----:B------:R-:W-:Y:S01]  /*1540*/  @!P0 IMAD R33, R67, R33, R38 ;  /* 0x0000002143218224 */ /* 0x000fe200078e0226 */
[----:B------:R-:W-:-:S02]  /*1550*/  @!P0 MOV R38, R4 ;  /* 0x0000000400268202 */ /* 0x000fc40000000f00 */
[----:B------:R-:W-:Y:S02]  /*1560*/  @!P0 MOV R39, R7 ;  /* 0x0000000700278202 */ /* 0x000fe40000000f00 */
[C---:B------:R-:W-:Y:S02]  /*1570*/  @!P4 IADD3.X R29, R50.reuse, R29, RZ, P6, !PT ;  /* 0x0000001d321dc210 */ /* 0x040fe400037fe4ff */
[----:B------:R-:W-:Y:S02]  /*1580*/  CS2R R42, SRZ ;  /* 0x00000000002a7805 */ /* 0x000fe4000001ff00 */
[----:B--2---:R-:W-:Y:S01]  /*1590*/  @!P4 IADD3 R26, P6, R51, R26, RZ ;  /* 0x0000001a331ac210 */ /* 0x004fe20007fde0ff */
[----:B------:R-:W-:Y:S01]  /*15a0*/  @!P0 IMAD.WIDE.U32 R38, R67, R32, R38 ;  /* 0x0000002043268225 */ /* 0x000fe200078e0026 */
[----:B------:R-:W2:Y:S02]  /*15b0*/  @!P5 LDC.64 R74, c[0x0][0x288] ;  /* 0x0000a200ff4adb82 */ /* 0x000ea40000000a00 */
[----:B------:R-:W-:Y:S01]  /*15c0*/  @!P4 IADD3.X R27, R50, R27, RZ, P6, !PT ;  /* 0x0000001b321bc210 */ /* 0x000fe200037fe4ff */
[----:B------:R3:W5:Y:S01]  /*15d0*/  @!P4 LDG.E.64 R42, desc[UR22][R28.64] ;  /* 0x000000161c2ac981 */ /* 0x000762000c1e1b00 */
[----:B------:R-:W-:Y:S01]  /*15e0*/  @!P3 IADD3 R24, P6, R3, R24, RZ ;  /* 0x000000180318b210 */ /* 0x000fe20007fde0ff */
[----:B-1----:R-:W-:Y:S01]  /*15f0*/  @!P2 IMAD R32, R66, R22, RZ ;  /* 0x000000164220a224 */ /* 0x002fe200078e02ff */
[----:B------:R-:W-:-:S02]  /*1600*/  @!P0 IADD3 R33, R39, R33, RZ ;  /* 0x0000002127218210 */ /* 0x000fc40007ffe0ff */
[----:B------:R-:W-:Y:S02]  /*1610*/  @!P3 IADD3.X R25, R44, R25, RZ, P6, !PT ;  /* 0x000000192c19b210 */ /* 0x000fe400037fe4ff */
[----:B------:R-:W-:Y:S02]  /*1620*/  CS2R R50, SRZ ;  /* 0x0000000000327805 */ /* 0x000fe4000001ff00 */
[----:B------:R-:W-:Y:S01]  /*1630*/  @!P3 IADD3 R36, P6, R3, R36, RZ ;  /* 0x000000240324b210 */ /* 0x000fe20007fde0ff */
[----:B------:R-:W-:Y:S01]  /*1640*/  @!P2 IMAD R39, R65, R23, R32 ;  /* 0x000000174127a224 */ /* 0x000fe200078e0220 */
[C---:B------:R-:W-:Y:S01]  /*1650*/  @!P0 SHF.L.U32 R3, R38.reuse, 0x2, RZ ;  /* 0x0000000226038819 */ /* 0x040fe200000006ff */
[----:B---3--:R-:W1:Y:S01]  /*1660*/  @!P2 LDC.64 R28, c[0x0][0x228] ;  /* 0x00008a00ff1cab82 */ /* 0x008e620000000a00 */
[----:B------:R-:W-:Y:S02]  /*1670*/  @!P0 SHF.L.U64.HI R38, R38, 0x2, R33 ;  /* 0x0000000226268819 */ /* 0x000fe40000010221 */
[----:B------:R-:W-:-:S02]  /*1680*/  @!P2 MOV R32, R4 ;  /* 0x000000040020a202 */ /* 0x000fc40000000f00 */
[----:B------:R-:W-:Y:S02]  /*1690*/  @!P2 MOV R33, R7 ;  /* 0x000000070021a202 */ /* 0x000fe40000000f00 */
[----:B------:R-:W-:Y:S01]  /*16a0*/  @!P3 IADD3.X R37, R44, R37, RZ, P6, !PT ;  /* 0x000000252c25b210 */ /* 0x000fe200037fe4ff */
[----:B------:R-:W3:Y:S01]  /*16b0*/  @!P5 LDC.64 R66, c[0x0][0x228] ;  /* 0x00008a00ff42db82 */ /* 0x000ee20000000a00 */
[----:B------:R-:W-:Y:S01]  /*16c0*/  @!P0 IADD3 R34, P6, R3, R34, RZ ;  /* 0x0000002203228210 */ /* 0x000fe20007fde0ff */
[----:B------:R-:W-:-:S03]  /*16d0*/  @!P2 IMAD.WIDE.U32 R22, R65, R22, R32 ;  /* 0x000000164116a225 */ /* 0x000fc600078e0020 */
[----:B------:R-:W-:Y:S02]  /*16e0*/  @!P0 IADD3.X R35, R38, R35, RZ, P6, !PT ;  /* 0x0000002326238210 */ /* 0x000fe400037fe4ff */
[----:B0-----:R-:W-:Y:S02]  /*16f0*/  @!P0 IADD3 R30, P6, R3, R30, RZ ;  /* 0x0000001e031e8210 */ /* 0x001fe40007fde0ff */
[----:B------:R-:W-:Y:S01]  /*1700*/  @!P2 IADD3 R3, R23, R39, RZ ;  /* 0x000000271703a210 */ /* 0x000fe20007ffe0ff */
[----:B--2---:R-:W-:Y:S01]  /*1710*/  @!P5 IMAD R44, R64, R74, RZ ;  /* 0x0000004a402cd224 */ /* 0x004fe200078e02ff */
[----:B------:R-:W-:Y:S01]  /*1720*/  @!P0 IADD3.X R31, R38, R31, RZ, P6, !PT ;  /* 0x0000001f261f8210 */ /* 0x000fe200037fe4ff */
[----:B------:R-:W0:Y:S01]  /*1730*/  @!P5 LDC.64 R64, c[0x0][0x230] ;  /* 0x00008c00ff40db82 */ /* 0x000e220000000a00 */
[C---:B------:R-:W-:Y:S01]  /*1740*/  @!P2 SHF.L.U32 R38, R22.reuse, 0x2, RZ ;  /* 0x000000021626a819 */ /* 0x040fe200000006ff */
[----:B------:R-:W5:Y:S01]  /*1750*/  @!P0 LDG.E.64 R72, desc[UR22][R34.64] ;  /* 0x0000001622488981 */ /* 0x000f62000c1e1b00 */
[----:B------:R-:W-:-:S02]  /*1760*/  @!P2 SHF.L.U64.HI R32, R22, 0x2, R3 ;  /* 0x000000021620a819 */ /* 0x000fc40000010203 */
[----:B------:R-:W-:Y:S02]  /*1770*/  CS2R R22, SRZ ;  /* 0x0000000000167805 */ /* 0x000fe4000001ff00 */
[----:B------:R-:W-:Y:S01]  /*1780*/  SHF.R.S32.HI R39, RZ, 0x1f, R77 ;  /* 0x0000001fff277819 */ /* 0x000fe2000001144d */
[----:B------:R-:W5:Y:S04]  /*1790*/  @!P0 LDG.E.64 R50, desc[UR22][R30.64] ;  /* 0x000000161e328981 */ /* 0x000f68000c1e1b00 */
[----:B------:R2:W5:Y:S01]  /*17a0*/  @!P4 LDG.E.64 R22, desc[UR22][R26.64] ;  /* 0x000000161a16c981 */ /* 0x000562000c1e1b00 */
[----:B------:R-:W-:-:S04]  /*17b0*/  ISETP.GE.U32.AND P4, PT, R77, UR18, PT ;  /* 0x000000124d007c0c */ /* 0x000fc8000bf86070 */
[----:B------:R-:W-:-:S04]  /*17c0*/  ISETP.GE.AND.EX P4, PT, R39, UR19, PT, P4 ;  /* 0x0000001327007c0c */ /* 0x000fc8000bf86340 */
[----:B------:R-:W-:Y:S01]  /*17d0*/  ISETP.GT.U32.OR P4, PT, R0, 0x27f, P4 ;  /* 0x0000027f0000780c */ /* 0x000fe20002784470 */
[----:B--2---:R-:W2:Y:S01]  /*17e0*/  @!P2 LDC.64 R26, c[0x0][0x230] ;  /* 0x00008c00ff1aab82 */ /* 0x004ea20000000a00 */
[----:B------:R-:W-:Y:S02]  /*17f0*/  @!P5 MOV R30, R4 ;  /* 0x00000004001ed202 */ /* 0x000fe40000000f00 */
[----:B------:R-:W-:-:S09]  /*1800*/  @!P5 MOV R31, R7 ;  /* 0x00000007001fd202 */ /* 0x000fd20000000f00 */
[----:B------:R-:W4:Y:S01]  /*1810*/  @!P4 LDC.64 R78, c[0x0][0x288] ;  /* 0x0000a200ff4ecb82 */ /* 0x000f220000000a00 */
[C---:B------:R-:W-:Y:S02]  /*1820*/  @!P5 IMAD R33, R52.reuse, R75, R44 ;  /* 0x0000004b3421d224 */ /* 0x040fe400078e022c */
[----:B------:R-:W-:Y:S01]  /*1830*/  @!P5 IMAD.WIDE.U32 R74, R52, R74, R30 ;  /* 0x0000004a344ad225 */ /* 0x000fe200078e001e */
[----:B------:R-:W-:Y:S02]  /*1840*/  CS2R R44, SRZ ;  /* 0x00000000002c7805 */ /* 0x000fe4000001ff00 */
[----:B--2---:R-:W-:-:S04]  /*1850*/  @!P2 IADD3 R26, P0, R38, R26, RZ ;  /* 0x0000001a261aa210 */ /* 0x004fc80007f1e0ff */
[----:B------:R2:W5:Y:S01]  /*1860*/  @!P3 LDG.E.64 R44, desc[UR22][R24.64] ;  /* 0x00000016182cb981 */ /* 0x000562000c1e1b00 */
[----:B------:R-:W-:Y:S01]  /*1870*/  @!P5 IADD3 R33, R75, R33, RZ ;  /* 0x000000214b21d210 */ /* 0x000fe20007ffe0ff */
[----:B------:R-:W-:Y:S01]  /*1880*/  UIMAD.WIDE UR6, UR8, 0x8, UR6 ;  /* 0x00000008080678a5 */ /* 0x000fe2000f8e0206 */
[----:B------:R-:W-:Y:S01]  /*1890*/  @!P2 IADD3.X R27, R32, R27, RZ, P0, !PT ;  /* 0x0000001b201ba210 */ /* 0x000fe200007fe4ff */
[----:B------:R-:W3:Y:S01]  /*18a0*/  @!P4 LDC.64 R30, c[0x0][0x230] ;  /* 0x00008c00ff1ecb82 */ /* 0x000ee20000000a00 */
[----:B-1----:R-:W-:Y:S02]  /*18b0*/  @!P2 IADD3 R28, P0, R38, R28, RZ ;  /* 0x0000001c261ca210 */ /* 0x002fe40007f1e0ff */
[----:B------:R-:W-:Y:S02]  /*18c0*/  @!P5 SHF.L.U32 R35, R74, 0x2, RZ ;  /* 0x000000024a23d819 */ /* 0x000fe400000006ff */
[----:B------:R-:W-:Y:S02]  /*18d0*/  @!P2 IADD3.X R29, R32, R29, RZ, P0, !PT ;  /* 0x0000001d201da210 */ /* 0x000fe400007fe4ff */
[----:B--2---:R-:W-:-:S02]  /*18e0*/  CS2R R24, SRZ ;  /* 0x0000000000187805 */ /* 0x004fc4000001ff00 */
[----:B------:R-:W-:Y:S01]  /*18f0*/  @!P5 SHF.L.U64.HI R74, R74, 0x2, R33 ;  /* 0x000000024a4ad819 */ /* 0x000fe20000010221 */
[----:B----4-:R-:W-:Y:S01]  /*1900*/  @!P4 IMAD R34, R39, R78, RZ ;  /* 0x0000004e2722c224 */ /* 0x010fe200078e02ff */
[----:B0-----:R-:W-:Y:S01]  /*1910*/  @!P5 IADD3 R64, P0, R35, R64, RZ ;  /* 0x000000402340d210 */ /* 0x001fe20007f1e0ff */
[----:B------:R-:W0:Y:S01]  /*1920*/  @!P4 LDC.64 R32, c[0x0][0x228] ;  /* 0x00008a00ff20cb82 */ /* 0x000e220000000a00 */
[----:B------:R-:W-:Y:S01]  /*1930*/  IADD3 R81, R2, 0xa0, RZ ;  /* 0x000000a002517810 */ /* 0x000fe20007ffe0ff */
[----:B------:R-:W-:Y:S01]  /*1940*/  @!P4 IMAD R75, R77, R79, R34 ;  /* 0x0000004f4d4bc224 */ /* 0x000fe200078e0222 */
[----:B------:R-:W-:Y:S01]  /*1950*/  @!P5 IADD3.X R65, R74, R65, RZ, P0, !PT ;  /* 0x000000414a41d210 */ /* 0x000fe200007fe4ff */
[----:B------:R1:W5:Y:S01]  /*1960*/  @!P3 LDG.E.64 R24, desc[UR22][R36.64] ;  /* 0x000000162418b981 */ /* 0x000362000c1e1b00 */
[----:B---3--:R-:W-:Y:S02]  /*1970*/  @!P5 IADD3 R66, P0, R35, R66, RZ ;  /* 0x000000422342d210 */ /* 0x008fe40007f1e0ff */
[----:B------:R-:W-:-:S02]  /*1980*/  MOV R34, UR6 ;  /* 0x0000000600227c02 */ /* 0x000fc40008000f00 */
[----:B------:R-:W-:Y:S02]  /*1990*/  MOV R35, UR7 ;  /* 0x0000000700237c02 */ /* 0x000fe40008000f00 */
[----:B------:R-:W-:Y:S02]  /*19a0*/  SHF.R.S32.HI R76, RZ, 0x1f, R81 ;  /* 0x0000001fff4c7819 */ /* 0x000fe40000011451 */
[----:B------:R-:W-:Y:S02]  /*19b0*/  ISETP.GE.U32.AND P3, PT, R81, UR18, PT ;  /* 0x0000001251007c0c */ /* 0x000fe4000bf66070 */
[----:B------:R-:W2:Y:S02]  /*19c0*/  LDG.E.64 R34, desc[UR22][R34.64] ;  /* 0x0000001622227981 */ /* 0x000ea4000c1e1b00 */
[----:B------:R-:W-:-:S04]  /*19d0*/  ISETP.GE.AND.EX P3, PT, R76, UR19, PT, P3 ;  /* 0x000000134c007c0c */ /* 0x000fc8000bf66330 */
[----:B------:R-:W-:Y:S02]  /*19e0*/  ISETP.GT.U32.OR P3, PT, R0, 0x27f, P3 ;  /* 0x0000027f0000780c */ /* 0x000fe40001f64470 */
[----:B------:R-:W-:-:S04]  /*19f0*/  IADD3 R3, R2, 0x1e0, RZ ;  /* 0x000001e002037810 */ /* 0x000fc80007ffe0ff */
[----:B------:R-:W-:Y:S02]  /*1a00*/  ISETP.GE.U32.AND P6, PT, R3, UR18, PT ;  /* 0x0000001203007c0c */ /* 0x000fe4000bfc6070 */
[----:B------:R-:W-:-:S05]  /*1a10*/  SHF.R.S32.HI R87, RZ, 0x1f, R3 ;  /* 0x0000001fff577819 */ /* 0x000fca0000011403 */
[----:B------:R-:W3:Y:S01]  /*1a20*/  @!P3 LDC.64 R70, c[0x0][0x288] ;  /* 0x0000a200ff46bb82 */ /* 0x000ee20000000a00 */
[----:B------:R-:W-:Y:S02]  /*1a30*/  ISETP.GE.AND.EX P6, PT, R87, UR19, PT, P6 ;  /* 0x0000001357007c0c */ /* 0x000fe4000bfc6360 */
[----:B-1----:R-:W-:Y:S02]  /*1a40*/  @!P4 MOV R36, R4 ;  /* 0x000000040024c202 */ /* 0x002fe40000000f00 */
[----:B------:R-:W-:Y:S02]  /*1a50*/  ISETP.GT.U32.OR P6, PT, R0, 0x27f, P6 ;  /* 0x0000027f0000780c */ /* 0x000fe400037c4470 */
[----:B------:R-:W-:Y:S01]  /*1a60*/  @!P4 MOV R37, R7 ;  /* 0x000000070025c202 */ /* 0x000fe20000000f00 */
[----:B------:R-:W1:Y:S02]  /*1a70*/  @!P3 LDC.64 R38, c[0x0][0x230] ;  /* 0x00008c00ff26bb82 */ /* 0x000e640000000a00 */
[----:B------:R-:W-:-:S06]  /*1a80*/  @!P4 IMAD.WIDE.U32 R78, R77, R78, R36 ;  /* 0x0000004e4d4ec225 */ /* 0x000fcc00078e0024 */
[----:B------:R-:W4:Y:S01]  /*1a90*/  @!P3 LDC.64 R36, c[0x0][0x228] ;  /* 0x00008a00ff24bb82 */ /* 0x000f220000000a00 */
[----:B------:R-:W-:Y:S02]  /*1aa0*/  @!P4 IADD3 R75, R79, R75, RZ ;  /* 0x0000004b4f4bc210 */ /* 0x000fe40007ffe0ff */
[----:B------:R-:W-:Y:S02]  /*1ab0*/  @!P4 SHF.L.U32 R80, R78, 0x2, RZ ;  /* 0x000000024e50c819 */ /* 0x000fe400000006ff */
[----:B------:R-:W-:Y:S01]  /*1ac0*/  @!P3 MOV R77, R7 ;  /* 0x00000007004db202 */ /* 0x000fe20000000f00 */
[----:B---3--:R-:W-:Y:S02]  /*1ad0*/  @!P3 IMAD R79, R76, R70, RZ ;  /* 0x000000464c4fb224 */ /* 0x008fe400078e02ff */
[----:B------:R-:W3:Y:S01]  /*1ae0*/  @!P6 LDC.64 R52, c[0x0][0x288] ;  /* 0x0000a200ff34eb82 */ /* 0x000ee20000000a00 */
[----:B------:R-:W-:Y:S02]  /*1af0*/  @!P3 MOV R76, R4 ;  /* 0x00000004004cb202 */ /* 0x000fe40000000f00 */
[----:B------:R-:W-:Y:S01]  /*1b00*/  @!P5 IADD3.X R67, R74, R67, RZ, P0, !PT ;  /* 0x000000434a43d210 */ /* 0x000fe200007fe4ff */
[C---:B------:R-:W-:Y:S01]  /*1b10*/  @!P3 IMAD R79, R81.reuse, R71, R79 ;  /* 0x00000047514fb224 */ /* 0x040fe200078e024f */
[----:B------:R-:W-:Y:S01]  /*1b20*/  @!P4 SHF.L.U64.HI R78, R78, 0x2, R75 ;  /* 0x000000024e4ec819 */ /* 0x000fe2000001024b */
[----:B------:R-:W-:Y:S01]  /*1b30*/  @!P3 IMAD.WIDE.U32 R70, R81, R70, R76 ;  /* 0x000000465146b225 */ /* 0x000fe200078e004c */
[----:B------:R-:W-:Y:S01]  /*1b40*/  @!P4 IADD3 R30, P0, R80, R30, RZ ;  /* 0x0000001e501ec210 */ /* 0x000fe20007f1e0ff */
[----:B------:R-:W3:Y:S03]  /*1b50*/  @!P6 LDC.64 R74, c[0x0][0x230] ;  /* 0x00008c00ff4aeb82 */ /* 0x000ee60000000a00 */
[----:B------:R-:W-:-:S02]  /*1b60*/  @!P4 IADD3.X R31, R78, R31, RZ, P0, !PT ;  /* 0x0000001f4e1fc210 */ /* 0x000fc400007fe4ff */
[----:B0-----:R-:W-:Y:S02]  /*1b70*/  @!P4 IADD3 R32, P0, R80, R32, RZ ;  /* 0x000000205020c210 */ /* 0x001fe40007f1e0ff */
[----:B------:R-:W-:Y:S01]  /*1b80*/  @!P3 IADD3 R80, R71, R79, RZ ;  /* 0x0000004f4750b210 */ /* 0x000fe20007ffe0ff */
[----:B------:R-:W0:Y:S01]  /*1b90*/  @!P6 LDC.64 R76, c[0x0][0x228] ;  /* 0x00008a00ff4ceb82 */ /* 0x000e220000000a00 */
[----:B------:R-:W-:Y:S02]  /*1ba0*/  @!P3 SHF.L.U32 R79, R70, 0x2, RZ ;  /* 0x00000002464fb819 */ /* 0x000fe400000006ff */
[----:B------:R-:W-:Y:S02]  /*1bb0*/  @!P4 IADD3.X R33, R78, R33, RZ, P0, !PT ;  /* 0x000000214e21c210 */ /* 0x000fe400007fe4ff */
[----:B------:R-:W-:Y:S02]  /*1bc0*/  @!P3 SHF.L.U64.HI R78, R70, 0x2, R80 ;  /* 0x00000002464eb819 */ /* 0x000fe40000010250 */
[----:B-1----:R-:W-:-:S04]  /*1bd0*/  @!P3 IADD3 R38, P0, R79, R38, RZ ;  /* 0x000000264f26b210 */ /* 0x002fc80007f1e0ff */
[----:B------:R-:W-:Y:S02]  /*1be0*/  @!P3 IADD3.X R39, R78, R39, RZ, P0, !PT ;  /* 0x000000274e27b210 */ /* 0x000fe400007fe4ff */
[----:B----4-:R-:W-:Y:S01]  /*1bf0*/  @!P3 IADD3 R36, P0, R79, R36, RZ ;  /* 0x000000244f24b210 */ /* 0x010fe20007f1e0ff */
[----:B---3--:R-:W-:-:S03]  /*1c00*/  @!P6 IMAD R71, R87, R52, RZ ;  /* 0x000000345747e224 */ /* 0x008fc600078e02ff */
[----:B------:R-:W-:Y:S02]  /*1c10*/  @!P3 IADD3.X R37, R78, R37, RZ, P0, !PT ;  /* 0x000000254e25b210 */ /* 0x000fe400007fe4ff */
[----:B------:R-:W-:Y:S01]  /*1c20*/  CS2R R78, SRZ ;  /* 0x00000000004e7805 */ /* 0x000fe2000001ff00 */
[C---:B------:R-:W-:Y:S01]  /*1c30*/  @!P6 IMAD R53, R3.reuse, R53, R71 ;  /* 0x000000350335e224 */ /* 0x040fe200078e0247 */
[----:B------:R-:W-:Y:S02]  /*1c40*/  @!P6 MOV R70, R4 ;  /* 0x000000040046e202 */ /* 0x000fe40000000f00 */
[----:B------:R-:W-:Y:S02]  /*1c50*/  @!P6 MOV R71, R7 ;  /* 0x000000070047e202 */ /* 0x000fe40000000f00 */
[----:B------:R1:W3:Y:S01]  /*1c60*/  @P1 LDG.E.64 R78, desc[UR22][R68.64] ;  /* 0x00000016444e1981 */ /* 0x0002e2000c1e1b00 */
[----:B------:R-:W-:Y:S01]  /*1c70*/  @!P6 IMAD.WIDE.U32 R70, R3, R52, R70 ;  /* 0x000000340346e225 */ /* 0x000fe200078e0046 */
[----:B-1----:R-:W-:-:S04]  /*1c80*/  CS2R R68, SRZ ;  /* 0x0000000000447805 */ /* 0x002fc8000001ff00 */
[----:B------:R-:W-:Y:S02]  /*1c90*/  @!P6 IADD3 R53, R71, R53, RZ ;  /* 0x000000354735e210 */ /* 0x000fe40007ffe0ff */
[C---:B------:R-:W-:Y:S01]  /*1ca0*/  @!P6 SHF.L.U32 R3, R70.reuse, 0x2, RZ ;  /* 0x000000024603e819 */ /* 0x040fe200000006ff */
[----:B------:R1:W5:Y:S01]  /*1cb0*/  @!P5 LDG.E.64 R68, desc[UR22][R64.64] ;  /* 0x000000164044d981 */ /* 0x000362000c1e1b00 */
[----:B------:R-:W-:Y:S02]  /*1cc0*/  @!P6 SHF.L.U64.HI R53, R70, 0x2, R53 ;  /* 0x000000024635e819 */ /* 0x000fe40000010235 */
[----:B------:R-:W-:Y:S02]  /*1cd0*/  @!P6 IADD3 R74, P0, R3, R74, RZ ;  /* 0x0000004a034ae210 */ /* 0x000fe40007f1e0ff */
[----:B-1----:R-:W-:Y:S02]  /*1ce0*/  CS2R R64, SRZ ;  /* 0x0000000000407805 */ /* 0x002fe4000001ff00 */
[----:B------:R-:W-:-:S04]  /*1cf0*/  @!P6 IADD3.X R75, R53, R75, RZ, P0, !PT ;  /* 0x0000004b354be210 */ /* 0x000fc800007fe4ff */
[----:B------:R1:W5:Y:S02]  /*1d00*/  @!P3 LDG.E.64 R64, desc[UR22][R38.64] ;  /* 0x000000162640b981 */ /* 0x000364000c1e1b00 */
[----:B-1----:R-:W-:-:S06]  /*1d10*/  CS2R R38, SRZ ;  /* 0x0000000000267805 */ /* 0x002fcc000001ff00 */
[----:B------:R-:W5:Y:S01]  /*1d20*/  @!P6 LDG.E.64 R38, desc[UR22][R74.64] ;  /* 0x000000164a26e981 */ /* 0x000f62000c1e1b00 */
[----:B0-----:R-:W-:-:S04]  /*1d30*/  @!P6 IADD3 R76, P0, R3, R76, RZ ;  /* 0x0000004c034ce210 */ /* 0x001fc80007f1e0ff */
[----:B------:R-:W-:Y:S02]  /*1d40*/  @!P6 IADD3.X R77, R53, R77, RZ, P0, !PT ;  /* 0x0000004d354de210 */ /* 0x000fe400007fe4ff */
[----:B------:R-:W-:Y:S02]  /*1d50*/  CS2R R52, SRZ ;  /* 0x0000000000347805 */ /* 0x000fe4000001ff00 */
[----:B------:R-:W-:-:S04]  /*1d60*/  CS2R R70, SRZ ;  /* 0x0000000000467805 */ /* 0x000fc8000001ff00 */
[----:B------:R0:W5:Y:S04]  /*1d70*/  @P1 LDG.E.64 R52, desc[UR22][R48.64] ;  /* 0x0000001630341981 */ /* 0x000168000c1e1b00 */
[----:B------:R1:W5:Y:S01]  /*1d80*/  @!P2 LDG.E.64 R70, desc[UR22][R26.64] ;  /* 0x000000161a46a981 */ /* 0x000362000c1e1b00 */
[----:B0-----:R-:W-:Y:S02]  /*1d90*/  CS2R R48, SRZ ;  /* 0x0000000000307805 */ /* 0x001fe4000001ff00 */
[----:B-1----:R-:W-:-:S04]  /*1da0*/  CS2R R26, SRZ ;  /* 0x00000000001a7805 */ /* 0x002fc8000001ff00 */
[----:B------:R0:W5:Y:S04]  /*1db0*/  @!P2 LDG.E.64 R48, desc[UR22][R28.64] ;  /* 0x000000161c30a981 */ /* 0x000168000c1e1b00 */
[----:B------:R1:W5:Y:S01]  /*1dc0*/  @!P5 LDG.E.64 R26, desc[UR22][R66.64] ;  /* 0x00000016421ad981 */ /* 0x000362000c1e1b00 */
[----:B0-----:R-:W-:Y:S02]  /*1dd0*/  CS2R R28, SRZ ;  /* 0x00000000001c7805 */ /* 0x001fe4000001ff00 */
[----:B-1----:R-:W-:-:S04]  /*1de0*/  CS2R R66, SRZ ;  /* 0x0000000000427805 */ /* 0x002fc8000001ff00 */
[----:B------:R0:W5:Y:S04]  /*1df0*/  @!P4 LDG.E.64 R28, desc[UR22][R32.64] ;  /* 0x00000016201cc981 */ /* 0x000168000c1e1b00 */
[----:B------:R1:W5:Y:S01]  /*1e00*/  @!P4 LDG.E.64 R66, desc[UR22][R30.64] ;  /* 0x000000161e42c981 */ /* 0x000362000c1e1b00 */
[----:B------:R-:W-:Y:S01]  /*1e10*/  UMOV UR26, 0x3f800000 ;  /* 0x3f800000001a7882 */ /* 0x000fe20000000000 */
[----:B------:R-:W-:Y:S01]  /*1e20*/  BSSY B0, `(.L_x_1480) ;  /* 0x0000021000007945 */ /* 0x000fe20003800000 */
[----:B0-----:R-:W-:Y:S02]  /*1e30*/  CS2R R32, SRZ ;  /* 0x0000000000207805 */ /* 0x001fe4000001ff00 */
[----:B-1----:R-:W-:Y:S02]  /*1e40*/  CS2R R30, SRZ ;  /* 0x00000000001e7805 */ /* 0x002fe4000001ff00 */
[----:B------:R-:W-:-:S02]  /*1e50*/  ISETP.NE.AND P5, PT, RZ, UR25, PT ;  /* 0x00000019ff007c0c */ /* 0x000fc4000bfa5270 */
[----:B------:R-:W5:Y:S04]  /*1e60*/  @!P6 LDG.E.64 R32, desc[UR22][R76.64] ;  /* 0x000000164c20e981 */ /* 0x000f68000c1e1b00 */
[----:B------:R0:W5:Y:S02]  /*1e70*/  @!P3 LDG.E.64 R30, desc[UR22][R36.64] ;  /* 0x00000016241eb981 */ /* 0x000164000c1e1b00 */
        /* <DEDUP_REMOVED lines=13> */
[----:B------:R-:W-:Y:S01]  /*1f50*/  @UP0 UMOV UR26, UR5 ;  /* 0x00000005001a0c82 */ /* 0x000fe20008000000 */
[----:B---3--:R-:W-:Y:S01]  /*1f60*/  FADD.FTZ R78, R78, -UR6 ;  /* 0x800000064e4e7e21 */ /* 0x008fe20008010000 */
[----:B------:R-:W-:Y:S01]  /*1f70*/  FADD.FTZ R77, R79, -UR6 ;  /* 0x800000064f4d7e21 */ /* 0x000fe20008010000 */
[----:B------:R-:W-:Y:S06]  /*1f80*/  @P0 BRA `(.L_x_1481) ;  /* 0x0000000000280947 */ /* 0x000fec0003800000 */
[----:B------:R-:W-:Y:S01]  /*1f90*/  ISETP.NE.AND P0, PT, RZ, UR25, PT ;  /* 0x00000019ff007c0c */ /* 0x000fe2000bf05270 */
[----:B------:R-:W0:Y:S01]  /*1fa0*/  LDC.64 R74, c[0x0][0x238] ;  /* 0x00008e00ff4a7b82 */ /* 0x000e220000000a00 */
[----:B------:R-:W-:-:S04]  /*1fb0*/  IADD3 R3, R86, UR17, RZ ;  /* 0x0000001156037c10 */ /* 0x000fc8000fffe0ff */
[----:B------:R-:W-:-:S07]  /*1fc0*/  SHF.R.S32.HI R76, RZ, 0x1f, R3 ;  /* 0x0000001fff4c7819 */ /* 0x000fce0000011403 */
[----:B------:R-:W1:Y:S01]  /*1fd0*/  @P0 LDC.64 R34, c[0x0][0x240] ;  /* 0x00009000ff220b82 */ /* 0x000e620000000a00 */
[C---:B0-----:R-:W-:Y:S01]  /*1fe0*/  IMAD.WIDE R74, R3.reuse, 0x4, R74 ;  /* 0x00000004034a7825 */ /* 0x041fe200078e024a */
[----:B-1----:R-:W-:-:S04]  /*1ff0*/  @P0 LEA R34, P2, R3, R34, 0x2 ;  /* 0x0000002203220211 */ /* 0x002fc800078410ff */
[----:B------:R-:W-:-:S05]  /*2000*/  @P0 LEA.HI.X R35, R3, R35, R76, 0x2, P2 ;  /* 0x0000002303230211 */ /* 0x000fca00010f144c */
[----:B------:R0:W5:Y:S04]  /*2010*/  @P0 LDG.E.64 R36, desc[UR22][R34.64] ;  /* 0x0000001622240981 */ /* 0x000168000c1e1b00 */
[----:B------:R0:W5:Y:S02]  /*2020*/  LDG.E.64 R34, desc[UR22][R74.64] ;  /* 0x000000164a227981 */ /* 0x000164000c1e1b00 */
.L_x_1481:
[----:B------:R-:W-:Y:S05]  /*2030*/  BSYNC B0 ;  /* 0x0000000000007941 */ /* 0x000fea0003800000 */
.L_x_1480:
[----:B0----5:R-:W-:Y:S01]  /*2040*/  MOV R74, R52 ;  /* 0x00000034004a7202 */ /* 0x021fe20000000f00 */
[----:B------:R-:W-:Y:S01]  /*2050*/  FMUL.FTZ R78, R78, UR26 ;  /* 0x0000001a4e4e7c20 */ /* 0x000fe20008410000 */
[----:B------:R-:W-:Y:S01]  /*2060*/  MOV R82, R53 ;  /* 0x0000003500527202 */ /* 0x000fe20000000f00 */
        /* <DEDUP_REMOVED lines=20> */
.L_x_1482:
[----:B------:R-:W-:Y:S01]  /*21b0*/  FMUL.FTZ R76, R74, R34 ;  /* 0x000000224a4c7220 */ /* 0x000fe20000410000 */
[----:B------:R-:W-:Y:S01]  /*21c0*/  FMUL.FTZ R75, R82, R35 ;  /* 0x00000023524b7220 */ /* 0x000fe20000410000 */
[----:B------:R-:W-:Y:S01]  /*21d0*/  FADD.FTZ R79, R72, -UR6 ;  /* 0x80000006484f7e21 */ /* 0x000fe20008010000 */
[----:B------:R-:W-:Y:S01]  /*21e0*/  FADD.FTZ R73, R73, -UR6 ;  /* 0x8000000649497e21 */ /* 0x000fe20008010000 */
[----:B------:R-:W-:Y:S01]  /*21f0*/  FFMA.FTZ R3, R78, R76, RZ ;  /* 0x0000004c4e037223 */ /* 0x000fe200000100ff */
[----:B------:R-:W-:Y:S01]  /*2200*/  FADD.FTZ R76, RZ, R76 ;  /* 0x0000004cff4c7221 */ /* 0x000fe20000010000 */
[----:B------:R-:W-:Y:S01]  /*2210*/  MOV R72, R50 ;  /* 0x0000003200487202 */ /* 0x000fe20000000f00 */
[----:B------:R-:W-:Y:S01]  /*2220*/  FMUL.FTZ R79, R79, UR26 ;  /* 0x0000001a4f4f7c20 */ /* 0x000fe20008410000 */
[----:B------:R-:W-:Y:S01]  /*2230*/  FFMA.FTZ R3, R77, R75, R3 ;  /* 0x0000004b4d037223 */ /* 0x000fe20000010003 */
[----:B------:R-:W-:Y:S01]  /*2240*/  FADD.FTZ R75, R75, R76 ;  /* 0x0000004c4b4b7221 */ /* 0x000fe20000010000 */
        /* <DEDUP_REMOVED lines=21> */
.L_x_1483:
[----:B------:R-:W-:Y:S01]  /*23a0*/  FMUL.FTZ R84, R72, R34 ;  /* 0x0000002248547220 */ /* 0x000fe20000410000 */
[----:B------:R-:W-:Y:S01]  /*23b0*/  FFMA.FTZ R83, R78, R74, RZ ;  /* 0x0000004a4e537223 */ /* 0x000fe200000100ff */
[----:B------:R-:W-:Y:S01]  /*23c0*/  FADD.FTZ R81, RZ, R74 ;  /* 0x0000004aff517221 */ /* 0x000fe20000010000 */
[----:B------:R-:W-:Y:S01]  /*23d0*/  FMUL.FTZ R74, R80, R35 ;  /* 0x00000023504a7220 */ /* 0x000fe20000410000 */
[----:B------:R-:W-:Y:S01]  /*23e0*/  FFMA.FTZ R73, R79, R84, R3 ;  /* 0x000000544f497223 */ /* 0x000fe20000010003 */
[----:B------:R-:W-:Y:S01]  /*23f0*/  FADD.FTZ R75, R75, R84 ;  /* 0x000000544b4b7221 */ /* 0x000fe20000010000 */
[----:B------:R-:W-:Y:S01]  /*2400*/  FFMA.FTZ R3, R79, R72, R83 ;  /* 0x000000484f037223 */ /* 0x000fe20000010053 */
[----:B------:R-:W-:Y:S01]  /*2410*/  FADD.FTZ R70, R70, -UR6 ;  /* 0x8000000646467e21 */ /* 0x000fe20008010000 */
[----:B------:R-:W-:Y:S01]  /*2420*/  FADD.FTZ R83, R71, -UR6 ;  /* 0x8000000647537e21 */ /* 0x000fe20008010000 */
[----:B------:R-:W-:Y:S01]  /*2430*/  FFMA.FTZ R73, R76, R74, R73 ;  /* 0x0000004a4c497223 */ /* 0x000fe20000010049 */
[----:B------:R-:W-:Y:S01]  /*2440*/  FADD.FTZ R72, R81, R72 ;  /* 0x0000004851487221 */ /* 0x000fe20000010000 */
[----:B------:R-:W-:Y:S01]  /*2450*/  FADD.FTZ R74, R74, R75 ;  /* 0x0000004b4a4a7221 */ /* 0x000fe20000010000 */
[----:B------:R-:W-:Y:S01]  /*2460*/  FMUL.FTZ R84, R70, UR26 ;  /* 0x0000001a46547c20 */ /* 0x000fe20008410000 */
[----:B------:R-:W-:Y:S01]  /*2470*/  MOV R81, R48 ;  /* 0x0000003000517202 */ /* 0x000fe20000000f00 */
[----:B------:R-:W-:Y:S01]  /*2480*/  FFMA.FTZ R71, R77, R82, RZ ;  /* 0x000000524d477223 */ /* 0x000fe200000100ff */
[----:B------:R-:W-:Y:S01]  /*2490*/  MOV R75, R49 ;  /* 0x00000031004b7202 */ /* 0x000fe20000000f00 */
[----:B------:R-:W-:Y:S01]  /*24a0*/  FADD.FTZ R70, RZ, R82 ;  /* 0x00000052ff467221 */ /* 0x000fe20000010000 */
        /* <DEDUP_REMOVED lines=20> */
.L_x_1484:
[----:B------:R-:W-:Y:S01]  /*25f0*/  FMUL.FTZ R82, R81, R34 ;  /* 0x0000002251527220 */ /* 0x000fe20000410000 */
[----:B------:R-:W-:Y:S01]  /*2600*/  FFMA.FTZ R71, R76, R80, R71 ;  /* 0x000000504c477223 */ /* 0x000fe20000010047 */
[----:B------:R-:W-:Y:S01]  /*2610*/  FADD.FTZ R80, R70, R80 ;  /* 0x0000005046507221 */ /* 0x000fe20000010000 */
[----:B------:R-:W-:Y:S01]  /*2620*/  FADD.FTZ R68, R68, -UR6 ;  /* 0x8000000644447e21 */ /* 0x000fe20008010000 */
[----:B------:R-:W-:Y:S01]  /*2630*/  FFMA.FTZ R70, R84, R82, R73 ;  /* 0x0000005254467223 */ /* 0x000fe20000010049 */
[----:B------:R-:W-:Y:S01]  /*2640*/  FADD.FTZ R74, R74, R82 ;  /* 0x000000524a4a7221 */ /* 0x000fe20000010000 */
[----:B------:R-:W-:Y:S01]  /*2650*/  FMUL.FTZ R73, R75, R35 ;  /* 0x000000234b497220 */ /* 0x000fe20000410000 */
[----:B------:R-:W-:Y:S01]  /*2660*/  FADD.FTZ R82, R69, -UR6 ;  /* 0x8000000645527e21 */ /* 0x000fe20008010000 */
[----:B------:R-:W-:Y:S01]  /*2670*/  FADD.FTZ R72, R72, R81 ;  /* 0x0000005148487221 */ /* 0x000fe20000010000 */
[----:B------:R-:W-:Y:S01]  /*2680*/  FFMA.FTZ R3, R84, R81, R3 ;  /* 0x0000005154037223 */ /* 0x000fe20000010003 */
[----:B------:R-:W-:Y:S01]  /*2690*/  FFMA.FTZ R70, R83, R73, R70 ;  /* 0x0000004953467223 */ /* 0x000fe20000010046 */
[----:B------:R-:W-:Y:S01]  /*26a0*/  FADD.FTZ R74, R73, R74 ;  /* 0x0000004a494a7221 */ /* 0x000fe20000010000 */
[----:B------:R-:W-:Y:S01]  /*26b0*/  MOV R69, R26 ;  /* 0x0000001a00457202 */ /* 0x000fe20000000f00 */
        /* <DEDUP_REMOVED lines=22> */
.L_x_1485:
[----:B------:R-:W-:Y:S01]  /*2820*/  FMUL.FTZ R68, R69, R34 ;  /* 0x0000002245447220 */ /* 0x000fe20000410000 */
[----:B------:R-:W-:Y:S01]  /*2830*/  FADD.FTZ R80, R80, R75 ;  /* 0x0000004b50507221 */ /* 0x000fe20000010000 */
[----:B------:R-:W-:Y:S01]  /*2840*/  FFMA.FTZ R71, R83, R75, R71 ;  /* 0x0000004b53477223 */ /* 0x000fe20000010047 */
[----:B------:R-:W-:Y:S01]  /*2850*/  FMUL.FTZ R75, R73, R35 ;  /* 0x00000023494b7220 */ /* 0x000fe20000410000 */
[----:B------:R-:W-:Y:S01]  /*2860*/  FADD.FTZ R74, R74, R68 ;  /* 0x000000444a4a7221 */ /* 0x000fe20000010000 */
[----:B------:R-:W-:Y:S01]  /*2870*/  FFMA.FTZ R70, R85, R68, R70 ;  /* 0x0000004455467223 */ /* 0x000fe20000010046 */
[----:B------:R-:W-:Y:S01]  /*2880*/  FADD.FTZ R68, R72, R69 ;  /* 0x0000004548447221 */ /* 0x000fe20000010000 */
[----:B------:R-:W-:Y:S01]  /*2890*/  FADD.FTZ R66, R66, -UR6 ;  /* 0x8000000642427e21 */ /* 0x000fe20008010000 */
[----:B------:R-:W-:Y:S01]  /*28a0*/  FADD.FTZ R72, R75, R74 ;  /* 0x0000004a4b487221 */ /* 0x000fe20000010000 */
[----:B------:R-:W-:Y:S01]  /*28b0*/  FADD.FTZ R74, R67, -UR6 ;  /* 0x80000006434a7e21 */ /* 0x000fe20008010000 */
[----:B------:R-:W-:Y:S01]  /*28c0*/  FFMA.FTZ R3, R85, R69, R3 ;  /* 0x0000004555037223 */ /* 0x000fe20000010003 */
[----:B------:R-:W-:Y:S01]  /*28d0*/  FFMA.FTZ R70, R82, R75, R70 ;  /* 0x0000004b52467223 */ /* 0x000fe20000010046 */
        /* <DEDUP_REMOVED lines=23> */
.L_x_1486:
[----:B------:R-:W-:Y:S01]  /*2a50*/  FMUL.FTZ R66, R67, R34 ;  /* 0x0000002243427220 */ /* 0x000fe20000410000 */
[----:B------:R-:W-:Y:S01]  /*2a60*/  FADD.FTZ R80, R80, R73 ;  /* 0x0000004950507221 */ /* 0x000fe20000010000 */
[----:B------:R-:W-:Y:S01]  /*2a70*/  FFMA.FTZ R71, R82, R73, R71 ;  /* 0x0000004952477223 */ /* 0x000fe20000010047 */
[----:B------:R-:W-:Y:S01]  /*2a80*/  FMUL.FTZ R73, R69, R35 ;  /* 0x0000002345497220 */ /* 0x000fe20000410000 */
[----:B------:R-:W-:Y:S01]  /*2a90*/  FFMA.FTZ R70, R75, R66, R70 ;  /* 0x000000424b467223 */ /* 0x000fe20000010046 */
[----:B------:R-:W-:Y:S01]  /*2aa0*/  FADD.FTZ R72, R72, R66 ;  /* 0x0000004248487221 */ /* 0x000fe20000010000 */
[----:B------:R-:W-:Y:S01]  /*2ab0*/  FADD.FTZ R66, R68, R67 ;  /* 0x0000004344427221 */ /* 0x000fe20000010000 */
[----:B------:R-:W-:Y:S01]  /*2ac0*/  FADD.FTZ R64, R64, -UR6 ;  /* 0x8000000640407e21 */ /* 0x000fe20008010000 */
[----:B------:R-:W-:Y:S01]  /*2ad0*/  FFMA.FTZ R68, R74, R73, R70 ;  /* 0x000000494a447223 */ /* 0x000fe20000010046 */
[----:B------:R-:W-:Y:S01]  /*2ae0*/  FADD.FTZ R70, R73, R72 ;  /* 0x0000004849467221 */ /* 0x000fe20000010000 */
[----:B------:R-:W-:Y:S01]  /*2af0*/  FADD.FTZ R72, R65, -UR6 ;  /* 0x8000000641487e21 */ /* 0x000fe20008010000 */
        /* <DEDUP_REMOVED lines=24> */
.L_x_1487:
        /* <DEDUP_REMOVED lines=35> */
.L_x_1488:
        /* <DEDUP_REMOVED lines=35> */
.L_x_1489:
        /* <DEDUP_REMOVED lines=35> */
.L_x_1490:
        /* <DEDUP_REMOVED lines=35> */
.L_x_1491:
        /* <DEDUP_REMOVED lines=35> */
.L_x_1492:
[----:B------:R-:W-:Y:S01]  /*3770*/  FMUL.FTZ R54, R55, R34 ;  /* 0x0000002237367220 */ /* 0x000fe20000410000 */
[----:B------:R-:W-:Y:S01]  /*3780*/  FADD.FTZ R80, R80, R59 ;  /* 0x0000003b50507221 */ /* 0x000fe20000010000 */
[----:B------:R-:W-:Y:S01]  /*3790*/  FFMA.FTZ R59, R64, R59, R61 ;  /* 0x0000003b403b7223 */ /* 0x000fe2000001003d */
[----:B------:R-:W-:Y:S01]  /*37a0*/  FMUL.FTZ R61, R57, R35 ;  /* 0x00000023393d7220 */ /* 0x000fe20000410000 */
[C---:B------:R-:W-:Y:S01]  /*37b0*/  FFMA.FTZ R58, R63.reuse, R54, R58 ;  /* 0x000000363f3a7223 */ /* 0x040fe2000001003a */
[----:B------:R-:W-:Y:S01]  /*37c0*/  FADD.FTZ R60, R60, R54 ;  /* 0x000000363c3c7221 */ /* 0x000fe20000010000 */
[----:B------:R-:W-:Y:S01]  /*37d0*/  FADD.FTZ R54, R56, R55 ;  /* 0x0000003738367221 */ /* 0x000fe20000010000 */
[----:B------:R-:W-:Y:S01]  /*37e0*/  FFMA.FTZ R3, R63, R55, R3 ;  /* 0x000000373f037223 */ /* 0x000fe20000010003 */
[----:B------:R-:W-:Y:S01]  /*37f0*/  FFMA.FTZ R55, R62, R61, R58 ;  /* 0x0000003d3e377223 */ /* 0x000fe2000001003a */
[----:B------:R-:W-:Y:S01]  /*3800*/  FADD.FTZ R58, R61, R60 ;  /* 0x0000003c3d3a7221 */ /* 0x000fe20000010000 */
[----:B------:R-:W-:Y:S01]  /*3810*/  FADD.FTZ R46, R46, -UR6 ;  /* 0x800000062e2e7e21 */ /* 0x000fe20008010000 */
[----:B------:R-:W-:Y:S01]  /*3820*/  FADD.FTZ R60, R47, -UR6 ;  /* 0x800000062f3c7e21 */ /* 0x000fe20008010000 */
[----:B------:R-:W-:-:S02]  /*3830*/  MOV R47, R18 ;  /* 0x00000012002f7202 */ /* 0x000fc40000000f00 */
[----:B------:R-:W-:Y:S01]  /*3840*/  MOV R56, R19 ;  /* 0x0000001300387202 */ /* 0x000fe20000000f00 */
        /* <DEDUP_REMOVED lines=21> */
.L_x_1493:
[----:B------:R-:W-:Y:S01]  /*39a0*/  FMUL.FTZ R46, R47, R34 ;  /* 0x000000222f2e7220 */ /* 0x000fe20000410000 */
[----:B------:R-:W-:Y:S01]  /*39b0*/  FADD.FTZ R80, R80, R57 ;  /* 0x0000003950507221 */ /* 0x000fe20000010000 */
[----:B------:R-:W-:Y:S01]  /*39c0*/  FFMA.FTZ R57, R62, R57, R59 ;  /* 0x000000393e397223 */ /* 0x000fe2000001003b */
[----:B------:R-:W-:Y:S01]  /*39d0*/  FMUL.FTZ R59, R56, R35 ;  /* 0x00000023383b7220 */ /* 0x000fe20000410000 */
[----:B------:R-:W-:Y:S01]  /*39e0*/  FFMA.FTZ R55, R61, R46, R55 ;  /* 0x0000002e3d377223 */ /* 0x000fe20000010037 */
[----:B------:R-:W-:Y:S01]  /*39f0*/  FADD.FTZ R58, R58, R46 ;  /* 0x0000002e3a3a7221 */ /* 0x000fe20000010000 */
[----:B------:R-:W-:Y:S01]  /*3a00*/  FADD.FTZ R44, R44, -UR6 ;  /* 0x800000062c2c7e21 */ /* 0x000fe20008010000 */
        /* <DEDUP_REMOVED lines=28> */
.L_x_1494:
[----:B------:R-:W-:Y:S01]  /*3bd0*/  FMUL.FTZ R81, R89, R34 ;  /* 0x0000002259517220 */ /* 0x000fe20000410000 */
[----:B------:R-:W-:Y:S01]  /*3be0*/  FFMA.FTZ R44, R60, R56, R57 ;  /* 0x000000383c2c7223 */ /* 0x000fe20000010039 */
[----:B------:R-:W-:Y:S01]  /*3bf0*/  FMUL.FTZ R57, R47, R35 ;  /* 0x000000232f397220 */ /* 0x000fe20000410000 */
[----:B------:R-:W-:Y:S01]  /*3c00*/  FADD.FTZ R45, R80, R56 ;  /* 0x00000038502d7221 */ /* 0x000fe20000010000 */
[----:B------:R-:W-:Y:S01]  /*3c10*/  FFMA.FTZ R54, R59, R81, R54 ;  /* 0x000000513b367223 */ /* 0x000fe20000010036 */
[----:B------:R-:W-:Y:S01]  /*3c20*/  FADD.FTZ R55, R55, R81 ;  /* 0x0000005137377221 */ /* 0x000fe20000010000 */
[----:B------:R-:W-:Y:S01]  /*3c30*/  FADD.FTZ R42, R42, -UR6 ;  /* 0x800000062a2a7e21 */ /* 0x000fe20008010000 */
[----:B------:R-:W-:Y:S01]  /*3c40*/  FADD.FTZ R56, R43, -UR6 ;  /* 0x800000062b387e21 */ /* 0x000fe20008010000 */
[----:B------:R-:W-:Y:S01]  /*3c50*/  FFMA.FTZ R54, R58, R57, R54 ;  /* 0x000000393a367223 */ /* 0x000fe20000010036 */
[----:B------:R-:W-:Y:S01]  /*3c60*/  FADD.FTZ R55, R57, R55 ;  /* 0x0000003739377221 */ /* 0x000fe20000010000 */
[----:B------:R-:W-:Y:S01]  /*3c70*/  FMUL.FTZ R57, R42, UR26 ;  /* 0x0000001a2a397c20 */ /* 0x000fe20008410000 */
[----:B------:R-:W-:Y:S01]  /*3c80*/  MOV R43, R22 ;  /* 0x00000016002b7202 */ /* 0x000fe20000000f00 */
[----:B------:R-:W-:Y:S01]  /*3c90*/  FMUL.FTZ R56, R56, UR26 ;  /* 0x0000001a38387c20 */ /* 0x000fe20008410000 */
[----:B------:R-:W-:Y:S01]  /*3ca0*/  MOV R42, R23 ;  /* 0x00000017002a7202 */ /* 0x000fe20000000f00 */
        /* <DEDUP_REMOVED lines=19> */
.L_x_1495:
[----:B------:R-:W-:Y:S01]  /*3de0*/  FMUL.FTZ R80, R43, R34 ;  /* 0x000000222b507220 */ /* 0x000fe20000410000 */
[----:B------:R-:W-:Y:S01]  /*3df0*/  FMUL.FTZ R81, R42, R35 ;  /* 0x000000232a517220 */ /* 0x000fe20000410000 */
[----:B------:R-:W-:Y:S01]  /*3e00*/  FADD.FTZ R40, R40, -UR6 ;  /* 0x8000000628287e21 */ /* 0x000fe20008010000 */
[----:B------:R-:W-:Y:S01]  /*3e10*/  FADD.FTZ R41, R41, -UR6 ;  /* 0x8000000629297e21 */ /* 0x000fe20008010000 */
[----:B------:R-:W-:Y:S01]  /*3e20*/  FFMA.FTZ R54, R57, R80, R54 ;  /* 0x0000005039367223 */ /* 0x000fe20000010036 */
[----:B------:R-:W-:-:S03]  /*3e30*/  FADD.FTZ R55, R55, R80 ;  /* 0x0000005037377221 */ /* 0x000fc60000010000 */
[----:B------:R-:W-:Y:S01]  /*3e40*/  FFMA.FTZ R80, R56, R81, R54 ;  /* 0x0000005138507223 */ /* 0x000fe20000010036 */
[----:B------:R-:W-:Y:S01]  /*3e50*/  FADD.FTZ R81, R81, R55 ;  /* 0x0000003751517221 */ /* 0x000fe20000010000 */
[----:B------:R-:W-:Y:S01]  /*3e60*/  FMUL.FTZ R55, R40, UR26 ;  /* 0x0000001a28377c20 */ /* 0x000fe20008410000 */
[----:B------:R-:W-:Y:S01]  /*3e70*/  FMUL.FTZ R54, R41, UR26 ;  /* 0x0000001a29367c20 */ /* 0x000fe20008410000 */
[----:B------:R-:W-:Y:S02]  /*3e80*/  MOV R41, R20 ;  /* 0x0000001400297202 */ /* 0x000fe40000000f00 */
        /* <DEDUP_REMOVED lines=20> */
.L_x_1496:
[----:B------:R-:W-:Y:S01]  /*3fd0*/  FMUL.FTZ R90, R41, R34 ;  /* 0x00000022295a7220 */ /* 0x000fe20000410000 */
[----:B------:R-:W-:Y:S01]  /*3fe0*/  FMUL.FTZ R93, R40, R35 ;  /* 0x00000023285d7220 */ /* 0x000fe20000410000 */
[----:B------:R-:W-:Y:S01]  /*3ff0*/  FADD.FTZ R38, R38, -UR6 ;  /* 0x8000000626267e21 */ /* 0x000fe20008010000 */
[----:B------:R-:W-:Y:S01]  /*4000*/  FADD.FTZ R39, R39, -UR6 ;  /* 0x8000000627277e21 */ /* 0x000fe20008010000 */
[----:B------:R-:W-:Y:S01]  /*4010*/  FFMA.FTZ R80, R55, R90, R80 ;  /* 0x0000005a37507223 */ /* 0x000fe20000010050 */
[----:B------:R-:W-:Y:S01]  /*4020*/  FADD.FTZ R81, R81, R90 ;  /* 0x0000005a51517221 */ /* 0x000fe20000010000 */
[----:B------:R-:W-:Y:S02]  /*4030*/  MOV R91, R32 ;  /* 0x00000020005b7202 */ /* 0x000fe40000000f00 */
[----:B------:R-:W-:Y:S01]  /*4040*/  FFMA.FTZ R92, R54, R93, R80 ;  /* 0x0000005d365c7223 */ /* 0x000fe20000010050 */
[----:B------:R-:W-:Y:S01]  /*4050*/  FADD.FTZ R93, R93, R81 ;  /* 0x000000515d5d7221 */ /* 0x000fe20000010000 */
[----:B------:R-:W-:Y:S01]  /*4060*/  FMUL.FTZ R81, R38, UR26 ;  /* 0x0000001a26517c20 */ /* 0x000fe20008410000 */
        /* <DEDUP_REMOVED lines=21> */
.L_x_1497:
[----:B------:R0:W-:Y:S01]  /*41c0*/  STL [R1+0x4], R2 ;  /* 0x0000040201007387 */ /* 0x0001e20000100800 */
[----:B------:R-:W-:Y:S01]  /*41d0*/  FMUL.FTZ R38, R91, R34 ;  /* 0x000000225b267220 */ /* 0x000fe20000410000 */
[----:B------:R-:W-:Y:S01]  /*41e0*/  FMUL.FTZ R39, R90, R35 ;  /* 0x000000235a277220 */ /* 0x000fe20000410000 */
[----:B------:R-:W-:Y:S01]  /*41f0*/  FADD.FTZ R46, R46, R89 ;  /* 0x000000592e2e7221 */ /* 0x000fe20000010000 */
[----:B------:R-:W-:Y:S01]  /*4200*/  FFMA.FTZ R3, R59, R89, R3 ;  /* 0x000000593b037223 */ /* 0x000fe20000010003 */
[----:B------:R-:W-:Y:S01]  /*4210*/  FFMA.FTZ R92, R81, R38, R92 ;  /* 0x00000026515c7223 */ /* 0x000fe2000001005c */
[----:B------:R-:W-:Y:S01]  /*4220*/  FADD.FTZ R93, R93, R38 ;  /* 0x000000265d5d7221 */ /* 0x000fe20000010000 */
[----:B------:R-:W2:Y:S01]  /*4230*/  LDL R89, [R1] ;  /* 0x0000000001597983 */ /* 0x000ea20000100800 */
[----:B------:R-:W1:Y:S01]  /*4240*/  S2UR UR7, SR_CgaCtaId ;  /* 0x00000000000779c3 */ /* 0x000e620000008800 */
[----:B------:R-:W-:Y:S01]  /*4250*/  FFMA.FTZ R38, R80, R39, R92 ;  /* 0x0000002750267223 */ /* 0x000fe2000001005c */
[----:B------:R-:W-:Y:S01]  /*4260*/  FADD.FTZ R39, R39, R93 ;  /* 0x0000005d27277221 */ /* 0x000fe20000010000 */
[----:B0-----:R-:W0:Y:S03]  /*4270*/  S2R R2, SR_LANEID ;  /* 0x0000000000027919 */ /* 0x001e260000000000 */
[----:B------:R-:W3:Y:S04]  /*4280*/  SHFL.DOWN PT, R92, R38, 0x1, 0x1f ;  /* 0x08201f00265c7f89 */ /* 0x000ee800000e0000 */
[----:B------:R-:W4:Y:S01]  /*4290*/  SHFL.DOWN PT, R93, R39, 0x1, 0x1f ;  /* 0x08201f00275d7f89 */ /* 0x000f2200000e0000 */
[----:B0-----:R-:W-:-:S13]  /*42a0*/  ISETP.GT.AND P0, PT, R2, 0x1e, PT ;  /* 0x0000001e0200780c */ /* 0x001fda0003f04270 */
[----:B---3--:R-:W-:Y:S01]  /*42b0*/  @!P0 FADD.FTZ R38, R38, R92 ;  /* 0x0000005c26268221 */ /* 0x008fe20000010000 */
[----:B----4-:R-:W-:Y:S01]  /*42c0*/  @!P0 FADD.FTZ R39, R39, R93 ;  /* 0x0000005d27278221 */ /* 0x010fe20000010000 */
[----:B------:R-:W-:-:S03]  /*42d0*/  ISETP.GT.AND P0, PT, R2, 0x1d, PT ;  /* 0x0000001d0200780c */ /* 0x000fc60003f04270 */
[----:B------:R-:W0:Y:S04]  /*42e0*/  SHFL.DOWN PT, R92, R38, 0x2, 0x1f ;  /* 0x08401f00265c7f89 */ /* 0x000e2800000e0000 */
[----:B------:R-:W3:Y:S06]  /*42f0*/  SHFL.DOWN PT, R93, R39, 0x2, 0x1f ;  /* 0x08401f00275d7f89 */ /* 0x000eec00000e0000 */
[----:B0-----:R-:W-:Y:S01]  /*4300*/  @!P0 FADD.FTZ R38, R38, R92 ;  /* 0x0000005c26268221 */ /* 0x001fe20000010000 */
[----:B---3--:R-:W-:-:S04]  /*4310*/  @!P0 FADD.FTZ R39, R39, R93 ;  /* 0x0000005d27278221 */ /* 0x008fc80000010000 */
[----:B------:R-:W0:Y:S01]  /*4320*/  SHFL.DOWN PT, R92, R38, 0x4, 0x1f ;  /* 0x08801f00265c7f89 */ /* 0x000e2200000e0000 */
[----:B------:R-:W-:-:S03]  /*4330*/  ISETP.GT.AND P0, PT, R2, 0x1b, PT ;  /* 0x0000001b0200780c */ /* 0x000fc60003f04270 */
[----:B------:R-:W3:Y:S10]  /*4340*/  SHFL.DOWN PT, R93, R39, 0x4, 0x1f ;  /* 0x08801f00275d7f89 */ /* 0x000ef400000e0000 */
[----:B0-----:R-:W-:Y:S01]  /*4350*/  @!P0 FADD.FTZ R38, R38, R92 ;  /* 0x0000005c26268221 */ /* 0x001fe20000010000 */
[----:B---3--:R-:W-:-:S04]  /*4360*/  @!P0 FADD.FTZ R39, R39, R93 ;  /* 0x0000005d27278221 */ /* 0x008fc80000010000 */
[----:B------:R-:W0:Y:S01]  /*4370*/  SHFL.DOWN PT, R92, R38, 0x8, 0x1f ;  /* 0x09001f00265c7f89 */ /* 0x000e2200000e0000 */
[----:B------:R-:W-:-:S03]  /*4380*/  ISETP.GT.AND P0, PT, R2, 0x17, PT ;  /* 0x000000170200780c */ /* 0x000fc60003f04270 */
[----:B------:R-:W3:Y:S10]  /*4390*/  SHFL.DOWN PT, R93, R39, 0x8, 0x1f ;  /* 0x09001f00275d7f89 */ /* 0x000ef400000e0000 */
[----:B0-----:R-:W-:Y:S01]  /*43a0*/  @!P0 FADD.FTZ R38, R38, R92 ;  /* 0x0000005c26268221 */ /* 0x001fe20000010000 */
[----:B---3--:R-:W-:Y:S01]  /*43b0*/  @!P0 FADD.FTZ R39, R39, R93 ;  /* 0x0000005d27278221 */ /* 0x008fe20000010000 */
[----:B------:R-:W-:Y:S01]  /*43c0*/  ISETP.GT.AND P0, PT, R2, 0xf, PT ;  /* 0x0000000f0200780c */ /* 0x000fe20003f04270 */
[----:B------:R-:W-:Y:S01]  /*43d0*/  FADD.FTZ R45, R45, R47 ;  /* 0x0000002f2d2d7221 */ /* 0x000fe20000010000 */
[----:B------:R0:W5:Y:S01]  /*43e0*/  LDL.LU R2, [R1+0x4] ;  /* 0x0000040001027983 */ /* 0x0001620000300800 */
[----:B------:R-:W-:-:S02]  /*43f0*/  FFMA.FTZ R44, R58, R47, R44 ;  /* 0x0000002f3a2c7223 */ /* 0x000fc4000001002c */
[----:B------:R-:W3:Y:S01]  /*4400*/  S2R R47, SR_LANEID ;  /* 0x00000000002f7919 */ /* 0x000ee20000000000 */
[----:B------:R-:W4:Y:S04]  /*4410*/  SHFL.DOWN PT, R92, R38, 0x10, 0x1f ;  /* 0x0a001f00265c7f89 */ /* 0x000f2800000e0000 */
[----:B------:R-:W0:Y:S01]  /*4420*/  SHFL.DOWN PT, R93, R39, 0x10, 0x1f ;  /* 0x0a001f00275d7f89 */ /* 0x000e2200000e0000 */
[----:B------:R-:W-:Y:S01]  /*4430*/  UMOV UR6, 0x400 ;  /* 0x0000040000067882 */ /* 0x000fe20000000000 */
[----:B------:R-:W-:Y:S01]  /*4440*/  FFMA.FTZ R3, R57, R43, R3 ;  /* 0x0000002b39037223 */ /* 0x000fe20000010003 */
[----:B------:R-:W-:Y:S01]  /*4450*/  UIADD3 UR5, UR6, 0xd0, URZ ;  /* 0x000000d006057890 */ /* 0x000fe2000fffe03f */
[----:B------:R-:W-:Y:S01]  /*4460*/  FADD.FTZ R46, R46, R43 ;  /* 0x0000002b2e2e7221 */ /* 0x000fe20000010000 */
[----:B------:R-:W-:Y:S01]  /*4470*/  FADD.FTZ R45, R45, R42 ;  /* 0x0000002a2d2d7221 */ /* 0x000fe20000010000 */
[----:B------:R-:W-:Y:S01]  /*4480*/  FFMA.FTZ R44, R56, R42, R44 ;  /* 0x0000002a382c7223 */ /* 0x000fe2000001002c */
[----:B-1----:R-:W-:Y:S01]  /*4490*/  ULEA UR5, UR7, UR5, 0x18 ;  /* 0x0000000507057291 */ /* 0x002fe2000f8ec03f */
[----:B------:R-:W-:Y:S01]  /*44a0*/  FFMA.FTZ R3, R55, R41, R3 ;  /* 0x0000002937037223 */ /* 0x000fe20000010003 */
[----:B------:R-:W-:Y:S01]  /*44b0*/  ISETP.NE.AND P2, PT, R0, RZ, PT ;  /* 0x000000ff0000720c */ /* 0x000fe20003f45270 */
[----:B------:R-:W-:Y:S01]  /*44c0*/  FADD.FTZ R46, R46, R41 ;  /* 0x000000292e2e7221 */ /* 0x000fe20000010000 */
[----:B------:R-:W-:Y:S01]  /*44d0*/  FADD.FTZ R45, R45, R40 ;  /* 0x000000282d2d7221 */ /* 0x000fe20000010000 */
[----:B------:R-:W-:Y:S01]  /*44e0*/  FFMA.FTZ R44, R54, R40, R44 ;  /* 0x00000028362c7223 */ /* 0x000fe2000001002c */
[----:B------:R-:W-:Y:S01]  /*44f0*/  FFMA.FTZ R40, R81, R91, R3 ;  /* 0x0000005b51287223 */ /* 0x000fe20000010003 */
[----:B----4-:R-:W-:Y:S01]  /*4500*/  @!P0 FADD.FTZ R38, R38, R92 ;  /* 0x0000005c26268221 */ /* 0x010fe20000010000 */
[----:B0-----:R-:W-:Y:S01]  /*4510*/  @!P0 FADD.FTZ R39, R39, R93 ;  /* 0x0000005d27278221 */ /* 0x001fe20000010000 */
[----:B---3--:R-:W-:Y:S01]  /*4520*/  ISETP.NE.AND P0, PT, R47, RZ, PT ;  /* 0x000000ff2f00720c */ /* 0x008fe20003f05270 */
[----:B------:R-:W-:Y:S01]  /*4530*/  FADD.FTZ R42, R46, R91 ;  /* 0x0000005b2e2a7221 */ /* 0x000fe20000010000 */
[----:B------:R-:W-:Y:S01]  /*4540*/  FFMA.FTZ R41, R80, R90, R44 ;  /* 0x0000005a50297223 */ /* 0x000fe2000001002c */
[----:B------:R-:W-:Y:S01]  /*4550*/  FADD.FTZ R43, R45, R90 ;  /* 0x0000005a2d2b7221 */ /* 0x000fe20000010000 */
[C---:B------:R-:W-:Y:S01]  /*4560*/  LEA R3, R0.reuse, UR5, 0x4 ;  /* 0x0000000500037c11 */ /* 0x040fe2000f8e20ff */
[----:B------:R-:W-:Y:S04]  /*4570*/  BSSY B0, `(.L_x_1498) ;  /* 0x0000037000007945 */ /* 0x000fe80003800000 */
[----:B------:R0:W-:Y:S01]  /*4580*/  STS.128 [R3], R40 ;  /* 0x0000002803007388 */ /* 0x0001e20000000c00 */
[----:B------:R-:W-:-:S03]  /*4590*/  ISETP.GT.U32.AND P3, PT, R0, 0x13, PT ;  /* 0x000000130000780c */ /* 0x000fc60003f64070 */
[----:B--2---:R0:W-:Y:S01]  /*45a0*/  @!P0 STS.64 [R89+0x18], R38 ;  /* 0x0000182659008388 */ /* 0x0041e20000000a00 */
[----:B------:R-:W-:Y:S06]  /*45b0*/  BAR.SYNC.DEFER_BLOCKING 0x0 ;  /* 0x0000000000007b1d */ /* 0x000fec0000010000 */
[----:B------:R-:W-:Y:S05]  /*45c0*/  @P2 BRA `(.L_x_1499) ;  /* 0x0000000000c42947 */ /* 0x000fea0003800000 */
[----:B------:R-:W-:-:S09]  /*45d0*/  ULEA UR5, UR7, UR6, 0x18 ;  /* 0x0000000607057291 */ /* 0x000fd2000f8ec03f */
[----:B------:R-:W0:Y:S02]  /*45e0*/  LDS.128 R44, [UR5+0x20] ;  /* 0x00002005ff2c7984 */ /* 0x000e240008000c00 */
[----:B0-----:R-:W-:Y:S01]  /*45f0*/  FADD.FTZ R38, R38, R44 ;  /* 0x0000002c26267221 */ /* 0x001fe20000010000 */
[----:B------:R-:W-:-:S03]  /*4600*/  FADD.FTZ R39, R39, R45 ;  /* 0x0000002d27277221 */ /* 0x000fc60000010000 */
[----:B------:R-:W-:Y:S01]  /*4610*/  FADD.FTZ R38, R38, R46 ;  /* 0x0000002e26267221 */ /* 0x000fe20000010000 */
[----:B------:R-:W-:Y:S02]  /*4620*/  FADD.FTZ R39, R39, R47 ;  /* 0x0000002f27277221 */ /* 0x000fe40000010000 */
        /* <DEDUP_REMOVED lines=40> */
[----:B------:R-:W0:Y:S02]  /*48b0*/  LDS.64 R38, [UR5+0xb0] ;  /* 0x0000b005ff267984 */ /* 0x000e240008000a00 */
[----:B0-----:R-:W-:Y:S01]  /*48c0*/  FADD.FTZ R38, R46, R38 ;  /* 0x000000262e267221 */ /* 0x001fe20000010000 */
[----:B------:R-:W-:-:S07]  /*48d0*/  FADD.FTZ R39, R47, R39 ;  /* 0x000000272f277221 */ /* 0x000fce0000010000 */
.L_x_1499:
[----:B------:R-:W-:Y:S05]  /*48e0*/  BSYNC B0 ;  /* 0x0000000000007941 */ /* 0x000fea0003800000 */
.L_x_1498:
[----:B------:R-:W-:Y:S06]  /*48f0*/  BAR.SYNC.DEFER_BLOCKING 0x0 ;  /* 0x0000000000007b1d */ /* 0x000fec0000010000 */
[----:B------:R-:W-:Y:S04]  /*4900*/  BSSY B0, `(.L_x_1500) ;  /* 0x000009d000007945 */ /* 0x000fe80003800000 */
[----:B------:R-:W-:Y:S05]  /*4910*/  @P3 BRA `(.L_x_1501) ;  /* 0x00000008006c3947 */ /* 0x000fea0003800000 */
[----:B------:R-:W1:Y:S02]  /*4920*/  LDS.128 R44, [R3+0x140] ;  /* 0x00014000032c7984 */ /* 0x000e640000000c00 */
[----:B-1----:R-:W-:Y:S01]  /*4930*/  FADD.FTZ R44, R40, R44 ;  /* 0x0000002c282c7221 */ /* 0x002fe20000010000 */
[----:B------:R-:W-:Y:S01]  /*4940*/  FADD.FTZ R45, R41, R45 ;  /* 0x0000002d292d7221 */ /* 0x000fe20000010000 */
[----:B------:R-:W-:Y:S01]  /*4950*/  FADD.FTZ R46, R42, R46 ;  /* 0x0000002e2a2e7221 */ /* 0x000fe20000010000 */
[----:B------:R-:W-:Y:S02]  /*4960*/  FADD.FTZ R47, R43, R47 ;  /* 0x0000002f2b2f7221 */ /* 0x000fe40000010000 */
[----:B0-----:R-:W0:Y:S02]  /*4970*/  LDS.128 R40, [R3+0x280] ;  /* 0x0002800003287984 */ /* 0x001e240000000c00 */
[----:B0-----:R-:W-:Y:S01]  /*4980*/  FADD.FTZ R44, R44, R40 ;  /* 0x000000282c2c7221 */ /* 0x001fe20000010000 */
[----:B------:R-:W-:Y:S01]  /*4990*/  FADD.FTZ R45, R45, R41 ;  /* 0x000000292d2d7221 */ /* 0x000fe20000010000 */
[----:B------:R-:W-:Y:S01]  /*49a0*/  FADD.FTZ R46, R46, R42 ;  /* 0x0000002a2e2e7221 */ /* 0x000fe20000010000 */
[----:B------:R-:W-:-:S02]  /*49b0*/  FADD.FTZ R47, R47, R43 ;  /* 0x0000002b2f2f7221 */ /* 0x000fc40000010000 */
[----:B------:R-:W0:Y:S02]  /*49c0*/  LDS.128 R40, [R3+0x3c0] ;  /* 0x0003c00003287984 */ /* 0x000e240000000c00 */
[----:B0-----:R-:W-:Y:S01]  /*49d0*/  FADD.FTZ R44, R44, R40 ;  /* 0x000000282c2c7221 */ /* 0x001fe20000010000 */
[----:B------:R-:W-:Y:S01]  /*49e0*/  FADD.FTZ R45, R45, R41 ;  /* 0x000000292d2d7221 */ /* 0x000fe20000010000 */
[----:B------:R-:W-:Y:S01]  /*49f0*/  FADD.FTZ R46, R46, R42 ;  /* 0x0000002a2e2e7221 */ /* 0x000fe20000010000 */
[----:B------:R-:W-:Y:S02]  /*4a00*/  FADD.FTZ R47, R47, R43 ;  /* 0x0000002b2f2f7221 */ /* 0x000fe40000010000 */
[----:B------:R-:W0:Y:S02]  /*4a10*/  LDS.128 R40, [R3+0x500] ;  /* 0x0005000003287984 */ /* 0x000e240000000c00 */
        /* <DEDUP_REMOVED lines=138> */
[----:B------:R-:W-:-:S07]  /*52c0*/  FADD.FTZ R43, R47, R43 ;  /* 0x0000002b2f2b7221 */ /* 0x000fce0000010000 */
.L_x_1501:
[----:B------:R-:W-:Y:S05]  /*52d0*/  BSYNC B0 ;  /* 0x0000000000007941 */ /* 0x000fea0003800000 */
.L_x_1500:
[----:B------:R-:W1:Y:S01]  /*52e0*/  LDC.64 R44, c[0x0][0x268] ;  /* 0x00009a00ff2c7b82 */ /* 0x000e620000000a00 */
[----:B0-----:R-:W-:Y:S01]  /*52f0*/  MOV R3, UR16 ;  /* 0x0000001000037c02 */ /* 0x001fe20008000f00 */
[----:B------:R-:W-:Y:S01]  /*5300*/  ULDC UR15, c[0x0][0xc] ;  /* 0x00000300000f7ab9 */ /* 0x000fe20000000800 */
[----:B------:R-:W-:Y:S03]  /*5310*/  BSSY B0, `(.L_x_1502) ;  /* 0x0000011000007945 */ /* 0x000fe60003800000 */
[----:B------:R-:W-:-:S04]  /*5320*/  IMAD R3, R3, 0x14, R0 ;  /* 0x0000001403037824 */ /* 0x000fc800078e0200 */
[----:B-1----:R-:W-:Y:S01]  /*5330*/  IMAD.WIDE R44, R3, 0x4, R44 ;  /* 0x00000004032c7825 */ /* 0x002fe200078e022c */
[----:B------:R-:W-:Y:S06]  /*5340*/  @P3 BRA `(.L_x_1503) ;  /* 0x0000000000343947 */ /* 0x000fec0003800000 */
[----:B------:R-:W-:Y:S01]  /*5350*/  MOV R46, UR9 ;  /* 0x00000009002e7c02 */ /* 0x000fe20008000f00 */
[----:B------:R-:W-:Y:S03]  /*5360*/  REDG.E.ADD.F32.FTZ.RN.STRONG.GPU desc[UR22][R44.64], R40 ;  /* 0x000000282c0079a6 */ /* 0x000fe6000c10f396 */
[----:B------:R-:W-:-:S04]  /*5370*/  LEA R46, P0, R46, R44, 0x2 ;  /* 0x0000002c2e2e7211 */ /* 0x000fc800078010ff */
[----:B------:R-:W-:-:S05]  /*5380*/  IADD3.X R47, R45, UR11, RZ, P0, !PT ;  /* 0x0000000b2d2f7c10 */ /* 0x000fca00087fe4ff */
[----:B------:R0:W-:Y:S02]  /*5390*/  REDG.E.ADD.F32.FTZ.RN.STRONG.GPU desc[UR22][R46.64], R41 ;  /* 0x000000292e0079a6 */ /* 0x0001e4000c10f396 */
[----:B0-----:R-:W0:Y:S01]  /*53a0*/  LDC.64 R46, c[0x0][0x288] ;  /* 0x0000a200ff2e7b82 */ /* 0x001e220000000a00 */
[----:B------:R-:W-:Y:S02]  /*53b0*/  MOV R3, UR10 ;  /* 0x0000000a00037c02 */ /* 0x000fe40008000f00 */
[CC--:B0-----:R-:W-:Y:S02]  /*53c0*/  LEA R40, P0, R46.reuse, R44.reuse, 0x2 ;  /* 0x0000002c2e287211 */ /* 0x0c1fe400078010ff */
[----:B------:R-:W-:Y:S02]  /*53d0*/  LEA R44, P3, R3, R44, 0x2 ;  /* 0x0000002c032c7211 */ /* 0x000fe400078610ff */
[----:B------:R-:W-:Y:S02]  /*53e0*/  LEA.HI.X R41, R46, R45, R47, 0x2, P0 ;  /* 0x0000002d2e297211 */ /* 0x000fe400000f142f */
[----:B------:R-:W-:-:S03]  /*53f0*/  IADD3.X R45, R45, UR12, RZ, P3, !PT ;  /* 0x0000000c2d2d7c10 */ /* 0x000fc60009ffe4ff */
[----:B------:R0:W-:Y:S04]  /*5400*/  REDG.E.ADD.F32.FTZ.RN.STRONG.GPU desc[UR22][R40.64], R42 ;  /* 0x0000002a280079a6 */ /* 0x0001e8000c10f396 */
[----:B------:R0:W-:Y:S02]  /*5410*/  REDG.E.ADD.F32.FTZ.RN.STRONG.GPU desc[UR22][R44.64], R43 ;  /* 0x0000002b2c0079a6 */ /* 0x0001e4000c10f396 */
.L_x_1503:
[----:B------:R-:W-:Y:S05]  /*5420*/  BSYNC B0 ;  /* 0x0000000000007941 */ /* 0x000fea0003800000 */
.L_x_1502:
[----:B------:R-:W-:-:S06]  /*5430*/  UISETP.GE.U32.AND UP0, UPT, UR15, 0x2, UPT ;  /* 0x000000020f00788c */ /* 0x000fcc000bf06070 */
[----:B------:R-:W-:-:S13]  /*5440*/  PLOP3.LUT P0, PT, PT, PT, UP0, 0x80, 0x0 ;  /* 0x000000000000781c */ /* 0x000fda0003f0f008 */
[----:B------:R-:W-:Y:S05]  /*5450*/  @!P0 BRA `(.L_x_1504) ;  /* 0x0000001800448947 */ /* 0x000fea0003800000 */
[----:B------:R-:W1:Y:S01]  /*5460*/  S2UR UR13, SR_CTAID.Y ;  /* 0x00000000000d79c3 */ /* 0x000e620000002600 */
[----:B------:R-:W-:Y:S01]  /*5470*/  ULOP3.LUT UR5, UR4, 0x1, URZ, 0xc0, !UPT ;  /* 0x0000000104057892 */ /* 0x000fe2000f8ec03f */
[----:B------:R-:W-:Y:S01]  /*5480*/  ULDC UR14, c[0x0][0x10] ;  /* 0x00000400000e7ab9 */ /* 0x000fe20000000800 */
[----:B------:R-:W-:Y:S02]  /*5490*/  ULDC.64 UR16, c[0x0][0x260] ;  /* 0x0000980000107ab9 */ /* 0x000fe40000000a00 */
[----:B------:R-:W-:-:S04]  /*54a0*/  UIMAD UR5, UR5, UR14, URZ ;  /* 0x0000000e050572a4 */ /* 0x000fc8000f8e023f */
[----:B------:R-:W-:Y:S02]  /*54b0*/  UIMAD UR6, UR5, UR15, URZ ;  /* 0x0000000f050672a4 */ /* 0x000fe4000f8e023f */
[----:B-1----:R-:W-:Y:S02]  /*54c0*/  UIADD3 UR18, UR5, UR13, URZ ;  /* 0x0000000d05127290 */ /* 0x002fe4000fffe03f */
[----:B------:R-:W-:-:S03]  /*54d0*/  USHF.L.U32 UR5, UR6, 0x1, URZ ;  /* 0x0000000106057899 */ /* 0x000fc6000800063f */
[----:B------:R-:W-:Y:S02]  /*54e0*/  ULDC.64 UR6, c[0x0][0x258] ;  /* 0x0000960000067ab9 */ /* 0x000fe40000000a00 */
[----:B------:R-:W-:Y:S02]  /*54f0*/  UIMAD.WIDE.U32 UR18, UR18, 0x4, UR6 ;  /* 0x00000004121278a5 */ /* 0x000fe4000f8e0006 */
[----:B------:R-:W-:Y:S01]  /*5500*/  UIMAD.WIDE UR6, UR5, 0x4, UR16 ;  /* 0x00000004050678a5 */ /* 0x000fe2000f8e0210 */
[----:B------:R-:W-:Y:S11]  /*5510*/  @P2 BRA `(.L_x_1505) ;  /* 0x0000000000802947 */ /* 0x000ff60003800000 */
[----:B------:R-:W1:Y:S01]  /*5520*/  S2R R3, SR_LANEID ;  /* 0x0000000000037919 */ /* 0x000e620000000000 */
[----:B------:R-:W-:Y:S02]  /*5530*/  UIMAD UR16, UR24, UR14, UR13 ;  /* 0x0000000e181072a4 */ /* 0x000fe4000f8e020d */
[----:B------:R-:W-:Y:S02]  /*5540*/  ULOP3.LUT UP0, URZ, UR4, 0x2, URZ, 0xc0, !UPT ;  /* 0x00000002043f7892 */ /* 0x000fe4000f80c03f */
[----:B------:R-:W-:Y:S01]  /*5550*/  UIMAD.WIDE.U32 UR16, UR16, 0x8, UR6 ;  /* 0x00000008101078a5 */ /* 0x000fe2000f8e0006 */
[----:B------:R-:W-:Y:S02]  /*5560*/  UMOV UR5, 0x1 ;  /* 0x0000000100057882 */ /* 0x000fe40000000000 */
[----:B------:R-:W-:-:S03]  /*5570*/  USEL UR5, UR5, 0xffffffff, !UP0 ;  /* 0xffffffff05057887 */ /* 0x000fc6000c000000 */
[----:B0-----:R-:W-:Y:S01]  /*5580*/  MOV R40, UR16 ;  /* 0x0000001000287c02 */ /* 0x001fe20008000f00 */
[----:B------:R-:W-:Y:S01]  /*5590*/  VOTEU.ANY UR16, UPT, PT ;  /* 0x0000000000107886 */ /* 0x000fe200038e0100 */
[----:B------:R-:W-:Y:S01]  /*55a0*/  MOV R41, UR17 ;  /* 0x0000001100297c02 */ /* 0x000fe20008000f00 */
[----:B------:R-:W-:Y:S02]  /*55b0*/  UFLO.U32 UR17, UR16 ;  /* 0x00000010001172bd */ /* 0x000fe400080e0000 */
[----:B------:R-:W-:Y:S02]  /*55c0*/  UPOPC UR16, UR16 ;  /* 0x00000010001072bf */ /* 0x000fe40008000000 */
[----:B------:R0:W-:Y:S02]  /*55d0*/  STG.E.64 desc[UR22][R40.64], R38 ;  /* 0x0000002628007986 */ /* 0x0001e4000c101b16 */
[----:B------:R-:W-:Y:S01]  /*55e0*/  UIMAD UR5, UR5, UR16, URZ ;  /* 0x00000010050572a4 */ /* 0x000fe2000f8e023f */
[----:B-1----:R-:W-:-:S05]  /*55f0*/  ISETP.EQ.U32.AND P0, PT, R3, UR17, PT ;  /* 0x0000001103007c0c */ /* 0x002fca000bf02070 */
[----:B------:R-:W-:Y:S02]  /*5600*/  MOV R3, UR5 ;  /* 0x0000000500037c02 */ /* 0x000fe40008000f00 */
[----:B0-----:R-:W-:Y:S02]  /*5610*/  MOV R40, UR18 ;  /* 0x0000001200287c02 */ /* 0x001fe40008000f00 */
[----:B------:R-:W-:-:S04]  /*5620*/  MOV R41, UR19 ;  /* 0x0000001300297c02 */ /* 0x000fc80008000f00 */
[----:B------:R-:W-:Y:S06]  /*5630*/  @P0 MEMBAR.ALL.GPU ;  /* 0x0000000000000992 */ /* 0x000fec000000a000 */
[----:B------:R-:W-:-:S00]  /*5640*/  @P0 ERRBAR ;  /* 0x00000000000009ab */ /* 0x000fc00000000000 */
[----:B------:R-:W-:Y:S06]  /*5650*/  @P0 CGAERRBAR ;  /* 0x00000000000005ab */ /* 0x000fec0000000000 */
[----:B------:R0:W-:Y:S01]  /*5660*/  @P0 REDG.E.ADD.S32.STRONG.GPU desc[UR22][R40.64], R3 ;  /* 0x000000032800098e */ /* 0x0001e2000c10e396 */
[----:B------:R-:W-:-:S04]  /*5670*/  PLOP3.LUT P0, PT, PT, PT, UP0, 0x80, 0x0 ;  /* 0x000000000000781c */ /* 0x000fc80003f0f008 */
[----:B0-----:R-:W-:-:S04]  /*5680*/  SEL R3, RZ, UR15, P0 ;  /* 0x0000000fff037c07 */ /* 0x001fc80008000000 */
[----:B------:R-:W-:-:S13]  /*5690*/  ISETP.NE.AND P0, PT, R3, -0x1, PT ;  /* 0xffffffff0300780c */ /* 0x000fda0003f05270 */
[----:B------:R-:W-:Y:S05]  /*56a0*/  @!P0 BRA `(.L_x_1505) ;  /* 0x00000000001c8947 */ /* 0x000fea0003800000 */
.L_x_1506:
[----:B------:R-:W-:Y:S02]  /*56b0*/  MOV R40, UR18 ;  /* 0x0000001200287c02 */ /* 0x000fe40008000f00 */
[----:B------:R-:W-:-:S05]  /*56c0*/  MOV R41, UR19 ;  /* 0x0000001300297c02 */ /* 0x000fca0008000f00 */
[----:B------:R-:W2:Y:S04]  /*56d0*/  LDG.E.STRONG.GPU R40, desc[UR22][R40.64] ;  /* 0x0000001628287981 */ /* 0x000ea8000c1ef900 */
[----:B--2---:R-:W-:Y:S01]  /*56e0*/  CCTL.IVALL ;  /* 0x00000000ff00798f */ /* 0x004fe20002000000 */
[----:B------:R-:W-:Y:S05]  /*56f0*/  YIELD ;  /* 0x0000000000007946 */ /* 0x000fea0003800000 */
[----:B------:R-:W-:-:S13]  /*5700*/  ISETP.NE.AND P0, PT, R40, R3, PT ;  /* 0x000000032800720c */ /* 0x000fda0003f05270 */
[----:B------:R-:W-:Y:S05]  /*5710*/  @P0 BRA `(.L_x_1506) ;  /* 0xfffffffc00e40947 */ /* 0x000fea000383ffff */
.L_x_1505:
[----:B------:R-:W-:Y:S01]  /*5720*/  ISETP.NE.AND P0, PT, RZ, UR15, PT ;  /* 0x0000000fff007c0c */ /* 0x000fe2000bf05270 */
[----:B------:R-:W-:Y:S05]  /*5730*/  WARPSYNC.ALL ;  /* 0x0000000000007948 */ /* 0x000fea0003800000 */
[----:B------:R-:W-:Y:S07]  /*5740*/  BAR.SYNC.DEFER_BLOCKING 0x0 ;  /* 0x0000000000007b1d */ /* 0x000fee0000010000 */
[----:B------:R-:W-:Y:S05]  /*5750*/  @!P0 BRA `(.L_x_1504) ;  /* 0x0000001400848947 */ /* 0x000fea0003800000 */
[----:B------:R-:W-:-:S04]  /*5760*/  UIADD3 UR5, UR15, -0x1, URZ ;  /* 0xffffffff0f057890 */ /* 0x000fc8000fffe03f */
[----:B------:R-:W-:-:S03]  /*5770*/  UISETP.GE.U32.AND UP0, UPT, UR5, 0x3, UPT ;  /* 0x000000030500788c */ /* 0x000fc6000bf06070 */
[----:B------:R-:W-:-:S03]  /*5780*/  UMOV UR5, URZ ;  /* 0x0000003f00057c82 */ /* 0x000fc60008000000 */
[----:B------:R-:W-:-:S13]  /*5790*/  PLOP3.LUT P0, PT, PT, PT, UP0, 0x80, 0x0 ;  /* 0x000000000000781c */ /* 0x000fda0003f0f008 */
[----:B------:R-:W-:Y:S05]  /*57a0*/  @!P0 BRA `(.L_x_1507) ;  /* 0x0000001000d08947 */ /* 0x000fea0003800000 */
[----:B------:R-:W-:Y:S01]  /*57b0*/  ULOP3.LUT UR16, UR15, 0x3, URZ, 0xc0, !UPT ;  /* 0x000000030f107892 */ /* 0x000fe2000f8ec03f */
[----:B------:R-:W-:-:S03]  /*57c0*/  UMOV UR5, URZ ;  /* 0x0000003f00057c82 */ /* 0x000fc60008000000 */
[----:B------:R-:W-:-:S06]  /*57d0*/  UIADD3 UR16, -UR16, UR15, URZ ;  /* 0x0000000f10107290 */ /* 0x000fcc000fffe13f */
[----:B------:R-:W-:-:S13]  /*57e0*/  ISETP.LT.AND P0, PT, RZ, UR16, PT ;  /* 0x00000010ff007c0c */ /* 0x000fda000bf01270 */
[----:B------:R-:W-:Y:S05]  /*57f0*/  @!P0 BRA `(.L_x_1508) ;  /* 0x00000010000c8947 */ /* 0x000fea0003800000 */
[----:B------:R-:W-:Y:S01]  /*5800*/  UISETP.GT.AND UP0, UPT, UR16, 0xc, UPT ;  /* 0x0000000c1000788c */ /* 0x000fe2000bf04270 */
[----:B------:R-:W-:-:S05]  /*5810*/  PLOP3.LUT P0, PT, PT, PT, PT, 0x80, 0x0 ;  /* 0x000000000000781c */ /* 0x000fca0003f0f070 */
[----:B------:R-:W-:-:S13]  /*5820*/  PLOP3.LUT P3, PT, PT, PT, UP0, 0x80, 0x0 ;  /* 0x000000000000781c */ /* 0x000fda0003f6f008 */
[----:B------:R-:W-:Y:S05]  /*5830*/  @!P3 BRA `(.L_x_1509) ;  /* 0x000000080098b947 */ /* 0x000fea0003800000 */
[----:B------:R-:W-:-:S13]  /*5840*/  PLOP3.LUT P0, PT, PT, PT, PT, 0x8, 0x0 ;  /* 0x000000000000781c */ /* 0x000fda0003f0e170 */
.L_x_1510:
[----:B------:R-:W1:Y:S02]  /*5850*/  S2R R3, SR_CTAID.X ;  /* 0x0000000000037919 */ /* 0x000e640000002500 */
[----:B-1----:R-:W-:-:S13]  /*5860*/  ISETP.EQ.OR P6, PT, R3, UR5, P2 ;  /* 0x0000000503007c0c */ /* 0x002fda00097c2670 */
[----:B------:R-:W-:-:S05]  /*5870*/  VOTEU.ALL UP0, P6 ;  /* 0x00000000003f7886 */ /* 0x000fca0003000000 */
[----:B------:R-:W-:-:S04]  /*5880*/  @!UP0 UIMAD UR18, UR14, UR5, UR13 ;  /* 0x000000050e1282a4 */ /* 0x000fc8000f8e020d */
[----:B------:R-:W-:-:S06]  /*5890*/  @!UP0 UIMAD.WIDE.U32 UR18, UR18, 0x8, UR6 ;  /* 0x00000008121288a5 */ /* 0x000fcc000f8e0006 */
[----:B0-----:R-:W-:Y:S02]  /*58a0*/  MOV R40, UR18 ;  /* 0x0000001200287c02 */ /* 0x001fe40008000f00 */
[----:B------:R-:W-:-:S06]  /*58b0*/  MOV R41, UR19 ;  /* 0x0000001300297c02 */ /* 0x000fcc0008000f00 */
[----:B------:R-:W2:Y:S01]  /*58c0*/  @!P6 LDG.E.64 R40, desc[UR22][R40.64] ;  /* 0x000000162828e981 */ /* 0x000ea2000c1e1b00 */
[----:B------:R-:W-:Y:S02]  /*58d0*/  UIADD3 UR18, UR5, 0x1, URZ ;  /* 0x0000000105127890 */ /* 0x000fe4000fffe03f */
[----:B------:R-:W-:Y:S02]  /*58e0*/  UIADD3 UR20, UR5, 0x2, URZ ;  /* 0x0000000205147890 */ /* 0x000fe4000fffe03f */
[----:B------:R-:W-:Y:S02]  /*58f0*/  UIADD3 UR17, UR5, 0x3, URZ ;  /* 0x0000000305117890 */ /* 0x000fe4000fffe03f */
[C---:B------:R-:W-:Y:S02]  /*5900*/  ISETP.EQ.OR P4, PT, R3.reuse, UR18, P2 ;  /* 0x0000001203007c0c */ /* 0x040fe40009782670 */
[----:B------:R-:W-:-:S11]  /*5910*/  ISETP.EQ.OR P3, PT, R3, UR20, P2 ;  /* 0x0000001403007c0c */ /* 0x000fd60009762670 */
[----:B------:R-:W-:Y:S02]  /*5920*/  VOTEU.ALL UP0, P4 ;  /* 0x00000000003f7886 */ /* 0x000fe40002000000 */
[----:B------:R-:W-:-:S03]  /*5930*/  VOTEU.ALL UP1, P3 ;  /* 0x00000000003f7886 */ /* 0x000fc60001820000 */
[----:B------:R-:W-:Y:S02]  /*5940*/  @!UP0 UIMAD UR18, UR14, UR18, UR13 ;  /* 0x000000120e1282a4 */ /* 0x000fe4000f8e020d */
[----:B------:R-:W-:Y:S02]  /*5950*/  @!UP1 UIMAD UR20, UR14, UR20, UR13 ;  /* 0x000000140e1492a4 */ /* 0x000fe4000f8e020d */
[----:B------:R-:W-:Y:S02]  /*5960*/  @!UP0 UIMAD.WIDE.U32 UR18, UR18, 0x8, UR6 ;  /* 0x00000008121288a5 */ /* 0x000fe4000f8e0006 */
[----:B------:R-:W-:-:S04]  /*5970*/  @!UP1 UIMAD.WIDE.U32 UR20, UR20, 0x8, UR6 ;  /* 0x00000008141498a5 */ /* 0x000fc8000f8e0006 */
[----:B------:R-:W-:Y:S02]  /*5980*/  MOV R42, UR18 ;  /* 0x00000012002a7c02 */ /* 0x000fe40008000f00 */
[----:B------:R-:W-:-:S06]  /*5990*/  MOV R43, UR19 ;  /* 0x00000013002b7c02 */ /* 0x000fcc0008000f00 */
[----:B------:R-:W3:Y:S01]  /*59a0*/  @!P4 LDG.E.64 R42, desc[UR22][R42.64] ;  /* 0x000000162a2ac981 */ /* 0x000ee2000c1e1b00 */
[----:B--2---:R-:W-:Y:S01]  /*59b0*/  @!P6 FADD.FTZ R38, R38, R40 ;  /* 0x000000282626e221 */ /* 0x004fe20000010000 */
[----:B------:R-:W-:Y:S01]  /*59c0*/  @!P6 FADD.FTZ R39, R39, R41 ;  /* 0x000000292727e221 */ /* 0x000fe20000010000 */
[----:B------:R-:W-:Y:S02]  /*59d0*/  ISETP.EQ.OR P6, PT, R3, UR17, P2 ;  /* 0x0000001103007c0c */ /* 0x000fe400097c2670 */
[----:B------:R-:W-:-:S11]  /*59e0*/  MOV R40, UR20 ;  /* 0x0000001400287c02 */ /* 0x000fd60008000f00 */
[----:B------:R-:W-:-:S05]  /*59f0*/  VOTEU.ALL UP0, P6 ;  /* 0x00000000003f7886 */ /* 0x000fca0003000000 */
[----:B------:R-:W-:Y:S01]  /*5a00*/  @!UP0 UIMAD UR18, UR14, UR17, UR13 ;  /* 0x000000110e1282a4 */ /* 0x000fe2000f8e020d */
[----:B------:R-:W-:-:S03]  /*5a10*/  MOV R41, UR21 ;  /* 0x0000001500297c02 */ /* 0x000fc60008000f00 */
[----:B------:R-:W-:-:S03]  /*5a20*/  @!UP0 UIMAD.WIDE.U32 UR18, UR18, 0x8, UR6 ;  /* 0x00000008121288a5 */ /* 0x000fc6000f8e0006 */
[----:B------:R-:W2:Y:S03]  /*5a30*/  @!P3 LDG.E.64 R40, desc[UR22][R40.64] ;  /* 0x000000162828b981 */ /* 0x000ea6000c1e1b00 */
[----:B------:R-:W-:Y:S02]  /*5a40*/  MOV R44, UR18 ;  /* 0x00000012002c7c02 */ /* 0x000fe40008000f00 */
[----:B------:R-:W-:-:S06]  /*5a50*/  MOV R45, UR19 ;  /* 0x00000013002d7c02 */ /* 0x000fcc0008000f00 */
[----:B------:R-:W4:Y:S01]  /*5a60*/  @!P6 LDG.E.64 R44, desc[UR22][R44.64] ;  /* 0x000000162c2ce981 */ /* 0x000f22000c1e1b00 */
[----:B------:R-:W-:Y:S01]  /*5a70*/  UIADD3 UR18, UR5, 0x4, URZ ;  /* 0x0000000405127890 */ /* 0x000fe2000fffe03f */
[----:B---3--:R-:W-:Y:S01]  /*5a80*/  @!P4 FADD.FTZ R38, R38, R42 ;  /* 0x0000002a2626c221 */ /* 0x008fe20000010000 */
[----:B------:R-:W-:-:S04]  /*5a90*/  @!P4 FADD.FTZ R39, R39, R43 ;  /* 0x0000002b2727c221 */ /* 0x000fc80000010000 */
[----:B------:R-:W-:Y:S01]  /*5aa0*/  ISETP.EQ.OR P4, PT, R3, UR18, P2 ;  /* 0x0000001203007c0c */ /* 0x000fe20009782670 */
[----:B------:R-:W-:Y:S02]  /*5ab0*/  UIADD3 UR20, UR5, 0x5, URZ ;  /* 0x0000000505147890 */ /* 0x000fe4000fffe03f */
[----:B------:R-:W-:-:S10]  /*5ac0*/  UIADD3 UR17, UR5, 0x6, URZ ;  /* 0x0000000605117890 */ /* 0x000fd4000fffe03f */
[----:B------:R-:W-:-:S05]  /*5ad0*/  VOTEU.ALL UP0, P4 ;  /* 0x00000000003f7886 */ /* 0x000fca0002000000 */
[----:B------:R-:W-:-:S04]  /*5ae0*/  @!UP0 UIMAD UR18, UR14, UR18, UR13 ;  /* 0x000000120e1282a4 */ /* 0x000fc8000f8e020d */
[----:B------:R-:W-:-:S06]  /*5af0*/  @!UP0 UIMAD.WIDE.U32 UR18, UR18, 0x8, UR6 ;  /* 0x00000008121288a5 */ /* 0x000fcc000f8e0006 */
[----:B------:R-:W-:Y:S02]  /*5b00*/  MOV R42, UR18 ;  /* 0x00000012002a7c02 */ /* 0x000fe40008000f00 */
[----:B------:R-:W-:-:S06]  /*5b10*/  MOV R43, UR19 ;  /* 0x00000013002b7c02 */ /* 0x000fcc0008000f00 */
[----:B------:R-:W3:Y:S01]  /*5b20*/  @!P4 LDG.E.64 R42, desc[UR22][R42.64] ;  /* 0x000000162a2ac981 */ /* 0x000ee2000c1e1b00 */
[----:B--2---:R-:W-:Y:S01]  /*5b30*/  @!P3 FADD.FTZ R38, R38, R40 ;  /* 0x000000282626b221 */ /* 0x004fe20000010000 */
[----:B------:R-:W-:Y:S01]  /*5b40*/  @!P3 FADD.FTZ R39, R39, R41 ;  /* 0x000000292727b221 */ /* 0x000fe20000010000 */
[----:B------:R-:W-:Y:S02]  /*5b50*/  ISETP.EQ.OR P3, PT, R3, UR20, P2 ;  /* 0x0000001403007c0c */ /* 0x000fe40009762670 */
[----:B----4-:R-:W-:Y:S01]  /*5b60*/  @!P6 FADD.FTZ R38, R38, R44 ;  /* 0x0000002c2626e221 */ /* 0x010fe20000010000 */
[----:B------:R-:W-:Y:S01]  /*5b70*/  @!P6 FADD.FTZ R39, R39, R45 ;  /* 0x0000002d2727e221 */ /* 0x000fe20000010000 */
[----:B------:R-:W-:-:S09]  /*5b80*/  ISETP.EQ.OR P6, PT, R3, UR17, P2 ;  /* 0x0000001103007c0c */ /* 0x000fd200097c2670 */
[----:B------:R-:W-:-:S05]  /*5b90*/  VOTEU.ALL UP1, P3 ;  /* 0x00000000003f7886 */ /* 0x000fca0001820000 */
[----:B------:R-:W-:Y:S01]  /*5ba0*/  @!UP1 UIMAD UR20, UR14, UR20, UR13 ;  /* 0x000000140e1492a4 */ /* 0x000fe2000f8e020d */
[----:B------:R-:W-:-:S03]  /*5bb0*/  VOTEU.ALL UP0, P6 ;  /* 0x00000000003f7886 */ /* 0x000fc60003000000 */
[----:B------:R-:W-:Y:S02]  /*5bc0*/  @!UP1 UIMAD.WIDE.U32 UR20, UR20, 0x8, UR6 ;  /* 0x00000008141498a5 */ /* 0x000fe4000f8e0006 */
[----:B------:R-:W-:-:S04]  /*5bd0*/  @!UP0 UIMAD UR18, UR14, UR17, UR13 ;  /* 0x000000110e1282a4 */ /* 0x000fc8000f8e020d */
[----:B------:R-:W-:Y:S01]  /*5be0*/  MOV R40, UR20 ;  /* 0x0000001400287c02 */ /* 0x000fe20008000f00 */
[----:B------:R-:W-:Y:S01]  /*5bf0*/  @!UP0 UIMAD.WIDE.U32 UR18, UR18, 0x8, UR6 ;  /* 0x00000008121288a5 */ /* 0x000fe2000f8e0006 */
[----:B------:R-:W-:-:S05]  /*5c00*/  MOV R41, UR21 ;  /* 0x0000001500297c02 */ /* 0x000fca0008000f00 */
[----:B------:R-:W-:Y:S01]  /*5c10*/  MOV R44, UR18 ;  /* 0x00000012002c7c02 */ /* 0x000fe20008000f00 */
[----:B------:R-:W2:Y:S01]  /*5c20*/  @!P3 LDG.E.64 R40, desc[UR22][R40.64] ;  /* 0x000000162828b981 */ /* 0x000ea2000c1e1b00 */
        /* <DEDUP_REMOVED lines=25> */
[----:B------:R-:W-:Y:S01]  /*5dc0*/  @!UP0 UIMAD.WIDE.U32 UR18, UR18, 0x8, UR6 ;  /* 0x00000008121288a5 */ /* 0x000fe2000f8e0006 */
[----:B------:R-:W-:Y:S02]  /*5dd0*/  MOV R40, UR20 ;  /* 0x0000001400287c02 */ /* 0x000fe40008000f00 */
[----:B------:R-:W-:-:S03]  /*5de0*/  MOV R41, UR21 ;  /* 0x0000001500297c02 */ /* 0x000fc60008000f00 */
[----:B------:R-:W-:Y:S02]  /*5df0*/  MOV R44, UR18 ;  /* 0x00000012002c7c02 */ /* 0x000fe40008000f00 */
[----:B------:R-:W-:Y:S01]  /*5e00*/  MOV R45, UR19 ;  /* 0x00000013002d7c02 */ /* 0x000fe20008000f00 */
[----:B------:R-:W2:Y:S05]  /*5e10*/  @!P3 LDG.E.64 R40, desc[UR22][R40.64] ;  /* 0x000000162828b981 */ /* 0x000eaa000c1e1b00 */
        /* <DEDUP_REMOVED lines=19> */
[----:B------:R-:W-:-:S04]  /*5f50*/  VOTEU.ALL UP1, P3 ;  /* 0x00000000003f7886 */ /* 0x000fc80001820000 */
[----:B------:R-:W-:Y:S01]  /*5f60*/  VOTEU.ALL UP0, P6 ;  /* 0x00000000003f7886 */ /* 0x000fe20003000000 */
[----:B------:R-:W-:-:S04]  /*5f70*/  @!UP1 UIMAD UR20, UR14, UR20, UR13 ;  /* 0x000000140e1492a4 */ /* 0x000fc8000f8e020d */
        /* <DEDUP_REMOVED lines=30> */
[----:B------:R-:W-:Y:S02]  /*6160*/  @!UP2 UIMAD UR17, UR14, UR17, UR13 ;  /* 0x000000110e11a2a4 */ /* 0x000fe4000f8e020d */
[----:B------:R-:W-:Y:S02]  /*6170*/  @!UP1 UIMAD.WIDE.U32 UR20, UR20, 0x8, UR6 ;  /* 0x00000008141498a5 */ /* 0x000fe4000f8e0006 */
[----:B------:R-:W-:-:S04]  /*6180*/  @!UP2 UIMAD.WIDE.U32 UR18, UR17, 0x8, UR6 ;  /* 0x000000081112a8a5 */ /* 0x000fc8000f8e0006 */
[----:B------:R-:W-:Y:S02]  /*6190*/  MOV R40, UR20 ;  /* 0x0000001400287c02 */ /* 0x000fe40008000f00 */
[----:B------:R-:W-:Y:S02]  /*61a0*/  MOV R41, UR21 ;  /* 0x0000001500297c02 */ /* 0x000fe40008000f00 */
[----:B------:R-:W-:Y:S02]  /*61b0*/  MOV R44, UR18 ;  /* 0x00000012002c7c02 */ /* 0x000fe40008000f00 */
[----:B------:R-:W-:Y:S02]  /*61c0*/  MOV R45, UR19 ;  /* 0x00000013002d7c02 */ /* 0x000fe40008000f00 */
[----:B------:R-:W2:Y:S04]  /*61d0*/  @!P3 LDG.E.64 R40, desc[UR22][R40.64] ;  /* 0x000000162828b981 */ /* 0x000ea8000c1e1b00 */
[----:B------:R-:W4:Y:S01]  /*61e0*/  @!P6 LDG.E.64 R44, desc[UR22][R44.64] ;  /* 0x000000162c2ce981 */ /* 0x000f22000c1e1b00 */
[----:B------:R-:W-:-:S04]  /*61f0*/  UIADD3 UR16, UR16, -0x10, URZ ;  /* 0xfffffff010107890 */ /* 0x000fc8000fffe03f */
[----:B------:R-:W-:Y:S01]  /*6200*/  UISETP.GT.AND UP0, UPT, UR16, 0xc, UPT ;  /* 0x0000000c1000788c */ /* 0x000fe2000bf04270 */
[----:B---3--:R-:W-:Y:S01]  /*6210*/  @!P4 FADD.FTZ R38, R38, R42 ;  /* 0x0000002a2626c221 */ /* 0x008fe20000010000 */
[----:B------:R-:W-:-:S04]  /*6220*/  @!P4 FADD.FTZ R39, R39, R43 ;  /* 0x0000002b2727c221 */ /* 0x000fc80000010000 */
[----:B------:R-:W-:Y:S01]  /*6230*/  PLOP3.LUT P4, PT, PT, PT, UP0, 0x80, 0x0 ;  /* 0x000000000000781c */ /* 0x000fe20003f8f008 */
[----:B------:R-:W-:Y:S01]  /*6240*/  UIADD3 UR5, UR5, 0x10, URZ ;  /* 0x0000001005057890 */ /* 0x000fe2000fffe03f */
[----:B--2---:R-:W-:Y:S01]  /*6250*/  @!P3 FADD.FTZ R38, R38, R40 ;  /* 0x000000282626b221 */ /* 0x004fe20000010000 */
[----:B------:R-:W-:-:S03]  /*6260*/  @!P3 FADD.FTZ R39, R39, R41 ;  /* 0x000000292727b221 */ /* 0x000fc60000010000 */
[----:B----4-:R-:W-:Y:S01]  /*6270*/  @!P6 FADD.FTZ R38, R38, R44 ;  /* 0x0000002c2626e221 */ /* 0x010fe20000010000 */
[----:B------:R-:W-:-:S06]  /*6280*/  @!P6 FADD.FTZ R39, R39, R45 ;  /* 0x0000002d2727e221 */ /* 0x000fcc0000010000 */
[----:B------:R-:W-:Y:S05]  /*6290*/  @P4 BRA `(.L_x_1510) ;  /* 0xfffffff4006c4947 */ /* 0x000fea000383ffff */
.L_x_1509:
[----:B------:R-:W-:-:S06]  /*62a0*/  UISETP.GT.AND UP0, UPT, UR16, 0x4, UPT ;  /* 0x000000041000788c */ /* 0x000fcc000bf04270 */
[----:B------:R-:W-:-:S13]  /*62b0*/  PLOP3.LUT P3, PT, PT, PT, UP0, 0x80, 0x0 ;  /* 0x000000000000781c */ /* 0x000fda0003f6f008 */
[----:B------:R-:W-:Y:S05]  /*62c0*/  @!P3 BRA `(.L_x_1511) ;  /* 0x000000040050b947 */ /* 0x000fea0003800000 */
[----:B------:R-:W1:Y:S02]  /*62d0*/  S2R R3, SR_CTAID.X ;  /* 0x0000000000037919 */ /* 0x000e640000002500 */
[----:B-1----:R-:W-:-:S13]  /*62e0*/  ISETP.EQ.OR P0, PT, R3, UR5, P2 ;  /* 0x0000000503007c0c */ /* 0x002fda0009702670 */
[----:B------:R-:W-:-:S05]  /*62f0*/  VOTEU.ALL UP0, P0 ;  /* 0x00000000003f7886 */ /* 0x000fca0000000000 */
[----:B------:R-:W-:-:S04]  /*6300*/  @!UP0 UIMAD UR18, UR5, UR14, UR13 ;  /* 0x0000000e051282a4 */ /* 0x000fc8000f8e020d */
[----:B------:R-:W-:-:S06]  /*6310*/  @!UP0 UIMAD.WIDE.U32 UR18, UR18, 0x8, UR6 ;  /* 0x00000008121288a5 */ /* 0x000fcc000f8e0006 */
[----:B0-----:R-:W-:Y:S01]  /*6320*/  MOV R40, UR18 ;  /* 0x0000001200287c02 */ /* 0x001fe20008000f00 */
[----:B------:R-:W-:Y:S01]  /*6330*/  UIADD3 UR18, UR5, 0x1, URZ ;  /* 0x0000000105127890 */ /* 0x000fe2000fffe03f */
[----:B------:R-:W-:Y:S01]  /*6340*/  MOV R41, UR19 ;  /* 0x0000001300297c02 */ /* 0x000fe20008000f00 */
[----:B------:R-:W-:-:S04]  /*6350*/  UIADD3 UR20, UR5, 0x2, URZ ;  /* 0x0000000205147890 */ /* 0x000fc8000fffe03f */
[C---:B------:R-:W-:Y:S01]  /*6360*/  ISETP.EQ.OR P4, PT, R3.reuse, UR18, P2 ;  /* 0x0000001203007c0c */ /* 0x040fe20009782670 */
[----:B------:R-:W-:Y:S01]  /*6370*/  UIADD3 UR17, UR5, 0x3, URZ ;  /* 0x0000000305117890 */ /* 0x000fe2000fffe03f */
[C---:B------:R-:W-:Y:S01]  /*6380*/  ISETP.EQ.OR P6, PT, R3.reuse, UR20, P2 ;  /* 0x0000001403007c0c */ /* 0x040fe200097c2670 */
[----:B------:R-:W2:Y:S04]  /*6390*/  @!P0 LDG.E.64 R40, desc[UR22][R40.64] ;  /* 0x0000001628288981 */ /* 0x000ea8000c1e1b00 */
[----:B------:R-:W-:-:S06]  /*63a0*/  ISETP.EQ.OR P3, PT, R3, UR17, P2 ;  /* 0x0000001103007c0c */ /* 0x000fcc0009762670 */
[----:B------:R-:W-:Y:S02]  /*63b0*/  VOTEU.ALL UP0, P4 ;  /* 0x00000000003f7886 */ /* 0x000fe40002000000 */
[----:B------:R-:W-:-:S03]  /*63c0*/  VOTEU.ALL UP1, P6 ;  /* 0x00000000003f7886 */ /* 0x000fc60003020000 */
[----:B------:R-:W-:Y:S02]  /*63d0*/  @!UP0 UIMAD UR18, UR14, UR18, UR13 ;  /* 0x000000120e1282a4 */ /* 0x000fe4000f8e020d */
[----:B------:R-:W-:Y:S02]  /*63e0*/  @!UP1 UIMAD UR20, UR14, UR20, UR13 ;  /* 0x000000140e1492a4 */ /* 0x000fe4000f8e020d */
[----:B------:R-:W-:Y:S01]  /*63f0*/  @!UP0 UIMAD.WIDE.U32 UR18, UR18, 0x8, UR6 ;  /* 0x00000008121288a5 */ /* 0x000fe2000f8e0006 */
[----:B------:R-:W-:Y:S01]  /*6400*/  VOTEU.ALL UP2, P3 ;  /* 0x00000000003f7886 */ /* 0x000fe20001840000 */
[----:B------:R-:W-:-:S04]  /*6410*/  @!UP1 UIMAD.WIDE.U32 UR20, UR20, 0x8, UR6 ;  /* 0x00000008141498a5 */ /* 0x000fc8000f8e0006 */
[----:B------:R-:W-:Y:S01]  /*6420*/  MOV R44, UR18 ;  /* 0x00000012002c7c02 */ /* 0x000fe20008000f00 */
[----:B------:R-:W-:Y:S01]  /*6430*/  @!UP2 UIMAD UR17, UR14, UR17, UR13 ;  /* 0x000000110e11a2a4 */ /* 0x000fe2000f8e020d */
[----:B------:R-:W-:Y:S02]  /*6440*/  MOV R45, UR19 ;  /* 0x00000013002d7c02 */ /* 0x000fe40008000f00 */
[----:B------:R-:W-:Y:S01]  /*6450*/  MOV R42, UR20 ;  /* 0x00000014002a7c02 */ /* 0x000fe20008000f00 */
[----:B------:R-:W-:Y:S01]  /*6460*/  @!UP2 UIMAD.WIDE.U32 UR18, UR17, 0x8, UR6 ;  /* 0x000000081112a8a5 */ /* 0x000fe2000f8e0006 */
[----:B------:R-:W-:Y:S02]  /*6470*/  MOV R43, UR21 ;  /* 0x00000015002b7c02 */ /* 0x000fe40008000f00 */
[----:B------:R-:W3:Y:S03]  /*6480*/  @!P4 LDG.E.64 R44, desc[UR22][R44.64] ;  /* 0x000000162c2cc981 */ /* 0x000ee6000c1e1b00 */
[----:B------:R-:W-:Y:S01]  /*6490*/  MOV R46, UR18 ;  /* 0x00000012002e7c02 */ /* 0x000fe20008000f00 */
[----:B------:R-:W4:Y:S01]  /*64a0*/  @!P6 LDG.E.64 R42, desc[UR22][R42.64] ;  /* 0x000000162a2ae981 */ /* 0x000f22000c1e1b00 */
[----:B------:R-:W-:-:S06]  /*64b0*/  MOV R47, UR19 ;  /* 0x00000013002f7c02 */ /* 0x000fcc0008000f00 */
[----:B------:R-:W4:Y:S01]  /*64c0*/  @!P3 LDG.E.64 R46, desc[UR22][R46.64] ;  /* 0x000000162e2eb981 */ /* 0x000f22000c1e1b00 */
[----:B------:R-:W-:-:S04]  /*64d0*/  UIADD3 UR17, UR5, 0x4, URZ ;  /* 0x0000000405117890 */ /* 0x000fc8000fffe03f */
[----:B------:R-:W-:Y:S02]  /*64e0*/  UIADD3 UR20, UR17, 0x1, URZ ;  /* 0x0000000111147890 */ /* 0x000fe4000fffe03f */
[----:B------:R-:W-:Y:S02]  /*64f0*/  UIADD3 UR5, UR17, 0x2, URZ ;  /* 0x0000000211057890 */ /* 0x000fe4000fffe03f */
[----:B------:R-:W-:Y:S01]  /*6500*/  UIADD3 UR27, UR17, 0x3, URZ ;  /* 0x00000003111b7890 */ /* 0x000fe2000fffe03f */
[----:B--2---:R-:W-:Y:S01]  /*6510*/  @!P0 FADD.FTZ R38, R38, R40 ;  /* 0x0000002826268221 */ /* 0x004fe20000010000 */
[----:B------:R-:W-:Y:S01]  /*6520*/  @!P0 FADD.FTZ R39, R39, R41 ;  /* 0x0000002927278221 */ /* 0x000fe20000010000 */
[----:B------:R-:W-:-:S13]  /*6530*/  ISETP.EQ.OR P0, PT, R3, UR17, P2 ;  /* 0x0000001103007c0c */ /* 0x000fda0009702670 */
[----:B------:R-:W-:Y:S01]  /*6540*/  VOTEU.ALL UP0, P0 ;  /* 0x00000000003f7886 */ /* 0x000fe20000000000 */
[----:B---3--:R-:W-:Y:S01]  /*6550*/  @!P4 FADD.FTZ R38, R38, R44 ;  /* 0x0000002c2626c221 */ /* 0x008fe20000010000 */
[----:B------:R-:W-:Y:S01]  /*6560*/  @!P4 FADD.FTZ R39, R39, R45 ;  /* 0x0000002d2727c221 */ /* 0x000fe20000010000 */
[----:B------:R-:W-:Y:S02]  /*6570*/  ISETP.EQ.OR P4, PT, R3, UR20, P2 ;  /* 0x0000001403007c0c */ /* 0x000fe40009782670 */
[----:B----4-:R-:W-:Y:S01]  /*6580*/  @!P6 FADD.FTZ R38, R38, R42 ;  /* 0x0000002a2626e221 */ /* 0x010fe20000010000 */
[----:B------:R-:W-:Y:S01]  /*6590*/  @!P6 FADD.FTZ R39, R39, R43 ;  /* 0x0000002b2727e221 */ /* 0x000fe20000010000 */
[----:B------:R-:W-:Y:S02]  /*65a0*/  ISETP.EQ.OR P6, PT, R3, UR5, P2 ;  /* 0x0000000503007c0c */ /* 0x000fe400097c2670 */
[----:B------:R-:W-:Y:S01]  /*65b0*/  @!P3 FADD.FTZ R38, R38, R46 ;  /* 0x0000002e2626b221 */ /* 0x000fe20000010000 */
[----:B------:R-:W-:Y:S01]  /*65c0*/  @!P3 FADD.FTZ R39, R39, R47 ;  /* 0x0000002f2727b221 */ /* 0x000fe20000010000 */
[----:B------:R-:W-:Y:S01]  /*65d0*/  ISETP.EQ.OR P3, PT, R3, UR27, P2 ;  /* 0x0000001b03007c0c */ /* 0x000fe20009762670 */
[----:B------:R-:W-:-:S04]  /*65e0*/  @!UP0 UIMAD UR18, UR14, UR17, UR13 ;  /* 0x000000110e1282a4 */ /* 0x000fc8000f8e020d */
[----:B------:R-:W-:-:S04]  /*65f0*/  VOTEU.ALL UP1, P4 ;  /* 0x00000000003f7886 */ /* 0x000fc80002020000 */
[----:B------:R-:W-:Y:S01]  /*6600*/  VOTEU.ALL UP2, P6 ;  /* 0x00000000003f7886 */ /* 0x000fe20003040000 */
[----:B------:R-:W-:Y:S02]  /*6610*/  @!UP0 UIMAD.WIDE.U32 UR18, UR18, 0x8, UR6 ;  /* 0x00000008121288a5 */ /* 0x000fe4000f8e0006 */
[----:B------:R-:W-:Y:S02]  /*6620*/  @!UP1 UIMAD UR20, UR14, UR20, UR13 ;  /* 0x000000140e1492a4 */ /* 0x000fe4000f8e020d */
[----:B------:R-:W-:Y:S01]  /*6630*/  @!UP2 UIMAD UR5, UR14, UR5, UR13 ;  /* 0x000000050e05a2a4 */ /* 0x000fe2000f8e020d */
[----:B------:R-:W-:Y:S01]  /*6640*/  VOTEU.ALL UP0, P3 ;  /* 0x00000000003f7886 */ /* 0x000fe20001800000 */
[----:B------:R-:W-:Y:S01]  /*6650*/  @!UP1 UIMAD.WIDE.U32 UR20, UR20, 0x8, UR6 ;  /* 0x00000008141498a5 */ /* 0x000fe2000f8e0006 */
[----:B------:R-:W-:Y:S02]  /*6660*/  MOV R44, UR18 ;  /* 0x00000012002c7c02 */ /* 0x000fe40008000f00 */
[----:B------:R-:W-:Y:S01]  /*6670*/  MOV R45, UR19 ;  /* 0x00000013002d7c02 */ /* 0x000fe20008000f00 */
[----:B------:R-:W-:-:S02]  /*6680*/  @!UP2 UIMAD.WIDE.U32 UR18, UR5, 0x8, UR6 ;  /* 0x000000080512a8a5 */ /* 0x000fc4000f8e0006 */
[----:B------:R-:W-:Y:S01]  /*6690*/  @!UP0 UIMAD UR5, UR14, UR27, UR13 ;  /* 0x0000001b0e0582a4 */ /* 0x000fe2000f8e020d */
[----:B------:R-:W-:Y:S02]  /*66a0*/  MOV R42, UR20 ;  /* 0x00000014002a7c02 */ /* 0x000fe40008000f00 */
[----:B------:R-:W-:Y:S01]  /*66b0*/  MOV R43, UR21 ;  /* 0x00000015002b7c02 */ /* 0x000fe20008000f00 */
[----:B------:R-:W2:Y:S01]  /*66c0*/  @!P0 LDG.E.64 R44, desc[UR22][R44.64] ;  /* 0x000000162c2c8981 */ /* 0x000ea2000c1e1b00 */
[----:B------:R-:W-:Y:S02]  /*66d0*/  MOV R40, UR18 ;  /* 0x0000001200287c02 */ /* 0x000fe40008000f00 */
[----:B------:R-:W-:Y:S01]  /*66e0*/  MOV R41, UR19 ;  /* 0x0000001300297c02 */ /* 0x000fe20008000f00 */
[----:B------:R-:W-:Y:S01]  /*66f0*/  @!UP0 UIMAD.WIDE.U32 UR18, UR5, 0x8, UR6 ;  /* 0x00000008051288a5 */ /* 0x000fe2000f8e0006 */
[----:B------:R-:W3:Y:S04]  /*6700*/  @!P4 LDG.E.64 R42, desc[UR22][R42.64] ;  /* 0x000000162a2ac981 */ /* 0x000ee8000c1e1b00 */
[----:B------:R-:W4:Y:S01]  /*6710*/  @!P6 LDG.E.64 R40, desc[UR22][R40.64] ;  /* 0x000000162828e981 */ /* 0x000f22000c1e1b00 */
[----:B------:R-:W-:-:S02]  /*6720*/  MOV R46, UR18 ;  /* 0x00000012002e7c02 */ /* 0x000fc40008000f00 */
[----:B------:R-:W-:-:S06]  /*6730*/  MOV R47, UR19 ;  /* 0x00000013002f7c02 */ /* 0x000fcc0008000f00 */
[----:B------:R-:W4:Y:S01]  /*6740*/  @!P3 LDG.E.64 R46, desc[UR22][R46.64] ;  /* 0x000000162e2eb981 */ /* 0x000f22000c1e1b00 */
[----:B------:R-:W-:Y:S02]  /*6750*/  UIADD3 UR16, UR16, -0x4, URZ ;  /* 0xfffffffc10107890 */ /* 0x000fe4000fffe03f */
[----:B------:R-:W-:Y:S02]  /*6760*/  UIADD3 UR5, UR17, 0x4, URZ ;  /* 0x0000000411057890 */ /* 0x000fe4000fffe03f */
[----:B------:R-:W-:Y:S01]  /*6770*/  UIADD3 UR16, UR16, -0x4, URZ ;  /* 0xfffffffc10107890 */ /* 0x000fe2000fffe03f */
[----:B--2---:R-:W-:Y:S01]  /*6780*/  @!P0 FADD.FTZ R38, R38, R44 ;  /* 0x0000002c26268221 */ /* 0x004fe20000010000 */
[----:B------:R-:W-:-:S03]  /*6790*/  @!P0 FADD.FTZ R39, R39, R45 ;  /* 0x0000002d27278221 */ /* 0x000fc60000010000 */
[----:B---3--:R-:W-:Y:S01]  /*67a0*/  @!P4 FADD.FTZ R38, R38, R42 ;  /* 0x0000002a2626c221 */ /* 0x008fe20000010000 */
[----:B------:R-:W-:-:S03]  /*67b0*/  @!P4 FADD.FTZ R39, R39, R43 ;  /* 0x0000002b2727c221 */ /* 0x000fc60000010000 */
[----:B----4-:R-:W-:Y:S01]  /*67c0*/  @!P6 FADD.FTZ R38, R38, R40 ;  /* 0x000000282626e221 */ /* 0x010fe20000010000 */
[----:B------:R-:W-:Y:S01]  /*67d0*/  @!P6 FADD.FTZ R39, R39, R41 ;  /* 0x000000292727e221 */ /* 0x000fe20000010000 */
[----:B------:R-:W-:Y:S02]  /*67e0*/  PLOP3.LUT P0, PT, PT, PT, PT, 0x8, 0x0 ;  /* 0x000000000000781c */ /* 0x000fe40003f0e170 */
[----:B------:R-:W-:Y:S01]  /*67f0*/  @!P3 FADD.FTZ R38, R38, R46 ;  /* 0x0000002e2626b221 */ /* 0x000fe20000010000 */
[----:B------:R-:W-:-:S10]  /*6800*/  @!P3 FADD.FTZ R39, R39, R47 ;  /* 0x0000002f2727b221 */ /* 0x000fd40000010000 */
.L_x_1511:
[----:B------:R-:W-:-:S13]  /*6810*/  ISETP.NE.OR P0, PT, RZ, UR16, P0 ;  /* 0x00000010ff007c0c */ /* 0x000fda0008705670 */
[----:B------:R-:W-:Y:S05]  /*6820*/  @!P0 BRA `(.L_x_1507) ;  /* 0x0000000000b08947 */ /* 0x000fea0003800000 */
.L_x_1508:
[----:B------:R-:W1:Y:S02]  /*6830*/  S2R R3, SR_CTAID.X ;  /* 0x0000000000037919 */ /* 0x000e640000002500 */
[----:B-1----:R-:W-:-:S13]  /*6840*/  ISETP.EQ.OR P3, PT, R3, UR5, P2 ;  /* 0x0000000503007c0c */ /* 0x002fda0009762670 */
[----:B------:R-:W-:-:S05]  /*6850*/  VOTEU.ALL UP0, P3 ;  /* 0x00000000003f7886 */ /* 0x000fca0001800000 */
[----:B------:R-:W-:-:S04]  /*6860*/  @!UP0 UIMAD UR18, UR14, UR5, UR13 ;  /* 0x000000050e1282a4 */ /* 0x000fc8000f8e020d */
[----:B------:R-:W-:-:S06]  /*6870*/  @!UP0 UIMAD.WIDE.U32 UR18, UR18, 0x8, UR6 ;  /* 0x00000008121288a5 */ /* 0x000fcc000f8e0006 */
[----:B0-----:R-:W-:Y:S01]  /*6880*/  MOV R42, UR18 ;  /* 0x00000012002a7c02 */ /* 0x001fe20008000f00 */
[----:B------:R-:W-:Y:S01]  /*6890*/  UIADD3 UR18, UR5, 0x1, URZ ;  /* 0x0000000105127890 */ /* 0x000fe2000fffe03f */
[----:B------:R-:W-:-:S05]  /*68a0*/  MOV R43, UR19 ;  /* 0x00000013002b7c02 */ /* 0x000fca0008000f00 */
[----:B------:R-:W-:Y:S01]  /*68b0*/  ISETP.EQ.OR P4, PT, R3, UR18, P2 ;  /* 0x0000001203007c0c */ /* 0x000fe20009782670 */
[----:B------:R-:W2:Y:S01]  /*68c0*/  @!P3 LDG.E.64 R42, desc[UR22][R42.64] ;  /* 0x000000162a2ab981 */ /* 0x000ea2000c1e1b00 */
[----:B------:R-:W-:Y:S02]  /*68d0*/  UIADD3 UR17, UR5, 0x2, URZ ;  /* 0x0000000205117890 */ /* 0x000fe4000fffe03f */
[----:B------:R-:W-:-:S04]  /*68e0*/  UIADD3 UR20, UR5, 0x3, URZ ;  /* 0x0000000305147890 */ /* 0x000fc8000fffe03f */
[C---:B------:R-:W-:Y:S02]  /*68f0*/  ISETP.EQ.OR P6, PT, R3.reuse, UR17, P2 ;  /* 0x0000001103007c0c */ /* 0x040fe400097c2670 */
[----:B------:R-:W-:-:S03]  /*6900*/  ISETP.EQ.OR P0, PT, R3, UR20, P2 ;  /* 0x0000001403007c0c */ /* 0x000fc60009702670 */
[----:B------:R-:W-:-:S05]  /*6910*/  VOTEU.ALL UP0, P4 ;  /* 0x00000000003f7886 */ /* 0x000fca0002000000 */
[----:B------:R-:W-:-:S04]  /*6920*/  @!UP0 UIMAD UR18, UR14, UR18, UR13 ;  /* 0x000000120e1282a4 */ /* 0x000fc8000f8e020d */
[----:B------:R-:W-:-:S06]  /*6930*/  @!UP0 UIMAD.WIDE.U32 UR18, UR18, 0x8, UR6 ;  /* 0x00000008121288a5 */ /* 0x000fcc000f8e0006 */
[----:B------:R-:W-:Y:S02]  /*6940*/  MOV R40, UR18 ;  /* 0x0000001200287c02 */ /* 0x000fe40008000f00 */
[----:B------:R-:W-:-:S06]  /*6950*/  MOV R41, UR19 ;  /* 0x0000001300297c02 */ /* 0x000fcc0008000f00 */
[----:B------:R-:W3:Y:S01]  /*6960*/  @!P4 LDG.E.64 R40, desc[UR22][R40.64] ;  /* 0x000000162828c981 */ /* 0x000ee2000c1e1b00 */
[----:B------:R-:W-:-:S05]  /*6970*/  VOTEU.ALL UP0, P6 ;  /* 0x00000000003f7886 */ /* 0x000fca0003000000 */
[----:B------:R-:W-:-:S04]  /*6980*/  @!UP0 UIMAD UR18, UR14, UR17, UR13 ;  /* 0x000000110e1282a4 */ /* 0x000fc8000f8e020d */
[----:B------:R-:W-:Y:S01]  /*6990*/  @!UP0 UIMAD.WIDE.U32 UR18, UR18, 0x8, UR6 ;  /* 0x00000008121288a5 */ /* 0x000fe2000f8e0006 */
[----:B------:R-:W-:Y:S01]  /*69a0*/  VOTEU.ALL UP0, P0 ;  /* 0x00000000003f7886 */ /* 0x000fe20000000000 */
[----:B--2---:R-:W-:-:S04]  /*69b0*/  @!P3 FADD.FTZ R38, R38, R42 ;  /* 0x0000002a2626b221 */ /* 0x004fc80000010000 */
[----:B------:R-:W-:Y:S01]  /*69c0*/  MOV R42, UR18 ;  /* 0x00000012002a7c02 */ /* 0x000fe20008000f00 */
[----:B------:R-:W-:Y:S01]  /*69d0*/  @!UP0 UIMAD UR18, UR14, UR20, UR13 ;  /* 0x000000140e1282a4 */ /* 0x000fe2000f8e020d */
[----:B------:R-:W-:Y:S01]  /*69e0*/  @!P3 FADD.FTZ R39, R39, R43 ;  /* 0x0000002b2727b221 */ /* 0x000fe20000010000 */
[----:B------:R-:W-:Y:S02]  /*69f0*/  MOV R43, UR19 ;  /* 0x00000013002b7c02 */ /* 0x000fe40008000f00 */
[----:B------:R-:W-:-:S04]  /*6a00*/  @!UP0 UIMAD.WIDE.U32 UR18, UR18, 0x8, UR6 ;  /* 0x00000008121288a5 */ /* 0x000fc8000f8e0006 */
[----:B------:R-:W2:Y:S01]  /*6a10*/  @!P6 LDG.E.64 R42, desc[UR22][R42.64] ;  /* 0x000000162a2ae981 */ /* 0x000ea2000c1e1b00 */
[----:B---3--:R-:W-:Y:S01]  /*6a20*/  @!P4 FADD.FTZ R38, R38, R40 ;  /* 0x000000282626c221 */ /* 0x008fe20000010000 */
[----:B------:R-:W-:Y:S01]  /*6a30*/  @!P4 FADD.FTZ R39, R39, R41 ;  /* 0x000000292727c221 */ /* 0x000fe20000010000 */
[----:B------:R-:W-:Y:S02]  /*6a40*/  MOV R40, UR18 ;  /* 0x0000001200287c02 */ /* 0x000fe40008000f00 */
[----:B------:R-:W-:-:S06]  /*6a50*/  MOV R41, UR19 ;  /* 0x0000001300297c02 */ /* 0x000fcc0008000f00 */
[----:B------:R-:W3:Y:S01]  /*6a60*/  @!P0 LDG.E.64 R40, desc[UR22][R40.64] ;  /* 0x0000001628288981 */ /* 0x000ee2000c1e1b00 */
[----:B------:R-:W-:-:S06]  /*6a70*/  UIADD3 UR16, UR16, -0x4, URZ ;  /* 0xfffffffc10107890 */ /* 0x000fcc000fffe03f */
[----:B------:R-:W-:Y:S01]  /*6a80*/  ISETP.NE.AND P3, PT, RZ, UR16, PT ;  /* 0x00000010ff007c0c */ /* 0x000fe2000bf65270 */
[----:B------:R-:W-:Y:S01]  /*6a90*/  UIADD3 UR5, UR5, 0x4, URZ ;  /* 0x0000000405057890 */ /* 0x000fe2000fffe03f */
[----:B--2---:R-:W-:Y:S01]  /*6aa0*/  @!P6 FADD.FTZ R38, R38, R42 ;  /* 0x0000002a2626e221 */ /* 0x004fe20000010000 */
[----:B------:R-:W-:-:S03]  /*6ab0*/  @!P6 FADD.FTZ R39, R39, R43 ;  /* 0x0000002b2727e221 */ /* 0x000fc60000010000 */
[----:B---3--:R-:W-:Y:S01]  /*6ac0*/  @!P0 FADD.FTZ R38, R38, R40 ;  /* 0x0000002826268221 */ /* 0x008fe20000010000 */
[----:B------:R-:W-:-:S06]  /*6ad0*/  @!P0 FADD.FTZ R39, R39, R41 ;  /* 0x0000002927278221 */ /* 0x000fcc0000010000 */
[----:B------:R-:W-:Y:S05]  /*6ae0*/  @P3 BRA `(.L_x_1508) ;  /* 0xfffffffc00503947 */ /* 0x000fea000383ffff */
.L_x_1507:
[----:B------:R-:W-:-:S06]  /*6af0*/  ULOP3.LUT UP0, UR15, UR15, 0x3, URZ, 0xc0, !UPT ;  /* 0x000000030f0f7892 */ /* 0x000fcc000f80c03f */
[----:B------:R-:W-:-:S13]  /*6b00*/  PLOP3.LUT P0, PT, PT, PT, UP0, 0x80, 0x0 ;  /* 0x000000000000781c */ /* 0x000fda0003f0f008 */
[----:B------:R-:W-:Y:S05]  /*6b10*/  @!P0 BRA `(.L_x_1504) ;  /* 0x0000000000948947 */ /* 0x000fea0003800000 */
[----:B------:R-:W1:Y:S01]  /*6b20*/  S2R R3, SR_CTAID.X ;  /* 0x0000000000037919 */ /* 0x000e620000002500 */
[----:B------:R-:W-:Y:S01]  /*6b30*/  BSSY B0, `(.L_x_1512) ;  /* 0x000000a000007945 */ /* 0x000fe20003800000 */
[----:B-1----:R-:W-:-:S13]  /*6b40*/  ISETP.EQ.OR P0, PT, R3, UR5, P2 ;  /* 0x0000000503007c0c */ /* 0x002fda0009702670 */
[----:B------:R-:W-:Y:S05]  /*6b50*/  @P0 BRA `(.L_x_1513) ;  /* 0x00000000001c0947 */ /* 0x000fea0003800000 */
[----:B------:R-:W-:-:S04]  /*6b60*/  UIMAD UR16, UR14, UR5, UR13 ;  /* 0x000000050e1072a4 */ /* 0x000fc8000f8e020d */
[----:B------:R-:W-:-:S06]  /*6b70*/  UIMAD.WIDE.U32 UR16, UR16, 0x8, UR6 ;  /* 0x00000008101078a5 */ /* 0x000fcc000f8e0006 */
[----:B0-----:R-:W-:Y:S02]  /*6b80*/  MOV R40, UR16 ;  /* 0x0000001000287c02 */ /* 0x001fe40008000f00 */
[----:B------:R-:W-:-:S06]  /*6b90*/  MOV R41, UR17 ;  /* 0x0000001100297c02 */ /* 0x000fcc0008000f00 */
[----:B------:R-:W2:Y:S02]  /*6ba0*/  LDG.E.64 R40, desc[UR22][R40.64] ;  /* 0x0000001628287981 */ /* 0x000ea4000c1e1b00 */
[----:B--2---:R-:W-:Y:S01]  /*6bb0*/  FADD.FTZ R38, R38, R40 ;  /* 0x0000002826267221 */ /* 0x004fe20000010000 */
[----:B------:R-:W-:-:S07]  /*6bc0*/  FADD.FTZ R39, R39, R41 ;  /* 0x0000002927277221 */ /* 0x000fce0000010000 */
.L_x_1513:
[----:B------:R-:W-:Y:S05]  /*6bd0*/  BSYNC B0 ;  /* 0x0000000000007941 */ /* 0x000fea0003800000 */
.L_x_1512:
[----:B------:R-:W-:-:S06]  /*6be0*/  UISETP.NE.AND UP0, UPT, UR15, 0x1, UPT ;  /* 0x000000010f00788c */ /* 0x000fcc000bf05270 */
[----:B------:R-:W-:-:S13]  /*6bf0*/  PLOP3.LUT P0, PT, PT, PT, UP0, 0x80, 0x0 ;  /* 0x000000000000781c */ /* 0x000fda0003f0f008 */
[----:B------:R-:W-:Y:S05]  /*6c00*/  @!P0 BRA `(.L_x_1504) ;  /* 0x0000000000588947 */ /* 0x000fea0003800000 */
[----:B------:R-:W-:Y:S02]  /*6c10*/  UIADD3 UR16, UR5, 0x1, URZ ;  /* 0x0000000105107890 */ /* 0x000fe4000fffe03f */
[----:B------:R-:W-:-:S04]  /*6c20*/  UIADD3 UR5, UR5, 0x2, URZ ;  /* 0x0000000205057890 */ /* 0x000fc8000fffe03f */
[C---:B------:R-:W-:Y:S02]  /*6c30*/  ISETP.EQ.OR P3, PT, R3.reuse, UR16, P2 ;  /* 0x0000001003007c0c */ /* 0x040fe40009762670 */
[----:B------:R-:W-:-:S11]  /*6c40*/  ISETP.EQ.OR P0, PT, R3, UR5, P2 ;  /* 0x0000000503007c0c */ /* 0x000fd60009702670 */
[----:B------:R-:W-:-:S05]  /*6c50*/  VOTEU.ALL UP0, P3 ;  /* 0x00000000003f7886 */ /* 0x000fca0001800000 */
[----:B------:R-:W-:-:S04]  /*6c60*/  @!UP0 UIMAD UR16, UR16, UR14, UR13 ;  /* 0x0000000e101082a4 */ /* 0x000fc8000f8e020d */
[----:B------:R-:W-:-:S06]  /*6c70*/  @!UP0 UIMAD.WIDE.U32 UR16, UR16, 0x8, UR6 ;  /* 0x00000008101088a5 */ /* 0x000fcc000f8e0006 */
[----:B0-----:R-:W-:Y:S02]  /*6c80*/  MOV R40, UR16 ;  /* 0x0000001000287c02 */ /* 0x001fe40008000f00 */
[----:B------:R-:W-:-:S06]  /*6c90*/  MOV R41, UR17 ;  /* 0x0000001100297c02 */ /* 0x000fcc0008000f00 */
[----:B------:R-:W2:Y:S01]  /*6ca0*/  @!P3 LDG.E.64 R40, desc[UR22][R40.64] ;  /* 0x000000162828b981 */ /* 0x000ea2000c1e1b00 */
[----:B------:R-:W-:-:S04]  /*6cb0*/  MOV R3, UR15 ;  /* 0x0000000f00037c02 */ /* 0x000fc80008000f00 */
[----:B------:R-:W-:-:S13]  /*6cc0*/  ISETP.EQ.OR P0, PT, R3, 0x2, P0 ;  /* 0x000000020300780c */ /* 0x000fda0000702670 */
[----:B------:R-:W-:-:S05]  /*6cd0*/  VOTEU.ALL UP0, P0 ;  /* 0x00000000003f7886 */ /* 0x000fca0000000000 */
[----:B------:R-:W-:-:S04]  /*6ce0*/  @!UP0 UIMAD UR13, UR5, UR14, UR13 ;  /* 0x0000000e050d82a4 */ /* 0x000fc8000f8e020d */
[----:B------:R-:W-:Y:S01]  /*6cf0*/  @!UP0 UIMAD.WIDE.U32 UR6, UR13, 0x8, UR6 ;  /* 0x000000080d0688a5 */ /* 0x000fe2000f8e0006 */
[----:B--2---:R-:W-:Y:S01]  /*6d00*/  @!P3 FADD.FTZ R38, R38, R40 ;  /* 0x000000282626b221 */ /* 0x004fe20000010000 */
[----:B------:R-:W-:-:S04]  /*6d10*/  @!P3 FADD.FTZ R39, R39, R41 ;  /* 0x000000292727b221 */ /* 0x000fc80000010000 */
[----:B------:R-:W-:Y:S02]  /*6d20*/  MOV R40, UR6 ;  /* 0x0000000600287c02 */ /* 0x000fe40008000f00 */
[----:B------:R-:W-:-:S06]  /*6d30*/  MOV R41, UR7 ;  /* 0x0000000700297c02 */ /* 0x000fcc0008000f00 */
[----:B------:R-:W2:Y:S02]  /*6d40*/  @!P0 LDG.E.64 R40, desc[UR22][R40.64] ;  /* 0x0000001628288981 */ /* 0x000ea4000c1e1b00 */
[----:B--2---:R-:W-:Y:S01]  /*6d50*/  @!P0 FADD.FTZ R38, R38, R40 ;  /* 0x0000002826268221 */ /* 0x004fe20000010000 */
[----:B------:R-:W-:-:S07]  /*6d60*/  @!P0 FADD.FTZ R39, R39, R41 ;  /* 0x0000002927278221 */ /* 0x000fce0000010000 */
.L_x_1504:
[----:B------:R-:W1:Y:S01]  /*6d70*/  S2UR UR6, SR_CgaCtaId ;  /* 0x00000000000679c3 */ /* 0x000e620000008800 */
[----:B------:R-:W-:Y:S02]  /*6d80*/  UMOV UR5, 0x400 ;  /* 0x0000040000057882 */ /* 0x000fe40000000000 */
[----:B-1----:R-:W-:-:S03]  /*6d90*/  ULEA UR5, UR6, UR5, 0x18 ;  /* 0x0000000506057291 */ /* 0x002fc6000f8ec03f */
[----:B------:R-:W-:-:S06]  /*6da0*/  ULDC UR6, c[0x0][0x2bc] ;  /* 0x0000af0000067ab9 */ /* 0x000fcc0000000800 */
[----:B------:R-:W-:Y:S01]  /*6db0*/  @!P2 STS.64 [UR5+0xc0], R38 ;  /* 0x0000c026ff00a988 */ /* 0x000fe20008000a05 */
[----:B------:R-:W-:Y:S06]  /*6dc0*/  BAR.SYNC.DEFER_BLOCKING 0x0 ;  /* 0x0000000000007b1d */ /* 0x000fec0000010000 */
[----:B------:R-:W1:Y:S02]  /*6dd0*/  LDS.64 R38, [UR5+0xc0] ;  /* 0x0000c005ff267984 */ /* 0x000e640008000a00 */
[----:B-1----:R-:W-:Y:S01]  /*6de0*/  FMUL.FTZ R38, R38, UR6 ;  /* 0x0000000626267c20 */ /* 0x002fe20008410000 */
[----:B------:R-:W-:-:S04]  /*6df0*/  FMUL.FTZ R3, R39, UR6 ;  /* 0x0000000627037c20 */ /* 0x000fc80008410000 */
[----:B------:R-:W-:Y:S02]  /*6e00*/  R2UR UR5, R38 ;  /* 0x00000000260572ca */ /* 0x000fe400000e0000 */
[----:B------:R-:W-:Y:S01]  /*6e10*/  R2UR UR13, R3 ;  /* 0x00000000030d72ca */ /* 0x000fe200000e0000 */
[----:B------:R-:W-:-:S14]  /*6e20*/  @!P5 BRA `(.L_x_1514) ;  /* 0x000000000048d947 */ /* 0x000fdc0003800000 */
[----:B------:R-:W-:-:S04]  /*6e30*/  FFMA.FTZ R38, R78, R34, R36 ;  /* 0x000000224e267223 */ /* 0x000fc80000010024 */
[----:B------:R-:W-:-:S06]  /*6e40*/  FMUL.FTZ R3, R38, -1.4426950216293334961 ;  /* 0xbfb8aa3b26037820 */ /* 0x000fcc0000410000 */
[----:B------:R-:W1:Y:S02]  /*6e50*/  MUFU.EX2 R3, R3 ;  /* 0x0000000300037308 */ /* 0x000e640000000800 */
[----:B-1----:R-:W-:-:S06]  /*6e60*/  FADD.FTZ R3, R3, 1 ;  /* 0x3f80000003037421 */ /* 0x002fcc0000010000 */
[----:B------:R-:W1:Y:S02]  /*6e70*/  MUFU.RCP R3, R3 ;  /* 0x0000000300037308 */ /* 0x000e640000001000 */
[----:B-1----:R-:W-:Y:S01]  /*6e80*/  FMUL.FTZ R52, R52, R3 ;  /* 0x0000000334347220 */ /* 0x002fe20000410000 */
[----:B------:R-:W-:-:S04]  /*6e90*/  FADD.FTZ R3, -R3, 1 ;  /* 0x3f80000003037421 */ /* 0x000fc80000010100 */
[----:B------:R-:W-:Y:S01]  /*6ea0*/  FFMA.FTZ R39, R38, R3, 1 ;  /* 0x3f80000026277423 */ /* 0x000fe20000010003 */
[----:B------:R-:W-:-:S03]  /*6eb0*/  FFMA.FTZ R38, R77, R35, R37 ;  /* 0x000000234d267223 */ /* 0x000fc60000010025 */
[----:B------:R-:W-:Y:S01]  /*6ec0*/  FMUL.FTZ R52, R52, R39 ;  /* 0x0000002734347220 */ /* 0x000fe20000410000 */
[----:B------:R-:W-:-:S06]  /*6ed0*/  FMUL.FTZ R3, R38, -1.4426950216293334961 ;  /* 0xbfb8aa3b26037820 */ /* 0x000fcc0000410000 */
[----:B------:R-:W1:Y:S02]  /*6ee0*/  MUFU.EX2 R3, R3 ;  /* 0x0000000300037308 */ /* 0x000e640000000800 */
[----:B-1----:R-:W-:-:S06]  /*6ef0*/  FADD.FTZ R3, R3, 1 ;  /* 0x3f80000003037421 */ /* 0x002fcc0000010000 */
[----:B------:R-:W1:Y:S02]  /*6f00*/  MUFU.RCP R3, R3 ;  /* 0x0000000300037308 */ /* 0x000e640000001000 */
[----:B-1----:R-:W-:Y:S01]  /*6f10*/  FMUL.FTZ R53, R53, R3 ;  /* 0x0000000335357220 */ /* 0x002fe20000410000 */
[----:B------:R-:W-:-:S04]  /*6f20*/  FADD.FTZ R3, -R3, 1 ;  /* 0x3f80000003037421 */ /* 0x000fc80000010100 */
[----:B------:R-:W-:-:S04]  /*6f30*/  FFMA.FTZ R38, R38, R3, 1 ;  /* 0x3f80000026267423 */ /* 0x000fc80000010003 */
[----:B------:R-:W-:-:S07]  /*6f40*/  FMUL.FTZ R53, R53, R38 ;  /* 0x0000002635357220 */ /* 0x000fce0000410000 */
.L_x_1514:
[----:B------:R-:W-:Y:S04]  /*6f50*/  BSSY B0, `(.L_x_1515) ;  /* 0x0000016000007945 */ /* 0x000fe80003800000 */
[----:B------:R-:W-:Y:S05]  /*6f60*/  @!P1 BRA `(.L_x_1516) ;  /* 0x0000000000509947 */ /* 0x000fea0003800000 */
[----:B------:R-:W-:Y:S01]  /*6f70*/  MOV R3, UR5 ;  /* 0x0000000500037c02 */ /* 0x000fe20008000f00 */
[----:B------:R-:W-:Y:S01]  /*6f80*/  ULDC.64 UR6, c[0x0][0x288] ;  /* 0x0000a20000067ab9 */ /* 0x000fe20000000a00 */
[----:B-----5:R-:W-:Y:S02]  /*6f90*/  SHF.R.S32.HI R39, RZ, 0x1f, R2 ;  /* 0x0000001fff277819 */ /* 0x020fe40000011402 */
[----:B------:R-:W-:Y:S01]  /*6fa0*/  MOV R38, UR5 ;  /* 0x0000000500267c02 */ /* 0x000fe20008000f00 */
[----:B------:R-:W-:Y:S01]  /*6fb0*/  FFMA.FTZ R3, R78, R3, UR13 ;  /* 0x0000000d4e037e23 */ /* 0x000fe20008010003 */
[----:B0-----:R-:W-:Y:S02]  /*6fc0*/  MOV R40, R4 ;  /* 0x0000000400287202 */ /* 0x001fe40000000f00 */
[----:B------:R-:W-:Y:S01]  /*6fd0*/  MOV R41, R7 ;  /* 0x0000000700297202 */ /* 0x000fe20000000f00 */
[----:B------:R-:W-:Y:S01]  /*6fe0*/  FFMA.FTZ R52, R34, R52, -R3 ;  /* 0x0000003422347223 */ /* 0x000fe20000010803 */
[----:B------:R-:W-:-:S02]  /*6ff0*/  IMAD R3, R39, UR6, RZ ;  /* 0x0000000627037c24 */ /* 0x000fc4000f8e02ff */
[----:B------:R-:W-:Y:S01]  /*7000*/  FFMA.FTZ R38, R77, R38, UR13 ;  /* 0x0000000d4d267e23 */ /* 0x000fe20008010026 */
[----:B------:R-:W-:-:S04]  /*7010*/  IMAD.WIDE.U32 R40, R2, UR6, R40 ;  /* 0x0000000602287c25 */ /* 0x000fc8000f8e0028 */
[----:B------:R-:W-:Y:S01]  /*7020*/  FFMA.FTZ R53, R35, R53, -R38 ;  /* 0x0000003523357223 */ /* 0x000fe20000010826 */
[----:B------:R-:W-:Y:S01]  /*7030*/  IMAD R3, R2, UR7, R3 ;  /* 0x0000000702037c24 */ /* 0x000fe2000f8e0203 */
[----:B------:R-:W-:Y:S02]  /*7040*/  ULDC.64 UR6, c[0x0][0x210] ;  /* 0x0000840000067ab9 */ /* 0x000fe40000000a00 */
[----:B------:R-:W-:Y:S02]  /*7050*/  LEA R38, P0, R40, UR6, 0x2 ;  /* 0x0000000628267c11 */ /* 0x000fe4000f8010ff */
[----:B------:R-:W-:Y:S01]  /*7060*/  IADD3 R3, R41, R3, RZ ;  /* 0x0000000329037210 */ /* 0x000fe20007ffe0ff */
[----:B------:R-:W-:-:S03]  /*7070*/  FMUL.FTZ R41, R53, UR26 ;  /* 0x0000001a35297c20 */ /* 0x000fc60008410000 */
[----:B------:R-:W-:Y:S01]  /*7080*/  LEA.HI.X R39, R40, UR7, R3, 0x2, P0 ;  /* 0x0000000728277c11 */ /* 0x000fe200080f1403 */
[----:B------:R-:W-:-:S05]  /*7090*/  FMUL.FTZ R40, R52, UR26 ;  /* 0x0000001a34287c20 */ /* 0x000fca0008410000 */
[----:B------:R1:W-:Y:S02]  /*70a0*/  STG.E.64 desc[UR22][R38.64], R40 ;  /* 0x0000002826007986 */ /* 0x0003e4000c101b16 */
.L_x_1516:
[----:B------:R-:W-:Y:S05]  /*70b0*/  BSYNC B0 ;  /* 0x0000000000007941 */ /* 0x000fea0003800000 */
.L_x_1515:
[C---:B0----5:R-:W-:Y:S01]  /*70c0*/  IADD3 R44, R2.reuse, 0x20, RZ ;  /* 0x00000020022c7810 */ /* 0x061fe20007ffe0ff */
[----:B------:R-:W-:Y:S01]  /*70d0*/  ULDC.64 UR6, c[0x0][0x290] ;  /* 0x0000a40000067ab9 */ /* 0x000fe20000000a00 */
[----:B------:R-:W-:Y:S02]  /*70e0*/  IADD3 R43, R2, 0x20, RZ ;  /* 0x00000020022b7810 */ /* 0x000fe40007ffe0ff */
[----:B------:R-:W-:Y:S02]  /*70f0*/  SHF.R.S32.HI R44, RZ, 0x1f, R44 ;  /* 0x0000001fff2c7819 */ /* 0x000fe4000001142c */
[----:B------:R-:W-:-:S04]  /*7100*/  ISETP.GE.U32.AND P0, PT, R43, UR6, PT ;  /* 0x000000062b007c0c */ /* 0x000fc8000bf06070 */
[----:B------:R-:W-:-:S04]  /*7110*/  ISETP.GE.AND.EX P0, PT, R44, UR7, PT, P0 ;  /* 0x000000072c007c0c */ /* 0x000fc8000bf06300 */
[----:B------:R-:W-:Y:S01]  /*7120*/  ISETP.GT.U32.OR P0, PT, R0, 0x27f, P0 ;  /* 0x0000027f0000780c */ /* 0x000fe20000704470 */
[----:B------:R-:W-:-:S12]  /*7130*/  @!P5 BRA `(.L_x_1517) ;  /* 0x000000000048d947 */ /* 0x000fd80003800000 */
[----:B------:R-:W-:-:S04]  /*7140*/  FFMA.FTZ R3, R79, R34, R36 ;  /* 0x000000224f037223 */ /* 0x000fc80000010024 */
[----:B-1----:R-:W-:-:S06]  /*7150*/  FMUL.FTZ R39, R3, -1.4426950216293334961 ;  /* 0xbfb8aa3b03277820 */ /* 0x002fcc0000410000 */
        /* <DEDUP_REMOVED lines=16> */
.L_x_1517:
[----:B------:R-:W-:Y:S04]  /*7260*/  BSSY B0, `(.L_x_1518) ;  /* 0x0000015000007945 */ /* 0x000fe80003800000 */
[----:B------:R-:W-:Y:S05]  /*7270*/  @P0 BRA `(.L_x_1519) ;  /* 0x00000000004c0947 */ /* 0x000fea0003800000 */
[----:B-1----:R-:W-:Y:S01]  /*7280*/  MOV R38, UR5 ;  /* 0x0000000500267c02 */ /* 0x002fe20008000f00 */
[----:B------:R-:W-:Y:S01]  /*7290*/  ULDC.64 UR14, c[0x0][0x288] ;  /* 0x0000a200000e7ab9 */ /* 0x000fe20000000a00 */
[----:B------:R-:W-:Y:S02]  /*72a0*/  MOV R3, UR5 ;  /* 0x0000000500037c02 */ /* 0x000fe40008000f00 */
[----:B------:R-:W-:Y:S01]  /*72b0*/  MOV R39, R7 ;  /* 0x0000000700277202 */ /* 0x000fe20000000f00 */
[----:B------:R-:W-:Y:S01]  /*72c0*/  FFMA.FTZ R79, R79, R38, UR13 ;  /* 0x0000000d4f4f7e23 */ /* 0x000fe20008010026 */
[----:B------:R-:W-:Y:S01]  /*72d0*/  MOV R38, R4 ;  /* 0x0000000400267202 */ /* 0x000fe20000000f00 */
[----:B------:R-:W-:Y:S01]  /*72e0*/  FFMA.FTZ R76, R76, R3, UR13 ;  /* 0x0000000d4c4c7e23 */ /* 0x000fe20008010003 */
[----:B------:R-:W-:Y:S02]  /*72f0*/  IMAD R3, R44, UR14, RZ ;  /* 0x0000000e2c037c24 */ /* 0x000fe4000f8e02ff */
[----:B------:R-:W-:Y:S01]  /*7300*/  FFMA.FTZ R50, R34, R50, -R79 ;  /* 0x0000003222327223 */ /* 0x000fe2000001084f */
        /* <DEDUP_REMOVED lines=10> */
.L_x_1519:
[----:B------:R-:W-:Y:S05]  /*73b0*/  BSYNC B0 ;  /* 0x0000000000007941 */ /* 0x000fea0003800000 */
.L_x_1518:
[C---:B------:R-:W-:Y:S02]  /*73c0*/  IADD3 R46, R2.reuse, 0x40, RZ ;  /* 0x00000040022e7810 */ /* 0x040fe40007ffe0ff */
[C---:B------:R-:W-:Y:S02]  /*73d0*/  IADD3 R53, R2.reuse, 0x60, RZ ;  /* 0x0000006002357810 */ /* 0x040fe40007ffe0ff */
[C---:B------:R-:W-:Y:S02]  /*73e0*/  IADD3 R51, R2.reuse, 0x80, RZ ;  /* 0x0000008002337810 */ /* 0x040fe40007ffe0ff */
[C---:B------:R-:W-:Y:S02]  /*73f0*/  IADD3 R47, R2.reuse, 0xa0, RZ ;  /* 0x000000a0022f7810 */ /* 0x040fe40007ffe0ff */
[C---:B------:R-:W-:Y:S02]  /*7400*/  IADD3 R50, R2.reuse, 0xa0, RZ ;  /* 0x000000a002327810 */ /* 0x040fe40007ffe0ff */
[----:B------:R-:W-:-:S02]  /*7410*/  IADD3 R52, R2, 0x80, RZ ;  /* 0x0000008002347810 */ /* 0x000fc40007ffe0ff */
[C---:B------:R-:W-:Y:S02]  /*7420*/  IADD3 R76, R2.reuse, 0x60, RZ ;  /* 0x00000060024c7810 */ /* 0x040fe40007ffe0ff */
[----:B------:R-:W-:Y:S02]  /*7430*/  IADD3 R77, R2, 0x40, RZ ;  /* 0x00000040024d7810 */ /* 0x000fe40007ffe0ff */
[----:B------:R-:W-:Y:S02]  /*7440*/  ISETP.GE.U32.AND P4, PT, R46, UR6, PT ;  /* 0x000000062e007c0c */ /* 0x000fe4000bf86070 */
[----:B------:R-:W-:Y:S02]  /*7450*/  ISETP.GE.U32.AND P3, PT, R53, UR6, PT ;  /* 0x0000000635007c0c */ /* 0x000fe4000bf66070 */
[----:B------:R-:W-:Y:S02]  /*7460*/  ISETP.GE.U32.AND P0, PT, R51, UR6, PT ;  /* 0x0000000633007c0c */ /* 0x000fe4000bf06070 */
[----:B------:R-:W-:-:S02]  /*7470*/  ISETP.GE.U32.AND P2, PT, R47, UR6, PT ;  /* 0x000000062f007c0c */ /* 0x000fc4000bf46070 */
[----:B------:R-:W-:Y:S02]  /*7480*/  SHF.R.S32.HI R77, RZ, 0x1f, R77 ;  /* 0x0000001fff4d7819 */ /* 0x000fe4000001144d */
[----:B------:R-:W-:Y:S02]  /*7490*/  SHF.R.S32.HI R76, RZ, 0x1f, R76 ;  /* 0x0000001fff4c7819 */ /* 0x000fe4000001144c */
[----:B------:R-:W-:Y:S02]  /*74a0*/  SHF.R.S32.HI R52, RZ, 0x1f, R52 ;  /* 0x0000001fff347819 */ /* 0x000fe40000011434 */
[----:B------:R-:W-:Y:S02]  /*74b0*/  SHF.R.S32.HI R50, RZ, 0x1f, R50 ;  /* 0x0000001fff327819 */ /* 0x000fe40000011432 */
        /* <DEDUP_REMOVED lines=8> */
[C---:B------:R-:W-:Y:S02]  /*7540*/  IADD3 R3, R2.reuse, 0xc0, RZ ;  /* 0x000000c002037810 */ /* 0x040fe40007ffe0ff */
[----:B------:R-:W-:Y:S01]  /*7550*/  IADD3 R42, R2, 0xe0, RZ ;  /* 0x000000e0022a7810 */ /* 0x000fe20007ffe0ff */
[----:B------:R-:W-:Y:S08]  /*7560*/  @!P5 BRA `(.L_x_1520) ;  /* 0x000000000048d947 */ /* 0x000ff00003800000 */
[----:B01----:R-:W-:Y:S01]  /*7570*/  FFMA.FTZ R38, R84, R34, R36 ;  /* 0x0000002254267223 */ /* 0x003fe20000010024 */
        /* <DEDUP_REMOVED lines=17> */
.L_x_1520:
[----:B------:R-:W-:Y:S04]  /*7690*/  BSSY B0, `(.L_x_1521) ;  /* 0x0000015000007945 */ /* 0x000fe80003800000 */
[----:B------:R-:W-:Y:S05]  /*76a0*/  @P4 BRA `(.L_x_1522) ;  /* 0x00000000004c4947 */ /* 0x000fea0003800000 */
[----:B01----:R-:W-:Y:S01]  /*76b0*/  MOV R39, UR5 ;  /* 0x0000000500277c02 */ /* 0x003fe20008000f00 */
[----:B------:R-:W-:Y:S01]  /*76c0*/  ULDC.64 UR14, c[0x0][0x288] ;  /* 0x0000a200000e7ab9 */ /* 0x000fe20000000a00 */
[----:B------:R-:W-:Y:S01]  /*76d0*/  MOV R40, UR5 ;  /* 0x0000000500287c02 */ /* 0x000fe20008000f00 */
[----:B------:R-:W-:Y:S01]  /*76e0*/  IMAD R41, R77, UR14, RZ ;  /* 0x0000000e4d297c24 */ /* 0x000fe2000f8e02ff */
[----:B------:R-:W-:Y:S01]  /*76f0*/  MOV R38, R4 ;  /* 0x0000000400267202 */ /* 0x000fe20000000f00 */
[----:B------:R-:W-:Y:S02]  /*7700*/  FFMA.FTZ R39, R84, R39, UR13 ;  /* 0x0000000d54277e23 */ /* 0x000fe40008010027 */
[----:B------:R-:W-:Y:S01]  /*7710*/  FFMA.FTZ R40, R83, R40, UR13 ;  /* 0x0000000d53287e23 */ /* 0x000fe20008010028 */
[----:B------:R-:W-:Y:S02]  /*7720*/  IMAD R41, R46, UR15, R41 ;  /* 0x0000000f2e297c24 */ /* 0x000fe4000f8e0229 */
[----:B------:R-:W-:Y:S01]  /*7730*/  FFMA.FTZ R48, R34, R48, -R39 ;  /* 0x0000003022307223 */ /* 0x000fe20000010827 */
[----:B------:R-:W-:Y:S01]  /*7740*/  MOV R39, R7 ;  /* 0x0000000700277202 */ /* 0x000fe20000000f00 */
[----:B------:R-:W-:-:S02]  /*7750*/  FFMA.FTZ R49, R35, R49, -R40 ;  /* 0x0000003123317223 */ /* 0x000fc40000010828 */
[----:B------:R-:W-:Y:S01]  /*7760*/  IMAD.WIDE.U32 R38, R46, UR14, R38 ;  /* 0x0000000e2e267c25 */ /* 0x000fe2000f8e0026 */
[----:B------:R-:W-:-:S04]  /*7770*/  ULDC.64 UR14, c[0x0][0x210] ;  /* 0x00008400000e7ab9 */ /* 0x000fc80000000a00 */
[----:B------:R-:W-:Y:S01]  /*7780*/  IADD3 R41, R39, R41, RZ ;  /* 0x0000002927297210 */ /* 0x000fe20007ffe0ff */
[----:B------:R-:W-:Y:S01]  /*7790*/  FMUL.FTZ R39, R49, UR26 ;  /* 0x0000001a31277c20 */ /* 0x000fe20008410000 */
[----:B------:R-:W-:-:S04]  /*77a0*/  LEA R40, P4, R38, UR14, 0x2 ;  /* 0x0000000e26287c11 */ /* 0x000fc8000f8810ff */
[----:B------:R-:W-:Y:S01]  /*77b0*/  LEA.HI.X R41, R38, UR15, R41, 0x2, P4 ;  /* 0x0000000f26297c11 */ /* 0x000fe2000a0f1429 */
[----:B------:R-:W-:-:S05]  /*77c0*/  FMUL.FTZ R38, R48, UR26 ;  /* 0x0000001a30267c20 */ /* 0x000fca0008410000 */
[----:B------:R2:W-:Y:S03]  /*77d0*/  STG.E.64 desc[UR22][R40.64], R38 ;  /* 0x0000002628007986 */ /* 0x0005e6000c101b16 */
.L_x_1522:
[----:B------:R-:W-:Y:S05]  /*77e0*/  BSYNC B0 ;  /* 0x0000000000007941 */ /* 0x000fea0003800000 */
.L_x_1521:
[----:B------:R-:W-:Y:S05]  /*77f0*/  @!P5 BRA `(.L_x_1523) ;  /* 0x000000000048d947 */ /* 0x000fea0003800000 */
        /* <DEDUP_REMOVED lines=18> */
.L_x_1523:
[----:B------:R-:W-:Y:S04]  /*7920*/  BSSY B0, `(.L_x_1524) ;  /* 0x0000015000007945 */ /* 0x000fe80003800000 */
[----:B------:R-:W-:Y:S05]  /*7930*/  @P3 BRA `(.L_x_1525) ;  /* 0x00000000004c3947 */ /* 0x000fea0003800000 */
[----:B012---:R-:W-:Y:S01]  /*7940*/  MOV R38, UR5 ;  /* 0x0000000500267c02 */ /* 0x007fe20008000f00 */
[----:B------:R-:W-:Y:S01]  /*7950*/  ULDC.64 UR14, c[0x0][0x288] ;  /* 0x0000a200000e7ab9 */ /* 0x000fe20000000a00 */
[----:B------:R-:W-:Y:S01]  /*7960*/  MOV R39, R7 ;  /* 0x0000000700277202 */ /* 0x000fe20000000f00 */
[----:B------:R-:W-:Y:S01]  /*7970*/  IMAD R40, R76, UR14, RZ ;  /* 0x0000000e4c287c24 */ /* 0x000fe2000f8e02ff */
[----:B------:R-:W-:Y:S01]  /*7980*/  MOV R43, UR5 ;  /* 0x00000005002b7c02 */ /* 0x000fe20008000f00 */
[----:B------:R-:W-:Y:S01]  /*7990*/  FFMA.FTZ R85, R85, R38, UR13 ;  /* 0x0000000d55557e23 */ /* 0x000fe20008010026 */
[----:B------:R-:W-:Y:S01]  /*79a0*/  MOV R38, R4 ;  /* 0x0000000400267202 */ /* 0x000fe20000000f00 */
[C---:B------:R-:W-:Y:S02]  /*79b0*/  IMAD R41, R53.reuse, UR15, R40 ;  /* 0x0000000f35297c24 */ /* 0x040fe4000f8e0228 */
[----:B------:R-:W-:Y:S01]  /*79c0*/  FFMA.FTZ R82, R82, R43, UR13 ;  /* 0x0000000d52527e23 */ /* 0x000fe2000801002b */
[----:B------:R-:W-:Y:S01]  /*79d0*/  FFMA.FTZ R40, R34, R26, -R85 ;  /* 0x0000001a22287223 */ /* 0x000fe20000010855 */
[----:B------:R-:W-:Y:S01]  /*79e0*/  IMAD.WIDE.U32 R38, R53, UR14, R38 ;  /* 0x0000000e35267c25 */ /* 0x000fe2000f8e0026 */
[----:B------:R-:W-:-:S03]  /*79f0*/  ULDC.64 UR14, c[0x0][0x210] ;  /* 0x00008400000e7ab9 */ /* 0x000fc60000000a00 */
[----:B------:R-:W-:Y:S01]  /*7a00*/  FMUL.FTZ R40, R40, UR26 ;  /* 0x0000001a28287c20 */ /* 0x000fe20008410000 */
[----:B------:R-:W-:Y:S01]  /*7a10*/  IADD3 R39, R39, R41, RZ ;  /* 0x0000002927277210 */ /* 0x000fe20007ffe0ff */
[----:B------:R-:W-:Y:S01]  /*7a20*/  FFMA.FTZ R41, R35, R27, -R82 ;  /* 0x0000001b23297223 */ /* 0x000fe20000010852 */
[----:B------:R-:W-:-:S03]  /*7a30*/  LEA R26, P3, R38, UR14, 0x2 ;  /* 0x0000000e261a7c11 */ /* 0x000fc6000f8610ff */
[----:B------:R-:W-:Y:S01]  /*7a40*/  FMUL.FTZ R41, R41, UR26 ;  /* 0x0000001a29297c20 */ /* 0x000fe20008410000 */
[----:B------:R-:W-:-:S05]  /*7a50*/  LEA.HI.X R27, R38, UR15, R39, 0x2, P3 ;  /* 0x0000000f261b7c11 */ /* 0x000fca00098f1427 */
[----:B------:R3:W-:Y:S04]  /*7a60*/  STG.E.64 desc[UR22][R26.64], R40 ;  /* 0x000000281a007986 */ /* 0x0007e8000c101b16 */
.L_x_1525:
[----:B------:R-:W-:Y:S05]  /*7a70*/  BSYNC B0 ;  /* 0x0000000000007941 */ /* 0x000fea0003800000 */
.L_x_1524:
[----:B------:R-:W-:Y:S05]  /*7a80*/  @!P5 BRA `(.L_x_1526) ;  /* 0x000000000048d947 */ /* 0x000fea0003800000 */
[----:B---3--:R-:W-:Y:S01]  /*7a90*/  FFMA.FTZ R26, R75, R34, R36 ;  /* 0x000000224b1a7223 */ /* 0x008fe20000010024 */
[----:B------:R-:W-:-:S03]  /*7aa0*/  FFMA.FTZ R27, R74, R35, R37 ;  /* 0x000000234a1b7223 */ /* 0x000fc60000010025 */
[----:B012---:R-:W-:Y:S01]  /*7ab0*/  FMUL.FTZ R38, R26, -1.4426950216293334961 ;  /* 0xbfb8aa3b1a267820 */ /* 0x007fe20000410000 */
        /* <DEDUP_REMOVED lines=15> */
.L_x_1526:
[----:B------:R-:W-:Y:S04]  /*7bb0*/  BSSY B0, `(.L_x_1527) ;  /* 0x0000015000007945 */ /* 0x000fe80003800000 */
[----:B------:R-:W-:Y:S05]  /*7bc0*/  @P0 BRA `(.L_x_1528) ;  /* 0x00000000004c0947 */ /* 0x000fea0003800000 */
[----:B---3--:R-:W-:Y:S01]  /*7bd0*/  MOV R26, UR5 ;  /* 0x00000005001a7c02 */ /* 0x008fe20008000f00 */
[----:B------:R-:W-:Y:S01]  /*7be0*/  ULDC.64 UR14, c[0x0][0x288] ;  /* 0x0000a200000e7ab9 */ /* 0x000fe20000000a00 */
[----:B------:R-:W-:Y:S01]  /*7bf0*/  MOV R27, R7 ;  /* 0x00000007001b7202 */ /* 0x000fe20000000f00 */
[----:B012---:R-:W-:Y:S01]  /*7c00*/  IMAD R38, R52, UR14, RZ ;  /* 0x0000000e34267c24 */ /* 0x007fe2000f8e02ff */
        /* <DEDUP_REMOVED lines=15> */
.L_x_1528:
[----:B------:R-:W-:Y:S05]  /*7d00*/  BSYNC B0 ;  /* 0x0000000000007941 */ /* 0x000fea0003800000 */
.L_x_1527:
[----:B------:R-:W-:Y:S05]  /*7d10*/  @!P5 BRA `(.L_x_1529) ;  /* 0x000000000048d947 */ /* 0x000fea0003800000 */
[----:B---3--:R-:W-:Y:S01]  /*7d20*/  FFMA.FTZ R26, R73, R34, R36 ;  /* 0x00000022491a7223 */ /* 0x008fe20000010024 */
[----:B------:R-:W-:-:S03]  /*7d30*/  FFMA.FTZ R27, R72, R35, R37 ;  /* 0x00000023481b7223 */ /* 0x000fc60000010025 */
[----:B----4-:R-:W-:Y:S01]  /*7d40*/  FMUL.FTZ R28, R26, -1.4426950216293334961 ;  /* 0xbfb8aa3b1a1c7820 */ /* 0x010fe20000410000 */
[----:B012---:R-:W-:-:S05]  /*7d50*/  FMUL.FTZ R38, R27, -1.4426950216293334961 ;  /* 0xbfb8aa3b1b267820 */ /* 0x007fca0000410000 */
        /* <DEDUP_REMOVED lines=14> */
.L_x_1529:
[----:B------:R-:W-:Y:S04]  /*7e40*/  BSSY B0, `(.L_x_1530) ;  /* 0x0000015000007945 */ /* 0x000fe80003800000 */
[----:B------:R-:W-:Y:S05]  /*7e50*/  @P2 BRA `(.L_x_1531) ;  /* 0x00000000004c2947 */ /* 0x000fea0003800000 */
[----:B---3--:R-:W-:Y:S01]  /*7e60*/  MOV R26, UR5 ;  /* 0x00000005001a7c02 */ /* 0x008fe20008000f00 */
[----:B------:R-:W-:Y:S01]  /*7e70*/  ULDC.64 UR14, c[0x0][0x288] ;  /* 0x0000a200000e7ab9 */ /* 0x000fe20000000a00 */
[----:B------:R-:W-:Y:S01]  /*7e80*/  MOV R27, R7 ;  /* 0x00000007001b7202 */ /* 0x000fe20000000f00 */
[----:B----4-:R-:W-:Y:S01]  /*7e90*/  IMAD R28, R50, UR14, RZ ;  /* 0x0000000e321c7c24 */ /* 0x010fe2000f8e02ff */
[----:B012---:R-:W-:Y:S01]  /*7ea0*/  MOV R39, UR5 ;  /* 0x0000000500277c02 */ /* 0x007fe20008000f00 */
[----:B------:R-:W-:Y:S01]  /*7eb0*/  FFMA.FTZ R73, R73, R26, UR13 ;  /* 0x0000000d49497e23 */ /* 0x000fe2000801001a */
[----:B------:R-:W-:Y:S01]  /*7ec0*/  MOV R26, R4 ;  /* 0x00000004001a7202 */ /* 0x000fe20000000f00 */
[C---:B------:R-:W-:Y:S02]  /*7ed0*/  IMAD R29, R47.reuse, UR15, R28 ;  /* 0x0000000f2f1d7c24 */ /* 0x040fe4000f8e021c */
[----:B------:R-:W-:Y:S01]  /*7ee0*/  FFMA.FTZ R72, R72, R39, UR13 ;  /* 0x0000000d48487e23 */ /* 0x000fe20008010027 */
[----:B------:R-:W-:Y:S01]  /*7ef0*/  FFMA.FTZ R30, R34, R30, -R73 ;  /* 0x0000001e221e7223 */ /* 0x000fe20000010849 */
[----:B------:R-:W-:Y:S01]  /*7f00*/  IMAD.WIDE.U32 R26, R47, UR14, R26 ;  /* 0x0000000e2f1a7c25 */ /* 0x000fe2000f8e001a */
[----:B------:R-:W-:-:S03]  /*7f10*/  ULDC.64 UR14, c[0x0][0x210] ;  /* 0x00008400000e7ab9 */ /* 0x000fc60000000a00 */
[----:B------:R-:W-:Y:S01]  /*7f20*/  FFMA.FTZ R31, R35, R31, -R72 ;  /* 0x0000001f231f7223 */ /* 0x000fe20000010848 */
[----:B------:R-:W-:Y:S01]  /*7f30*/  FMUL.FTZ R30, R30, UR26 ;  /* 0x0000001a1e1e7c20 */ /* 0x000fe20008410000 */
[----:B------:R-:W-:Y:S02]  /*7f40*/  LEA R28, P0, R26, UR14, 0x2 ;  /* 0x0000000e1a1c7c11 */ /* 0x000fe4000f8010ff */
[----:B------:R-:W-:Y:S01]  /*7f50*/  FMUL.FTZ R31, R31, UR26 ;  /* 0x0000001a1f1f7c20 */ /* 0x000fe20008410000 */
[----:B------:R-:W-:-:S04]  /*7f60*/  IADD3 R29, R27, R29, RZ ;  /* 0x0000001d1b1d7210 */ /* 0x000fc80007ffe0ff */
[----:B------:R-:W-:-:S05]  /*7f70*/  LEA.HI.X R29, R26, UR15, R29, 0x2, P0 ;  /* 0x0000000f1a1d7c11 */ /* 0x000fca00080f141d */
[----:B------:R0:W-:Y:S02]  /*7f80*/  STG.E.64 desc[UR22][R28.64], R30 ;  /* 0x0000001e1c007986 */ /* 0x0001e4000c101b16 */
.L_x_1531:
[----:B------:R-:W-:Y:S05]  /*7f90*/  BSYNC B0 ;  /* 0x0000000000007941 */ /* 0x000fea0003800000 */
.L_x_1530:
[C---:B------:R-:W-:Y:S02]  /*7fa0*/  IADD3 R43, R2.reuse, 0x100, RZ ;  /* 0x00000100022b7810 */ /* 0x040fe40007ffe0ff */
[C---:B0-----:R-:W-:Y:S02]  /*7fb0*/  IADD3 R30, R2.reuse, 0x120, RZ ;  /* 0x00000120021e7810 */ /* 0x041fe40007ffe0ff */
[----:B------:R-:W-:Y:S02]  /*7fc0*/  IADD3 R31, R2, 0x140, RZ ;  /* 0x00000140021f7810 */ /* 0x000fe40007ffe0ff */
[----:B------:R-:W-:Y:S02]  /*7fd0*/  ISETP.GE.U32.AND P6, PT, R3, UR6, PT ;  /* 0x0000000603007c0c */ /* 0x000fe4000bfc6070 */
[----:B------:R-:W-:Y:S02]  /*7fe0*/  ISETP.GE.U32.AND P0, PT, R42, UR6, PT ;  /* 0x000000062a007c0c */ /* 0x000fe4000bf06070 */
[----:B------:R-:W-:-:S02]  /*7ff0*/  ISETP.GE.U32.AND P2, PT, R43, UR6, PT ;  /* 0x000000062b007c0c */ /* 0x000fc4000bf46070 */
[----:B------:R-:W-:Y:S02]  /*8000*/  ISETP.GE.U32.AND P3, PT, R30, UR6, PT ;  /* 0x000000061e007c0c */ /* 0x000fe4000bf66070 */
[----:B------:R-:W-:Y:S02]  /*8010*/  ISETP.GE.U32.AND P4, PT, R31, UR6, PT ;  /* 0x000000061f007c0c */ /* 0x000fe4000bf86070 */
[----:B------:R-:W-:Y:S02]  /*8020*/  SHF.R.S32.HI R51, RZ, 0x1f, R3 ;  /* 0x0000001fff337819 */ /* 0x000fe40000011403 */
[----:B------:R-:W-:Y:S02]  /*8030*/  SHF.R.S32.HI R45, RZ, 0x1f, R42 ;  /* 0x0000001fff2d7819 */ /* 0x000fe4000001142a */
[----:B------:R-:W-:Y:S02]  /*8040*/  SHF.R.S32.HI R44, RZ, 0x1f, R43 ;  /* 0x0000001fff2c7819 */ /* 0x000fe4000001142b */
[----:B-12-4-:R-:W-:-:S02]  /*8050*/  SHF.R.S32.HI R38, RZ, 0x1f, R30 ;  /* 0x0000001fff267819 */ /* 0x016fc4000001141e */
[----:B------:R-:W-:Y:S02]  /*8060*/  SHF.R.S32.HI R39, RZ, 0x1f, R31 ;  /* 0x0000001fff277819 */ /* 0x000fe4000001141f */
[----:B------:R-:W-:Y:S02]  /*8070*/  ISETP.GE.AND.EX P6, PT, R51, UR7, PT, P6 ;  /* 0x0000000733007c0c */ /* 0x000fe4000bfc6360 */
[----:B------:R-:W-:Y:S02]  /*8080*/  ISETP.GE.AND.EX P0, PT, R45, UR7, PT, P0 ;  /* 0x000000072d007c0c */ /* 0x000fe4000bf06300 */
[----:B------:R-:W-:Y:S02]  /*8090*/  ISETP.GE.AND.EX P2, PT, R44, UR7, PT, P2 ;  /* 0x000000072c007c0c */ /* 0x000fe4000bf46320 */
[----:B------:R-:W-:Y:S02]  /*80a0*/  ISETP.GE.AND.EX P3, PT, R38, UR7, PT, P3 ;  /* 0x0000000726007c0c */ /* 0x000fe4000bf66330 */
[----:B------:R-:W-:-:S02]  /*80b0*/  ISETP.GE.AND.EX P4, PT, R39, UR7, PT, P4 ;  /* 0x0000000727007c0c */ /* 0x000fc4000bf86340 */
[C---:B------:R-:W-:Y:S02]  /*80c0*/  ISETP.GT.U32.OR P6, PT, R0.reuse, 0x27f, P6 ;  /* 0x0000027f0000780c */ /* 0x040fe400037c4470 */
[C---:B------:R-:W-:Y:S02]  /*80d0*/  ISETP.GT.U32.OR P0, PT, R0.reuse, 0x27f, P0 ;  /* 0x0000027f0000780c */ /* 0x040fe40000704470 */
[C---:B------:R-:W-:Y:S02]  /*80e0*/  ISETP.GT.U32.OR P2, PT, R0.reuse, 0x27f, P2 ;  /* 0x0000027f0000780c */ /* 0x040fe40001744470 */
[C---:B------:R-:W-:Y:S02]  /*80f0*/  ISETP.GT.U32.OR P3, PT, R0.reuse, 0x27f, P3 ;  /* 0x0000027f0000780c */ /* 0x040fe40001f64470 */
[----:B------:R-:W-:Y:S02]  /*8100*/  ISETP.GT.U32.OR P4, PT, R0, 0x27f, P4 ;  /* 0x0000027f0000780c */ /* 0x000fe40002784470 */
[----:B---3--:R-:W-:-:S02]  /*8110*/  IADD3 R40, R2, 0x160, RZ ;  /* 0x0000016002287810 */ /* 0x008fc40007ffe0ff */
[----:B------:R-:W-:Y:S01]  /*8120*/  IADD3 R41, R2, 0x180, RZ ;  /* 0x0000018002297810 */ /* 0x000fe20007ffe0ff */
        /* <DEDUP_REMOVED lines=19> */
.L_x_1532:
[----:B------:R-:W-:Y:S04]  /*8260*/  BSSY B0, `(.L_x_1533) ;  /* 0x0000015000007945 */ /* 0x000fe80003800000 */
[----:B------:R-:W-:Y:S05]  /*8270*/  @P6 BRA `(.L_x_1534) ;  /* 0x00000000004c6947 */ /* 0x000fea0003800000 */
[----:B------:R-:W-:Y:S01]  /*8280*/  MOV R26, UR5 ;  /* 0x00000005001a7c02 */ /* 0x000fe20008000f00 */
[----:B------:R-:W-:Y:S01]  /*8290*/  ULDC.64 UR14, c[0x0][0x288] ;  /* 0x0000a200000e7ab9 */ /* 0x000fe20000000a00 */
[----:B------:R-:W-:Y:S01]  /*82a0*/  MOV R27, R7 ;  /* 0x00000007001b7202 */ /* 0x000fe20000000f00 */
[----:B------:R-:W-:Y:S01]  /*82b0*/  IMAD R28, R51, UR14, RZ ;  /* 0x0000000e331c7c24 */ /* 0x000fe2000f8e02ff */
[----:B------:R-:W-:Y:S01]  /*82c0*/  MOV R29, UR5 ;  /* 0x00000005001d7c02 */ /* 0x000fe20008000f00 */
[----:B------:R-:W-:Y:S01]  /*82d0*/  FFMA.FTZ R71, R71, R26, UR13 ;  /* 0x0000000d47477e23 */ /* 0x000fe2000801001a */
[----:B------:R-:W-:-:S03]  /*82e0*/  MOV R26, R4 ;  /* 0x00000004001a7202 */ /* 0x000fc60000000f00 */
[----:B------:R-:W-:Y:S02]  /*82f0*/  FFMA.FTZ R70, R70, R29, UR13 ;  /* 0x0000000d46467e23 */ /* 0x000fe4000801001d */
[----:B------:R-:W-:-:S04]  /*8300*/  IMAD.WIDE.U32 R26, R3, UR14, R26 ;  /* 0x0000000e031a7c25 */ /* 0x000fc8000f8e001a */
[----:B------:R-:W-:Y:S01]  /*8310*/  FFMA.FTZ R29, R35, R11, -R70 ;  /* 0x0000000b231d7223 */ /* 0x000fe20000010846 */
[----:B------:R-:W-:Y:S01]  /*8320*/  IMAD R3, R3, UR15, R28 ;  /* 0x0000000f03037c24 */ /* 0x000fe2000f8e021c */
[----:B------:R-:W-:Y:S01]  /*8330*/  ULDC.64 UR14, c[0x0][0x210] ;  /* 0x00008400000e7ab9 */ /* 0x000fe20000000a00 */
[----:B------:R-:W-:Y:S01]  /*8340*/  FFMA.FTZ R28, R34, R10, -R71 ;  /* 0x0000000a221c7223 */ /* 0x000fe20000010847 */
[----:B------:R-:W-:Y:S01]  /*8350*/  LEA R10, P6, R26, UR14, 0x2 ;  /* 0x0000000e1a0a7c11 */ /* 0x000fe2000f8c10ff */
[----:B------:R-:W-:Y:S01]  /*8360*/  FMUL.FTZ R29, R29, UR26 ;  /* 0x0000001a1d1d7c20 */ /* 0x000fe20008410000 */
[----:B------:R-:W-:Y:S01]  /*8370*/  IADD3 R3, R27, R3, RZ ;  /* 0x000000031b037210 */ /* 0x000fe20007ffe0ff */
[----:B------:R-:W-:-:S03]  /*8380*/  FMUL.FTZ R28, R28, UR26 ;  /* 0x0000001a1c1c7c20 */ /* 0x000fc60008410000 */
[----:B------:R-:W-:-:S05]  /*8390*/  LEA.HI.X R11, R26, UR15, R3, 0x2, P6 ;  /* 0x0000000f1a0b7c11 */ /* 0x000fca000b0f1403 */
[----:B------:R0:W-:Y:S02]  /*83a0*/  STG.E.64 desc[UR22][R10.64], R28 ;  /* 0x0000001c0a007986 */ /* 0x0001e4000c101b16 */
.L_x_1534:
[----:B------:R-:W-:Y:S05]  /*83b0*/  BSYNC B0 ;  /* 0x0000000000007941 */ /* 0x000fea0003800000 */
.L_x_1533:
        /* <DEDUP_REMOVED lines=19> */
.L_x_1535:
[----:B------:R-:W-:Y:S04]  /*84f0*/  BSSY B0, `(.L_x_1536) ;  /* 0x0000015000007945 */ /* 0x000fe80003800000 */
[----:B------:R-:W-:Y:S05]  /*8500*/  @P0 BRA `(.L_x_1537) ;  /* 0x00000000004c0947 */ /* 0x000fea0003800000 */
[----:B0-----:R-:W-:Y:S01]  /*8510*/  MOV R10, UR5 ;  /* 0x00000005000a7c02 */ /* 0x001fe20008000f00 */
[----:B------:R-:W-:Y:S01]  /*8520*/  ULDC.64 UR14, c[0x0][0x288] ;  /* 0x0000a200000e7ab9 */ /* 0x000fe20000000a00 */
[----:B------:R-:W-:Y:S01]  /*8530*/  MOV R11, R7 ;  /* 0x00000007000b7202 */ /* 0x000fe20000000f00 */
[----:B------:R-:W-:Y:S01]  /*8540*/  IMAD R45, R45, UR14, RZ ;  /* 0x0000000e2d2d7c24 */ /* 0x000fe2000f8e02ff */
[----:B------:R-:W-:Y:S01]  /*8550*/  MOV R3, UR5 ;  /* 0x0000000500037c02 */ /* 0x000fe20008000f00 */
[----:B------:R-:W-:Y:S01]  /*8560*/  FFMA.FTZ R69, R69, R10, UR13 ;  /* 0x0000000d45457e23 */ /* 0x000fe2000801000a */
[----:B------:R-:W-:Y:S01]  /*8570*/  MOV R10, R4 ;  /* 0x00000004000a7202 */ /* 0x000fe20000000f00 */
[----:B------:R-:W-:Y:S02]  /*8580*/  IMAD R45, R42, UR15, R45 ;  /* 0x0000000f2a2d7c24 */ /* 0x000fe4000f8e022d */
        /* <DEDUP_REMOVED lines=11> */
.L_x_1537:
[----:B------:R-:W-:Y:S05]  /*8640*/  BSYNC B0 ;  /* 0x0000000000007941 */ /* 0x000fea0003800000 */
.L_x_1536:
[----:B------:R-:W-:Y:S05]  /*8650*/  @!P5 BRA `(.L_x_1538) ;  /* 0x000000000048d947 */ /* 0x000fea0003800000 */
[----:B------:R-:W-:Y:S01]  /*8660*/  FFMA.FTZ R3, R67, R34, R36 ;  /* 0x0000002243037223 */ /* 0x000fe20000010024 */
[----:B0-----:R-:W-:-:S03]  /*8670*/  FFMA.FTZ R10, R66, R35, R37 ;  /* 0x00000023420a7223 */ /* 0x001fc60000010025 */
[----:B------:R-:W-:Y:S01]  /*8680*/  FMUL.FTZ R11, R3, -1.4426950216293334961 ;  /* 0xbfb8aa3b030b7820 */ /* 0x000fe20000410000 */
[----:B-1----:R-:W-:-:S05]  /*8690*/  FMUL.FTZ R26, R10, -1.4426950216293334961 ;  /* 0xbfb8aa3b0a1a7820 */ /* 0x002fca0000410000 */
        /* <DEDUP_REMOVED lines=14> */
.L_x_1538:
        /* <DEDUP_REMOVED lines=8> */
[----:B------:R-:W-:-:S03]  /*8800*/  MOV R10, R4 ;  /* 0x00000004000a7202 */ /* 0x000fc60000000f00 */
[----:B------:R-:W-:Y:S01]  /*8810*/  FFMA.FTZ R66, R66, R3, UR13 ;  /* 0x0000000d42427e23 */ /* 0x000fe20008010003 */
[----:B------:R-:W-:Y:S01]  /*8820*/  FFMA.FTZ R14, R34, R14, -R67 ;  /* 0x0000000e220e7223 */ /* 0x000fe20000010843 */
[----:B------:R-:W-:-:S04]  /*8830*/  IMAD.WIDE.U32 R10, R43, UR14, R10 ;  /* 0x0000000e2b0a7c25 */ /* 0x000fc8000f8e000a */
[----:B------:R-:W-:Y:S01]  /*8840*/  FFMA.FTZ R15, R35, R15, -R66 ;  /* 0x0000000f230f7223 */ /* 0x000fe20000010842 */
[----:B------:R-:W-:Y:S01]  /*8850*/  FMUL.FTZ R14, R14, UR26 ;  /* 0x0000001a0e0e7c20 */ /* 0x000fe20008410000 */
[----:B------:R-:W-:Y:S01]  /*8860*/  IMAD R43, R43, UR15, R44 ;  /* 0x0000000f2b2b7c24 */ /* 0x000fe2000f8e022c */
[----:B------:R-:W-:Y:S01]  /*8870*/  ULDC.64 UR14, c[0x0][0x210] ;  /* 0x00008400000e7ab9 */ /* 0x000fe20000000a00 */
[----:B------:R-:W-:Y:S01]  /*8880*/  FMUL.FTZ R15, R15, UR26 ;  /* 0x0000001a0f0f7c20 */ /* 0x000fe20008410000 */
[----:B-1----:R-:W-:Y:S02]  /*8890*/  LEA R12, P0, R10, UR14, 0x2 ;  /* 0x0000000e0a0c7c11 */ /* 0x002fe4000f8010ff */
[----:B------:R-:W-:-:S04]  /*88a0*/  IADD3 R43, R11, R43, RZ ;  /* 0x0000002b0b2b7210 */ /* 0x000fc80007ffe0ff */
[----:B------:R-:W-:-:S05]  /*88b0*/  LEA.HI.X R13, R10, UR15, R43, 0x2, P0 ;  /* 0x0000000f0a0d7c11 */ /* 0x000fca00080f142b */
[----:B------:R2:W-:Y:S02]  /*88c0*/  STG.E.64 desc[UR22][R12.64], R14 ;  /* 0x0000000e0c007986 */ /* 0x0005e4000c101b16 */
.L_x_1540:
[----:B------:R-:W-:Y:S05]  /*88d0*/  BSYNC B0 ;  /* 0x0000000000007941 */ /* 0x000fea0003800000 */
.L_x_1539:
[----:B------:R-:W-:Y:S05]  /*88e0*/  @!P5 BRA `(.L_x_1541) ;  /* 0x000000000048d947 */ /* 0x000fea0003800000 */
[----:B------:R-:W-:Y:S01]  /*88f0*/  FFMA.FTZ R3, R65, R34, R36 ;  /* 0x0000002241037223 */ /* 0x000fe20000010024 */
[----:B0-----:R-:W-:-:S03]  /*8900*/  FFMA.FTZ R10, R64, R35, R37 ;  /* 0x00000023400a7223 */ /* 0x001fc60000010025 */
[----:B------:R-:W-:Y:S01]  /*8910*/  FMUL.FTZ R11, R3, -1.4426950216293334961 ;  /* 0xbfb8aa3b030b7820 */ /* 0x000fe20000410000 */
[----:B--2---:R-:W-:-:S05]  /*8920*/  FMUL.FTZ R14, R10, -1.4426950216293334961 ;  /* 0xbfb8aa3b0a0e7820 */ /* 0x004fca0000410000 */
        /* <DEDUP_REMOVED lines=14> */
.L_x_1541:
[----:B------:R-:W-:Y:S04]  /*8a10*/  BSSY B0, `(.L_x_1542) ;  /* 0x0000015000007945 */ /* 0x000fe80003800000 */
[----:B------:R-:W-:Y:S05]  /*8a20*/  @P3 BRA `(.L_x_1543) ;  /* 0x00000000004c3947 */ /* 0x000fea0003800000 */
[----:B0-----:R-:W-:Y:S01]  /*8a30*/  MOV R10, UR5 ;  /* 0x00000005000a7c02 */ /* 0x001fe20008000f00 */
[----:B------:R-:W-:Y:S01]  /*8a40*/  ULDC.64 UR14, c[0x0][0x288] ;  /* 0x0000a200000e7ab9 */ /* 0x000fe20000000a00 */
[----:B------:R-:W-:Y:S01]  /*8a50*/  MOV R11, R7 ;  /* 0x00000007000b7202 */ /* 0x000fe20000000f00 */
[----:B------:R-:W-:Y:S01]  /*8a60*/  IMAD R3, R38, UR14, RZ ;  /* 0x0000000e26037c24 */ /* 0x000fe2000f8e02ff */
[----:B-12---:R-:W-:Y:S01]  /*8a70*/  MOV R13, UR5 ;  /* 0x00000005000d7c02 */ /* 0x006fe20008000f00 */
        /* <DEDUP_REMOVED lines=14> */
.L_x_1543:
[----:B------:R-:W-:Y:S05]  /*8b60*/  BSYNC B0 ;  /* 0x0000000000007941 */ /* 0x000fea0003800000 */
.L_x_1542:
[----:B------:R-:W-:Y:S05]  /*8b70*/  @!P5 BRA `(.L_x_1544) ;  /* 0x000000000048d947 */ /* 0x000fea0003800000 */
[----:B------:R-:W-:Y:S01]  /*8b80*/  FFMA.FTZ R3, R63, R34, R36 ;  /* 0x000000223f037223 */ /* 0x000fe20000010024 */
[----:B0-----:R-:W-:-:S03]  /*8b90*/  FFMA.FTZ R10, R62, R35, R37 ;  /* 0x000000233e0a7223 */ /* 0x001fc60000010025 */
[----:B------:R-:W-:Y:S01]  /*8ba0*/  FMUL.FTZ R11, R3, -1.4426950216293334961 ;  /* 0xbfb8aa3b030b7820 */ /* 0x000fe20000410000 */
[----:B--23--:R-:W-:-:S05]  /*8bb0*/  FMUL.FTZ R14, R10, -1.4426950216293334961 ;  /* 0xbfb8aa3b0a0e7820 */ /* 0x00cfca0000410000 */
        /* <DEDUP_REMOVED lines=14> */
.L_x_1544:
[----:B------:R-:W-:Y:S04]  /*8ca0*/  BSSY B0, `(.L_x_1545) ;  /* 0x0000015000007945 */ /* 0x000fe80003800000 */
[----:B------:R-:W-:Y:S05]  /*8cb0*/  @P4 BRA `(.L_x_1546) ;  /* 0x00000000004c4947 */ /* 0x000fea0003800000 */
[----:B0-----:R-:W-:Y:S01]  /*8cc0*/  MOV R10, UR5 ;  /* 0x00000005000a7c02 */ /* 0x001fe20008000f00 */
[----:B------:R-:W-:Y:S01]  /*8cd0*/  ULDC.64 UR14, c[0x0][0x288] ;  /* 0x0000a200000e7ab9 */ /* 0x000fe20000000a00 */
[----:B------:R-:W-:Y:S01]  /*8ce0*/  MOV R11, R7 ;  /* 0x00000007000b7202 */ /* 0x000fe20000000f00 */
[----:B-123--:R-:W-:Y:S01]  /*8cf0*/  IMAD R12, R39, UR14, RZ ;  /* 0x0000000e270c7c24 */ /* 0x00efe2000f8e02ff */
[----:B------:R-:W-:Y:S01]  /*8d00*/  MOV R3, UR5 ;  /* 0x0000000500037c02 */ /* 0x000fe20008000f00 */
[----:B------:R-:W-:Y:S01]  /*8d10*/  FFMA.FTZ R63, R63, R10, UR13 ;  /* 0x0000000d3f3f7e23 */ /* 0x000fe2000801000a */
[----:B------:R-:W-:-:S03]  /*8d20*/  MOV R10, R4 ;  /* 0x00000004000a7202 */ /* 0x000fc60000000f00 */
[----:B------:R-:W-:Y:S01]  /*8d30*/  FFMA.FTZ R62, R62, R3, UR13 ;  /* 0x0000000d3e3e7e23 */ /* 0x000fe20008010003 */
[----:B------:R-:W-:Y:S01]  /*8d40*/  FFMA.FTZ R63, R34, R8, -R63 ;  /* 0x00000008223f7223 */ /* 0x000fe2000001083f */
[----:B------:R-:W-:-:S04]  /*8d50*/  IMAD.WIDE.U32 R10, R31, UR14, R10 ;  /* 0x0000000e1f0a7c25 */ /* 0x000fc8000f8e000a */
        /* <DEDUP_REMOVED lines=9> */
.L_x_1546:
[----:B------:R-:W-:Y:S05]  /*8df0*/  BSYNC B0 ;  /* 0x0000000000007941 */ /* 0x000fea0003800000 */
.L_x_1545:
[C---:B----4-:R-:W-:Y:S02]  /*8e00*/  IADD3 R9, R2.reuse, 0x1a0, RZ ;  /* 0x000001a002097810 */ /* 0x050fe40007ffe0ff */
[C---:B------:R-:W-:Y:S02]  /*8e10*/  IADD3 R8, R2.reuse, 0x1c0, RZ ;  /* 0x000001c002087810 */ /* 0x040fe40007ffe0ff */
[C---:B------:R-:W-:Y:S02]  /*8e20*/  IADD3 R3, R2.reuse, 0x1e0, RZ ;  /* 0x000001e002037810 */ /* 0x040fe40007ffe0ff */
[C---:B0-----:R-:W-:Y:S02]  /*8e30*/  IADD3 R28, R2.reuse, 0x1a0, RZ ;  /* 0x000001a0021c7810 */ /* 0x041fe40007ffe0ff */
[----:B------:R-:W-:Y:S02]  /*8e40*/  IADD3 R29, R2, 0x180, RZ ;  /* 0x00000180021d7810 */ /* 0x000fe40007ffe0ff */
[----:B------:R-:W-:-:S02]  /*8e50*/  ISETP.GE.U32.AND P6, PT, R40, UR6, PT ;  /* 0x0000000628007c0c */ /* 0x000fc4000bfc6070 */
[----:B------:R-:W-:Y:S02]  /*8e60*/  ISETP.GE.U32.AND P0, PT, R41, UR6, PT ;  /* 0x0000000629007c0c */ /* 0x000fe4000bf06070 */
[----:B-1----:R-:W-:Y:S02]  /*8e70*/  SHF.R.S32.HI R27, RZ, 0x1f, R40 ;  /* 0x0000001fff1b7819 */ /* 0x002fe40000011428 */
[----:B------:R-:W-:Y:S02]  /*8e80*/  ISETP.GE.U32.AND P2, PT, R9, UR6, PT ;  /* 0x0000000609007c0c */ /* 0x000fe4000bf46070 */
[----:B------:R-:W-:Y:S02]  /*8e90*/  ISETP.GE.U32.AND P3, PT, R8, UR6, PT ;  /* 0x0000000608007c0c */ /* 0x000fe4000bf66070 */
[----:B------:R-:W-:Y:S02]  /*8ea0*/  SHF.R.S32.HI R29, RZ, 0x1f, R29 ;  /* 0x0000001fff1d7819 */ /* 0x000fe4000001141d */
[----:B------:R-:W-:-:S02]  /*8eb0*/  SHF.R.S32.HI R28, RZ, 0x1f, R28 ;  /* 0x0000001fff1c7819 */ /* 0x000fc4000001141c */
[----:B------:R-:W-:Y:S02]  /*8ec0*/  ISETP.GE.U32.AND P4, PT, R3, UR6, PT ;  /* 0x0000000603007c0c */ /* 0x000fe4000bf86070 */
        /* <DEDUP_REMOVED lines=9> */
[----:B------:R-:W-:Y:S01]  /*8f60*/  ISETP.GT.U32.OR P4, PT, R0, 0x27f, P4 ;  /* 0x0000027f0000780c */ /* 0x000fe20002784470 */
[----:B------:R-:W-:-:S12]  /*8f70*/  @!P5 BRA `(.L_x_1547) ;  /* 0x000000000048d947 */ /* 0x000fd80003800000 */
[----:B------:R-:W-:Y:S01]  /*8f80*/  FFMA.FTZ R10, R61, R34, R36 ;  /* 0x000000223d0a7223 */ /* 0x000fe20000010024 */
[----:B------:R-:W-:-:S03]  /*8f90*/  FFMA.FTZ R11, R60, R35, R37 ;  /* 0x000000233c0b7223 */ /* 0x000fc60000010025 */
[----:B--23--:R-:W-:Y:S01]  /*8fa0*/  FMUL.FTZ R12, R10, -1.4426950216293334961 ;  /* 0xbfb8aa3b0a0c7820 */ /* 0x00cfe20000410000 */
        /* <DEDUP_REMOVED lines=15> */
.L_x_1547:
[----:B------:R-:W-:Y:S04]  /*90a0*/  BSSY B0, `(.L_x_1548) ;  /* 0x0000015000007945 */ /* 0x000fe80003800000 */
[----:B------:R-:W-:Y:S05]  /*90b0*/  @P6 BRA `(.L_x_1549) ;  /* 0x00000000004c6947 */ /* 0x000fea0003800000 */
[----:B------:R-:W-:Y:S01]  /*90c0*/  MOV R10, UR5 ;  /* 0x00000005000a7c02 */ /* 0x000fe20008000f00 */
[----:B------:R-:W-:Y:S01]  /*90d0*/  ULDC.64 UR6, c[0x0][0x288] ;  /* 0x0000a20000067ab9 */ /* 0x000fe20000000a00 */
[----:B------:R-:W-:Y:S01]  /*90e0*/  MOV R11, R7 ;  /* 0x00000007000b7202 */ /* 0x000fe20000000f00 */
[----:B--23--:R-:W-:Y:S01]  /*90f0*/  IMAD R13, R27, UR6, RZ ;  /* 0x000000061b0d7c24 */ /* 0x00cfe2000f8e02ff */
        /* <DEDUP_REMOVED lines=15> */
.L_x_1549:
[----:B------:R-:W-:Y:S05]  /*91f0*/  BSYNC B0 ;  /* 0x0000000000007941 */ /* 0x000fea0003800000 */
.L_x_1548:
[----:B------:R-:W-:Y:S05]  /*9200*/  @!P5 BRA `(.L_x_1550) ;  /* 0x000000000048d947 */ /* 0x000fea0003800000 */
[----:B------:R-:W-:Y:S01]  /*9210*/  FFMA.FTZ R10, R59, R34, R36 ;  /* 0x000000223b0a7223 */ /* 0x000fe20000010024 */
[----:B------:R-:W-:-:S03]  /*9220*/  FFMA.FTZ R11, R58, R35, R37 ;  /* 0x000000233a0b7223 */ /* 0x000fc60000010025 */
[----:B0-23--:R-:W-:Y:S01]  /*9230*/  FMUL.FTZ R12, R10, -1.4426950216293334961 ;  /* 0xbfb8aa3b0a0c7820 */ /* 0x00dfe20000410000 */
        /* <DEDUP_REMOVED lines=15> */
.L_x_1550:
[----:B------:R-:W-:Y:S04]  /*9330*/  BSSY B0, `(.L_x_1551) ;  /* 0x0000015000007945 */ /* 0x000fe80003800000 */
[----:B------:R-:W-:Y:S05]  /*9340*/  @P0 BRA `(.L_x_1552) ;  /* 0x00000000004c0947 */ /* 0x000fea0003800000 */
[----:B------:R-:W-:Y:S01]  /*9350*/  MOV R10, UR5 ;  /* 0x00000005000a7c02 */ /* 0x000fe20008000f00 */
[----:B------:R-:W-:Y:S01]  /*9360*/  ULDC.64 UR6, c[0x0][0x288] ;  /* 0x0000a20000067ab9 */ /* 0x000fe20000000a00 */
[----:B------:R-:W-:Y:S01]  /*9370*/  MOV R11, R7 ;  /* 0x00000007000b7202 */ /* 0x000fe20000000f00 */
[----:B0-23--:R-:W-:Y:S01]  /*9380*/  IMAD R14, R29, UR6, RZ ;  /* 0x000000061d0e7c24 */ /* 0x00dfe2000f8e02ff */
        /* <DEDUP_REMOVED lines=15> */
.L_x_1552:
[----:B------:R-:W-:Y:S05]  /*9480*/  BSYNC B0 ;  /* 0x0000000000007941 */ /* 0x000fea0003800000 */
.L_x_1551:
[----:B------:R-:W-:Y:S05]  /*9490*/  @!P5 BRA `(.L_x_1553) ;  /* 0x000000000048d947 */ /* 0x000fea0003800000 */
[----:B-1----:R-:W-:Y:S01]  /*94a0*/  FFMA.FTZ R10, R57, R34, R36 ;  /* 0x00000022390a7223 */ /* 0x002fe20000010024 */
        /* <DEDUP_REMOVED lines=17> */
.L_x_1553:
[----:B------:R-:W-:Y:S04]  /*95c0*/  BSSY B0, `(.L_x_1554) ;  /* 0x0000015000007945 */ /* 0x000fe80003800000 */
[----:B------:R-:W-:Y:S05]  /*95d0*/  @P2 BRA `(.L_x_1555) ;  /* 0x00000000004c2947 */ /* 0x000fea0003800000 */
[----:B-1----:R-:W-:Y:S01]  /*95e0*/  MOV R10, UR5 ;  /* 0x00000005000a7c02 */ /* 0x002fe20008000f00 */
        /* <DEDUP_REMOVED lines=18> */
.L_x_1555:
[----:B------:R-:W-:Y:S05]  /*9710*/  BSYNC B0 ;  /* 0x0000000000007941 */ /* 0x000fea0003800000 */
.L_x_1554:
[----:B------:R-:W-:Y:S05]  /*9720*/  @!P5 BRA `(.L_x_1556) ;  /* 0x000000000048d947 */ /* 0x000fea0003800000 */
[----:B------:R-:W-:Y:S01]  /*9730*/  FFMA.FTZ R9, R55, R34, R36 ;  /* 0x0000002237097223 */ /* 0x000fe20000010024 */
[----:B-1--4-:R-:W-:-:S03]  /*9740*/  FFMA.FTZ R10, R54, R35, R37 ;  /* 0x00000023360a7223 */ /* 0x012fc60000010025 */
[----:B------:R-:W-:Y:S01]  /*9750*/  FMUL.FTZ R11, R9, -1.4426950216293334961 ;  /* 0xbfb8aa3b090b7820 */ /* 0x000fe20000410000 */
[----:B0-23--:R-:W-:-:S05]  /*9760*/  FMUL.FTZ R14, R10, -1.4426950216293334961 ;  /* 0xbfb8aa3b0a0e7820 */ /* 0x00dfca0000410000 */
        /* <DEDUP_REMOVED lines=14> */
.L_x_1556:
[----:B------:R-:W-:Y:S04]  /*9850*/  BSSY B0, `(.L_x_1557) ;  /* 0x0000015000007945 */ /* 0x000fe80003800000 */
[----:B------:R-:W-:Y:S05]  /*9860*/  @P3 BRA `(.L_x_1558) ;  /* 0x00000000004c3947 */ /* 0x000fea0003800000 */
[----:B-1--4-:R-:W-:Y:S01]  /*9870*/  MOV R10, UR5 ;  /* 0x00000005000a7c02 */ /* 0x012fe20008000f00 */
[----:B------:R-:W-:Y:S01]  /*9880*/  ULDC.64 UR6, c[0x0][0x288] ;  /* 0x0000a20000067ab9 */ /* 0x000fe20000000a00 */
[----:B------:R-:W-:Y:S01]  /*9890*/  MOV R11, R7 ;  /* 0x00000007000b7202 */ /* 0x000fe20000000f00 */
[----:B------:R-:W-:Y:S01]  /*98a0*/  IMAD R9, R88, UR6, RZ ;  /* 0x0000000658097c24 */ /* 0x000fe2000f8e02ff */
[----:B0-23--:R-:W-:Y:S01]  /*98b0*/  MOV R13, UR5 ;  /* 0x00000005000d7c02 */ /* 0x00dfe20008000f00 */
        /* <DEDUP_REMOVED lines=14> */
.L_x_1558:
[----:B------:R-:W-:Y:S05]  /*99a0*/  BSYNC B0 ;  /* 0x0000000000007941 */ /* 0x000fea0003800000 */
.L_x_1557:
[----:B------:R-:W-:Y:S05]  /*99b0*/  @!P5 BRA `(.L_x_1559) ;  /* 0x000000000048d947 */ /* 0x000fea0003800000 */
[----:B------:R-:W-:Y:S01]  /*99c0*/  FFMA.FTZ R36, R81, R34, R36 ;  /* 0x0000002251247223 */ /* 0x000fe20000010024 */
[----:B------:R-:W-:-:S03]  /*99d0*/  FFMA.FTZ R37, R80, R35, R37 ;  /* 0x0000002350257223 */ /* 0x000fc60000010025 */
[----:B0-----:R-:W-:Y:S01]  /*99e0*/  FMUL.FTZ R8, R36, -1.4426950216293334961 ;  /* 0xbfb8aa3b24087820 */ /* 0x001fe20000410000 */
[----:B-1--4-:R-:W-:-:S05]  /*99f0*/  FMUL.FTZ R10, R37, -1.4426950216293334961 ;  /* 0xbfb8aa3b250a7820 */ /* 0x012fca0000410000 */
[----:B------:R-:W0:Y:S08]  /*9a00*/  MUFU.EX2 R8, R8 ;  /* 0x0000000800087308 */ /* 0x000e300000000800 */
[----:B------:R-:W1:Y:S01]  /*9a10*/  MUFU.EX2 R10, R10 ;  /* 0x0000000a000a7308 */ /* 0x000e620000000800 */
[----:B0-----:R-:W-:-:S07]  /*9a20*/  FADD.FTZ R9, R8, 1 ;  /* 0x3f80000008097421 */ /* 0x001fce0000010000 */
[----:B------:R-:W0:Y:S01]  /*9a30*/  MUFU.RCP R9, R9 ;  /* 0x0000000900097308 */ /* 0x000e220000001000 */
[----:B-1----:R-:W-:-:S07]  /*9a40*/  FADD.FTZ R11, R10, 1 ;  /* 0x3f8000000a0b7421 */ /* 0x002fce0000010000 */
[----:B--23--:R-:W1:Y:S01]  /*9a50*/  MUFU.RCP R12, R11 ;  /* 0x0000000b000c7308 */ /* 0x00ce620000001000 */
        /* <DEDUP_REMOVED lines=8> */
.L_x_1559:
[----:B------:R-:W-:Y:S04]  /*9ae0*/  BSSY B0, `(.L_x_1560) ;  /* 0x0000014000007945 */ /* 0x000fe80003800000 */
[----:B------:R-:W-:Y:S05]  /*9af0*/  @P4 BRA `(.L_x_1561) ;  /* 0x0000000000484947 */ /* 0x000fea0003800000 */
[----:B------:R-:W-:Y:S01]  /*9b00*/  MOV R6, UR5 ;  /* 0x0000000500067c02 */ /* 0x000fe20008000f00 */
[----:B------:R-:W-:Y:S01]  /*9b10*/  ULDC.64 UR6, c[0x0][0x288] ;  /* 0x0000a20000067ab9 */ /* 0x000fe20000000a00 */
[----:B------:R-:W-:Y:S01]  /*9b20*/  MOV R5, R7 ;  /* 0x0000000700057202 */ /* 0x000fe20000000f00 */
[----:B0-----:R-:W-:Y:S01]  /*9b30*/  IMAD R8, R87, UR6, RZ ;  /* 0x0000000657087c24 */ /* 0x001fe2000f8e02ff */
[----:B------:R-:W-:Y:S01]  /*9b40*/  MOV R9, UR5 ;  /* 0x0000000500097c02 */ /* 0x000fe20008000f00 */
[----:B------:R-:W-:Y:S01]  /*9b50*/  FFMA.FTZ R81, R81, R6, UR13 ;  /* 0x0000000d51517e23 */ /* 0x000fe20008010006 */
[----:B------:R-:W-:-:S04]  /*9b60*/  IMAD.WIDE.U32 R6, R3, UR6, R4 ;  /* 0x0000000603067c25 */ /* 0x000fc8000f8e0004 */
[----:B------:R-:W-:Y:S01]  /*9b70*/  FFMA.FTZ R80, R80, R9, UR13 ;  /* 0x0000000d50507e23 */ /* 0x000fe20008010009 */
        /* <DEDUP_REMOVED lines=10> */
.L_x_1561:
[----:B------:R-:W-:Y:S05]  /*9c20*/  BSYNC B0 ;  /* 0x0000000000007941 */ /* 0x000fea0003800000 */
.L_x_1560:
        /* <DEDUP_REMOVED lines=9> */
.L_x_1479:
[----:B------:R-:W5:Y:S01]  /*9cc0*/  LDC R6, c[0x0][0xc] ;  /* 0x00000300ff067b82 */ /* 0x000f620000000800 */
[----:B------:R-:W-:Y:S01]  /*9cd0*/  ISETP.NE.AND P1, PT, R0, RZ, PT ;  /* 0x000000ff0000720c */ /* 0x000fe20003f25270 */
[----:B------:R-:W-:Y:S06]  /*9ce0*/  BSSY B0, `(.L_x_1563) ;  /* 0x0000011000007945 */ /* 0x000fec0003800000 */
[----:B------:R-:W0:Y:S08]  /*9cf0*/  LDC R7, c[0x0][0x10] ;  /* 0x00000400ff077b82 */ /* 0x000e300000000800 */
[----:B------:R-:W1:Y:S01]  /*9d00*/  LDC.64 R2, c[0x0][0x258] ;  /* 0x00009600ff027b82 */ /* 0x000e620000000a00 */
[----:B-----5:R-:W-:-:S02]  /*9d10*/  ISETP.NE.AND P0, PT, R6, 0x1, PT ;  /* 0x000000010600780c */ /* 0x020fc40003f05270 */
[----:B0-----:R-:W-:-:S04]  /*9d20*/  SHF.L.U32 R4, R7, 0x1, RZ ;  /* 0x0000000107047819 */ /* 0x001fc800000006ff */
[----:B------:R-:W-:-:S05]  /*9d30*/  SEL R5, R4, RZ, P0 ;  /* 0x000000ff04057207 */ /* 0x000fca0000000000 */
[----:B-1----:R-:W-:Y:S01]  /*9d40*/  IMAD.WIDE.U32 R2, R5, 0x4, R2 ;  /* 0x0000000405027825 */ /* 0x002fe200078e0002 */
        /* <DEDUP_REMOVED lines=10> */
.L_x_1564:
[----:B------:R-:W-:Y:S05]  /*9df0*/  BSYNC B0 ;  /* 0x0000000000007941 */ /* 0x000fea0003800000 */
.L_x_1563:
        /* <DEDUP_REMOVED lines=11> */
.L_x_1566:
[----:B------:R-:W5:Y:S04]  /*9eb0*/  LDG.E.STRONG.GPU R5, desc[UR22][R2.64] ;  /* 0x0000001602057981 */ /* 0x000f68000c1ef900 */
[----:B-----5:R-:W-:Y:S01]  /*9ec0*/  CCTL.IVALL ;  /* 0x00000000ff00798f */ /* 0x020fe20002000000 */
[----:B------:R-:W-:Y:S05]  /*9ed0*/  YIELD ;  /* 0x0000000000007946 */ /* 0x000fea0003800000 */
[----:B------:R-:W-:-:S13]  /*9ee0*/  ISETP.NE.AND P0, PT, R5, R4, PT ;  /* 0x000000040500720c */ /* 0x000fda0003f05270 */
[----:B------:R-:W-:Y:S05]  /*9ef0*/  @P0 BRA `(.L_x_1566) ;  /* 0xfffffffc00ec0947 */ /* 0x000fea000383ffff */
.L_x_1565:
[----:B------:R-:W-:Y:S05]  /*9f00*/  WARPSYNC.ALL ;  /* 0x0000000000007948 */ /* 0x000fea0003800000 */
[----:B------:R-:W0:Y:S01]  /*9f10*/  LDC.64 R22, c[0x0][0x288] ;  /* 0x0000a200ff167b82 */ /* 0x000e220000000a00 */
[----:B------:R-:W-:-:S07]  /*9f20*/  SHF.R.S32.HI R4, RZ, 0x1f, R0 ;  /* 0x0000001fff047819 */ /* 0x000fce0000011400 */
[----:B------:R-:W-:Y:S01]  /*9f30*/  BAR.SYNC.DEFER_BLOCKING 0x0 ;  /* 0x0000000000007b1d */ /* 0x000fe20000010000 */
[----:B0-----:R-:W-:-:S04]  /*9f40*/  LEA.HI R2, P0, R23, R22, RZ, 0x1 ;  /* 0x0000001617027211 */ /* 0x001fc800078108ff */
[----:B------:R-:W-:-:S04]  /*9f50*/  IADD3.X R3, RZ, R23, RZ, P0, !PT ;  /* 0x00000017ff037210 */ /* 0x000fc800007fe4ff */
[--C-:B------:R-:W-:Y:S02]  /*9f60*/  SHF.R.S64 R25, R2, 0x1, R3.reuse ;  /* 0x0000000102197819 */ /* 0x100fe40000001003 */
[----:B------:R-:W-:Y:S02]  /*9f70*/  SHF.R.S32.HI R24, RZ, 0x1, R3 ;  /* 0x00000001ff187819 */ /* 0x000fe40000011403 */
[----:B------:R-:W-:-:S04]  /*9f80*/  ISETP.GT.U32.AND P0, PT, R25, R0, PT ;  /* 0x000000001900720c */ /* 0x000fc80003f04070 */
[----:B------:R-:W-:-:S13]  /*9f90*/  ISETP.GT.AND.EX P0, PT, R24, R4, PT, P0 ;  /* 0x000000041800720c */ /* 0x000fda0003f04300 */
[----:B------:R-:W-:Y:S05]  /*9fa0*/  @!P0 EXIT ;  /* 0x000000000000894d */ /* 0x000fea0003800000 */
[C---:B------:R-:W-:Y:S01]  /*9fb0*/  IMAD.WIDE.U32 R2, R22.reuse, 0x3, RZ ;  /* 0x0000000316027825 */ /* 0x040fe200078e00ff */
[----:B------:R-:W-:Y:S01]  /*9fc0*/  LEA R5, R23, R23, 0x1 ;  /* 0x0000001717057211 */ /* 0x000fe200078e08ff */
[----:B--234-:R-:W0:Y:S01]  /*9fd0*/  LDC.64 R14, c[0x0][0x218] ;  /* 0x00008600ff0e7b82 */ /* 0x01ce220000000a00 */
[----:B------:R-:W-:Y:S01]  /*9fe0*/  MOV R7, R4 ;  /* 0x0000000400077202 */ /* 0x000fe20000000f00 */
[----:B------:R-:W-:Y:S01]  /*9ff0*/  ULDC.64 UR4, c[0x0][0x268] ;  /* 0x00009a0000047ab9 */ /* 0x000fe20000000a00 */
[----:B------:R-:W-:Y:S02]  /*a000*/  IADD3 R5, R3, R5, RZ ;  /* 0x0000000503057210 */ /* 0x000fe40007ffe0ff */
[----:B------:R-:W-:Y:S02]  /*a010*/  SHF.L.U64.HI R23, R22, 0x2, R23 ;  /* 0x0000000216177819 */ /* 0x000fe40000010217 */
[----:B------:R-:W-:Y:S01]  /*a020*/  LEA.HI R2, P0, R5, R2, RZ, 0x1 ;  /* 0x0000000205027211 */ /* 0x000fe200078108ff */
[----:B------:R-:W1:Y:S01]  /*a030*/  LDC.64 R16, c[0x0][0x220] ;  /* 0x00008800ff107b82 */ /* 0x000e620000000a00 */
[----:B------:R-:W-:-:S02]  /*a040*/  SHF.L.U64.HI R31, R25, 0x2, R24 ;  /* 0x00000002191f7819 */ /* 0x000fc40000010218 */
[----:B------:R-:W-:-:S04]  /*a050*/  IADD3.X R5, RZ, R5, RZ, P0, !PT ;  /* 0x00000005ff057210 */ /* 0x000fc800007fe4ff */
[--C-:B------:R-:W-:Y:S02]  /*a060*/  SHF.R.S64 R27, R2, 0x1, R5.reuse ;  /* 0x00000001021b7819 */ /* 0x100fe40000001005 */
[----:B------:R-:W-:-:S04]  /*a070*/  SHF.R.S32.HI R2, RZ, 0x1, R5 ;  /* 0x00000001ff027819 */ /* 0x000fc80000011405 */
[----:B------:R-:W-:-:S07]  /*a080*/  SHF.L.U64.HI R29, R27, 0x2, R2 ;  /* 0x000000021b1d7819 */ /* 0x000fce0000010202 */
.L_x_1567:
[----:B------:R-:W-:-:S04]  /*a090*/  LEA R6, P0, R0, UR4, 0x2 ;  /* 0x0000000400067c11 */ /* 0x000fc8000f8010ff */
[----:B------:R-:W-:Y:S02]  /*a0a0*/  LEA.HI.X R7, R0, UR5, R7, 0x2, P0 ;  /* 0x0000000500077c11 */ /* 0x000fe400080f1407 */
[-C--:B------:R-:W-:Y:S02]  /*a0b0*/  LEA R8, P0, R25, R6.reuse, 0x2 ;  /* 0x0000000619087211 */ /* 0x080fe400078010ff */
[-C--:B------:R-:W-:Y:S01]  /*a0c0*/  LEA R12, P1, R22, R6.reuse, 0x2 ;  /* 0x00000006160c7211 */ /* 0x080fe200078210ff */
[----:B--2---:R2:W3:Y:S01]  /*a0d0*/  LDG.E R18, desc[UR22][R6.64] ;  /* 0x0000001606127981 */ /* 0x0044e2000c1e1900 */
        /* <DEDUP_REMOVED lines=9> */
[----:B0-----:R-:W-:-:S04]  /*a170*/  IMAD.WIDE R2, R5, 0x4, R14 ;  /* 0x0000000405027825 */ /* 0x001fc800078e020e */
[----:B-1----:R-:W-:Y:S01]  /*a180*/  IMAD.WIDE R4, R5, 0x4, R16 ;  /* 0x0000000405047825 */ /* 0x002fe200078e0210 */
[----:B------:R-:W-:Y:S02]  /*a190*/  ISETP.GT.U32.AND P0, PT, R25, R0, PT ;  /* 0x000000001900720c */ /* 0x000fe40003f04070 */
[----:B--2---:R-:W-:-:S04]  /*a1a0*/  SHF.R.S32.HI R7, RZ, 0x1f, R0 ;  /* 0x0000001fff077819 */ /* 0x004fc80000011400 */
[----:B------:R-:W-:Y:S01]  /*a1b0*/  ISETP.GT.AND.EX P0, PT, R24, R7, PT, P0 ;  /* 0x000000071800720c */ /* 0x000fe20003f04300 */
[----:B---3--:R2:W-:Y:S04]  /*a1c0*/  STG.E.64 desc[UR22][R2.64], R18 ;  /* 0x0000001202007986 */ /* 0x0085e8000c101b16 */
[----:B----4-:R2:W-:Y:S08]  /*a1d0*/  STG.E.64 desc[UR22][R4.64], R20 ;  /* 0x0000001404007986 */ /* 0x0105f0000c101b16 */
[----:B------:R-:W-:Y:S05]  /*a1e0*/  @P0 BRA `(.L_x_1567) ;  /* 0xfffffffc00a80947 */ /* 0x000fea000383ffff */
[----:B------:R-:W-:Y:S05]  /*a1f0*/  EXIT ;  /* 0x000000000000794d */ /* 0x000fea0003800000 */
.L_x_1568:
        /* <DEDUP_REMOVED lines=16> */
.L_x_3251:


//--------------------- .text._Z35group_norm_nhwc_bwd_one_pass_kernelI11Fp32IOBf16WLi64ELi40ELi640EEv26Group_norm_nhwc_bwd_params --------------------------
	.section	.text._Z35group_norm_nhwc_bwd_one_pass_kernelI11Fp32IOBf16WLi64ELi40ELi640EEv26Group_norm_nhwc_bwd_params,"ax",@progbits
	.align	128
        .global         _Z35group_norm_nhwc_bwd_one_pass_kernelI11Fp32IOBf16WLi64ELi40ELi640EEv26Group_norm_nhwc_bwd_params
        .type           _Z35group_norm_nhwc_bwd_one_pass_kernelI11Fp32IOBf16WLi64ELi40ELi640EEv26Group_norm_nhwc_bwd_params,@function
        .size           _Z35group_norm_nhwc_bwd_one_pass_kernelI11Fp32IOBf16WLi64ELi40ELi640EEv26Group_norm_nhwc_bwd_params,(.L_x_3252 - _Z35group_norm_nhwc_bwd_one_pass_kernelI11Fp32IOBf16WLi64ELi40ELi640EEv26Group_norm_nhwc_bwd_params)
        .other          _Z35group_norm_nhwc_bwd_one_pass_kernelI11Fp32IOBf16WLi64ELi40ELi640EEv26Group_norm_nhwc_bwd_params,@"STO_CUDA_ENTRY STV_DEFAULT"
_Z35group_norm_nhwc_bwd_one_pass_kernelI11Fp32IOBf16WLi64ELi40ELi640EEv26Group_norm_nhwc_bwd_params:
.text._Z35group_norm_nhwc_bwd_one_pass_kernelI11Fp32IOBf16WLi64ELi40ELi640EEv26Group_norm_nhwc_bwd_params:
        /* <DEDUP_REMOVED lines=45> */
[----:B------:R-:W-:Y:S01]  /*02d0*/  LEA R32, R3, UR4, 0x3 ;  /* 0x0000000403207c11 */ /* 0x000fe2000f8e18ff */
[----:B-1----:R-:W-:-:S10]  /*02e0*/  UMOV UR4, URZ ;  /* 0x0000003f00047c82 */ /* 0x002fd40008000000 */
.L_x_1596:
[----:B0-----:R-:W0:Y:S01]  /*02f0*/  LDC R7, c[0x0][0x2a0] ;  /* 0x0000a800ff077b82 */ /* 0x001e220000000800 */
[----:B------:R-:W-:Y:S01]  /*0300*/  IABS R4, UR7 ;  /* 0x0000000700047c13 */ /* 0x000fe20008000000 */
[----:B------:R-:W-:Y:S01]  /*0310*/  ULDC.64 UR8, c[0x0][0x248] ;  /* 0x0000920000087ab9 */ /* 0x000fe20000000a00 */
[----:B------:R-:W-:Y:S01]  /*0320*/  ULDC.64 UR20, c[0x0][0x290] ;  /* 0x0000a40000147ab9 */ /* 0x000fe20000000a00 */
[----:B------:R-:W-:Y:S02]  /*0330*/  UIMAD.WIDE UR8, UR7, 0x8, UR8 ;  /* 0x00000008070878a5 */ /* 0x000fe4000f8e0208 */
[----:B------:R-:W-:Y:S02]  /*0340*/  ISETP.LE.AND P2, PT, RZ, UR7, PT ;  /* 0x00000007ff007c0c */ /* 0x000fe4000bf43270 */
[----:B------:R-:W1:Y:S01]  /*0350*/  @P1 LDC.64 R16, c[0x0][0x288] ;  /* 0x0000a200ff101b82 */ /* 0x000e620000000a00 */
[----:B------:R-:W-:-:S07]  /*0360*/  SHF.R.S32.HI R21, RZ, 0x1f, R36 ;  /* 0x0000001fff157819 */ /* 0x000fce0000011424 */
[----:B------:R-:W2:Y:S01]  /*0370*/  @P1 LDC.64 R8, c[0x0][0x230] ;  /* 0x00008c00ff081b82 */ /* 0x000ea20000000a00 */
[----:B0-----:R-:W-:-:S07]  /*0380*/  IABS R6, R7 ;  /* 0x0000000700067213 */ /* 0x001fce0000000000 */
[----:B------:R-:W0:Y:S01]  /*0390*/  @P1 LDC.64 R12, c[0x0][0x228] ;  /* 0x00008a00ff0c1b82 */ /* 0x000e220000000a00 */
[----:B------:R-:W3:Y:S08]  /*03a0*/  I2F.RP R0, R6 ;  /* 0x0000000600007306 */ /* 0x000ef00000209400 */
[----:B---3--:R-:W3:Y:S02]  /*03b0*/  MUFU.RCP R0, R0 ;  /* 0x0000000000007308 */ /* 0x008ee40000001000 */
[----:B---3--:R-:W-:-:S02]  /*03c0*/  IADD3 R2, R0, 0xffffffe, RZ ;  /* 0x0ffffffe00027810 */ /* 0x008fc40007ffe0ff */
[----:B------:R-:W-:-:S04]  /*03d0*/  IADD3 R0, R36, 0x20, RZ ;  /* 0x0000002024007810 */ /* 0x000fc80007ffe0ff */
[----:B------:R3:W4:Y:S01]  /*03e0*/  F2I.FTZ.U32.TRUNC.NTZ R3, R2 ;  /* 0x0000000200037305 */ /* 0x000722000021f000 */
[----:B------:R-:W-:Y:S02]  /*03f0*/  ISETP.GE.U32.AND P0, PT, R0, UR20, PT ;  /* 0x0000001400007c0c */ /* 0x000fe4000bf06070 */
[----:B------:R-:W-:-:S04]  /*0400*/  SHF.R.S32.HI R19, RZ, 0x1f, R0 ;  /* 0x0000001fff137819 */ /* 0x000fc80000011400 */
[----:B------:R-:W-:Y:S01]  /*0410*/  ISETP.GE.AND.EX P0, PT, R19, UR21, PT, P0 ;  /* 0x0000001513007c0c */ /* 0x000fe2000bf06300 */
[----:B---3--:R-:W-:-:S03]  /*0420*/  HFMA2.MMA R2, -RZ, RZ, 0, 0 ;  /* 0x00000000ff027435 */ /* 0x008fc600000001ff */
[----:B------:R-:W-:Y:S02]  /*0430*/  ISETP.GT.U32.OR P0, PT, R38, 0x27f, P0 ;  /* 0x0000027f2600780c */ /* 0x000fe40000704470 */
[----:B----4-:R-:W-:-:S05]  /*0440*/  IADD3 R5, RZ, -R3, RZ ;  /* 0x80000003ff057210 */ /* 0x010fca0007ffe0ff */
[----:B------:R-:W-:-:S04]  /*0450*/  IMAD R5, R5, R6, RZ ;  /* 0x0000000605057224 */ /* 0x000fc800078e02ff */
[----:B------:R-:W-:Y:S01]  /*0460*/  IMAD.HI.U32 R3, R3, R5, R2 ;  /* 0x0000000503037227 */ /* 0x000fe200078e0002 */
[----:B------:R-:W-:Y:S01]  /*0470*/  MOV R5, R4 ;  /* 0x0000000400057202 */ /* 0x000fe20000000f00 */
[----:B------:R-:W3:Y:S04]  /*0480*/  @!P0 LDC.64 R14, c[0x0][0x288] ;  /* 0x0000a200ff0e8b82 */ /* 0x000ee80000000a00 */
[----:B------:R-:W-:-:S05]  /*0490*/  IMAD.HI.U32 R4, R3, R5, RZ ;  /* 0x0000000503047227 */ /* 0x000fca00078e00ff */
[----:B------:R-:W-:-:S05]  /*04a0*/  IADD3 R3, -R4, RZ, RZ ;  /* 0x000000ff04037210 */ /* 0x000fca0007ffe1ff */
[----:B------:R-:W-:Y:S01]  /*04b0*/  IMAD R3, R6, R3, R5 ;  /* 0x0000000306037224 */ /* 0x000fe200078e0205 */
[----:B------:R-:W-:-:S04]  /*04c0*/  LOP3.LUT R5, R7, UR7, RZ, 0x3c, !PT ;  /* 0x0000000707057c12 */ /* 0x000fc8000f8e3cff */
[----:B------:R-:W-:Y:S02]  /*04d0*/  ISETP.GT.U32.AND P5, PT, R6, R3, PT ;  /* 0x000000030600720c */ /* 0x000fe40003fa4070 */
[----:B------:R-:W-:-:S11]  /*04e0*/  ISETP.GE.AND P4, PT, R5, RZ, PT ;  /* 0x000000ff0500720c */ /* 0x000fd60003f86270 */
[-C--:B------:R-:W-:Y:S02]  /*04f0*/  @!P5 IADD3 R3, R3, -R6.reuse, RZ ;  /* 0x800000060303d210 */ /* 0x080fe40007ffe0ff */
[----:B------:R-:W-:Y:S02]  /*0500*/  @!P5 IADD3 R4, R4, 0x1, RZ ;  /* 0x000000010404d810 */ /* 0x000fe40007ffe0ff */
[-C--:B------:R-:W-:Y:S02]  /*0510*/  ISETP.GT.U32.AND P6, PT, R6, R3.reuse, PT ;  /* 0x000000030600720c */ /* 0x080fe40003fc4070 */
[CC--:B------:R-:W-:Y:S02]  /*0520*/  IADD3 R2, R3.reuse, -R6.reuse, RZ ;  /* 0x8000000603027210 */ /* 0x0c0fe40007ffe0ff */
[----:B------:R-:W-:Y:S02]  /*0530*/  ISETP.GE.U32.AND P3, PT, R3, R6, PT ;  /* 0x000000060300720c */ /* 0x000fe40003f66070 */
[----:B------:R-:W-:-:S02]  /*0540*/  SEL R31, R2, R3, !P6 ;  /* 0x00000003021f7207 */ /* 0x000fc40007000000 */
[----:B------:R-:W-:Y:S02]  /*0550*/  MOV R2, UR8 ;  /* 0x0000000800027c02 */ /* 0x000fe40008000f00 */
[----:B------:R-:W-:Y:S01]  /*0560*/  MOV R3, UR9 ;  /* 0x0000000900037c02 */ /* 0x000fe20008000f00 */
[----:B------:R-:W-:Y:S01]  /*0570*/  ULDC.64 UR8, c[0x0][0x298] ;  /* 0x0000a60000087ab9 */ /* 0x000fe20000000a00 */
[----:B------:R-:W-:Y:S02]  /*0580*/  ISETP.NE.AND P5, PT, R7, RZ, PT ;  /* 0x000000ff0700720c */ /* 0x000fe40003fa5270 */
[----:B------:R-:W-:Y:S02]  /*0590*/  LOP3.LUT R6, RZ, R7, RZ, 0x33, !PT ;  /* 0x00000007ff067212 */ /* 0x000fe400078e33ff */
[----:B------:R-:W4:Y:S01]  /*05a0*/  LDG.E.64 R2, desc[UR14][R2.64] ;  /* 0x0000000e02027981 */ /* 0x000f22000c1e1b00 */
[----:B------:R-:W-:Y:S02]  /*05b0*/  @!P2 IADD3 R31, -R31, RZ, RZ ;  /* 0x000000ff1f1fa210 */ /* 0x000fe40007ffe1ff */
[----:B------:R-:W-:-:S02]  /*05c0*/  @P3 IADD3 R4, R4, 0x1, RZ ;  /* 0x0000000104043810 */ /* 0x000fc40007ffe0ff */
[----:B------:R-:W-:Y:S02]  /*05d0*/  SEL R31, R6, R31, !P5 ;  /* 0x0000001f061f7207 */ /* 0x000fe40006800000 */
[----:B------:R-:W-:-:S03]  /*05e0*/  @!P4 IADD3 R4, -R4, RZ, RZ ;  /* 0x000000ff0404c210 */ /* 0x000fc60007ffe1ff */
[----:B------:R-:W-:Y:S01]  /*05f0*/  IMAD R11, R31, 0x28, RZ ;  /* 0x000000281f0b7824 */ /* 0x000fe200078e02ff */
[----:B------:R-:W-:Y:S02]  /*0600*/  SEL R5, R6, R4, !P5 ;  /* 0x0000000406057207 */ /* 0x000fe40006800000 */
[----:B------:R-:W-:Y:S02]  /*0610*/  SHF.R.S32.HI R6, RZ, 0x1f, R40 ;  /* 0x0000001fff067819 */ /* 0x000fe40000011428 */
[----:B------:R-:W-:Y:S02]  /*0620*/  SHF.R.S32.HI R4, RZ, 0x1f, R5 ;  /* 0x0000001fff047819 */ /* 0x000fe40000011405 */
[----:B------:R-:W-:-:S03]  /*0630*/  IADD3 R42, P2, R40, R11, RZ ;  /* 0x0000000b282a7210 */ /* 0x000fc60007f5e0ff */
[----:B------:R-:W-:Y:S01]  /*0640*/  IMAD R4, R4, UR8, RZ ;  /* 0x0000000804047c24 */ /* 0x000fe2000f8e02ff */
[----:B------:R-:W-:Y:S01]  /*0650*/  LEA.HI.X.SX32 R43, R11, R6, 0x1, P2 ;  /* 0x000000060b2b7211 */ /* 0x000fe200010f0eff */
[----:B---3--:R-:W-:Y:S01]  /*0660*/  @!P0 IMAD R19, R19, R14, RZ ;  /* 0x0000000e13138224 */ /* 0x008fe200078e02ff */
[----:B------:R-:W3:Y:S01]  /*0670*/  @!P0 LDC.64 R6, c[0x0][0x228] ;  /* 0x00008a00ff068b82 */ /* 0x000ee20000000a00 */
[C---:B------:R-:W-:Y:S02]  /*0680*/  IMAD R45, R5.reuse, UR9, R4 ;  /* 0x00000009052d7c24 */ /* 0x040fe4000f8e0204 */
[----:B------:R-:W-:-:S05]  /*0690*/  IMAD.WIDE.U32 R42, R5, UR8, R42 ;  /* 0x00000008052a7c25 */ /* 0x000fca000f8e002a */
[----:B------:R-:W0:Y:S01]  /*06a0*/  @!P0 LDC.64 R4, c[0x0][0x230] ;  /* 0x00008c00ff048b82 */ /* 0x000e220000000a00 */
[----:B-1----:R-:W-:Y:S01]  /*06b0*/  @P1 IMAD R10, R21, R16, RZ ;  /* 0x00000010150a1224 */ /* 0x002fe200078e02ff */
[----:B------:R-:W-:Y:S02]  /*06c0*/  IADD3 R45, R43, R45, RZ ;  /* 0x0000002d2b2d7210 */ /* 0x000fe40007ffe0ff */
[-C--:B------:R-:W-:Y:S01]  /*06d0*/  @P1 MOV R44, R42.reuse ;  /* 0x0000002a002c1202 */ /* 0x080fe20000000f00 */
[----:B------:R-:W-:Y:S01]  /*06e0*/  @!P0 IMAD R23, R0, R15, R19 ;  /* 0x0000000f00178224 */ /* 0x000fe200078e0213 */
[----:B------:R-:W-:Y:S01]  /*06f0*/  @!P0 MOV R18, R42 ;  /* 0x0000002a00128202 */ /* 0x000fe20000000f00 */
[C---:B------:R-:W-:Y:S01]  /*0700*/  @P1 IMAD R21, R36.reuse, R17, R10 ;  /* 0x0000001124151224 */ /* 0x040fe200078e020a */
[----:B------:R-:W-:Y:S01]  /*0710*/  @!P0 MOV R19, R45 ;  /* 0x0000002d00138202 */ /* 0x000fe20000000f00 */
[----:B------:R-:W-:-:S04]  /*0720*/  @P1 IMAD.WIDE.U32 R16, R36, R16, R44 ;  /* 0x0000001024101225 */ /* 0x000fc800078e002c */
[----:B------:R-:W-:Y:S01]  /*0730*/  @!P0 IMAD.WIDE.U32 R14, R0, R14, R18 ;  /* 0x0000000e000e8225 */ /* 0x000fe200078e0012 */
[----:B------:R-:W-:Y:S02]  /*0740*/  @P1 IADD3 R19, R17, R21, RZ ;  /* 0x0000001511131210 */ /* 0x000fe40007ffe0ff */
[C---:B------:R-:W-:Y:S02]  /*0750*/  @P1 SHF.L.U32 R17, R16.reuse, 0x2, RZ ;  /* 0x0000000210111819 */ /* 0x040fe400000006ff */
[----:B------:R-:W-:Y:S02]  /*0760*/  @P1 SHF.L.U64.HI R0, R16, 0x2, R19 ;  /* 0x0000000210001819 */ /* 0x000fe40000010213 */
[----:B------:R-:W-:Y:S02]  /*0770*/  @!P0 IADD3 R15, R15, R23, RZ ;  /* 0x000000170f0f8210 */ /* 0x000fe40007ffe0ff */
[----:B------:R-:W-:Y:S02]  /*0780*/  @!P0 SHF.L.U32 R19, R14, 0x2, RZ ;  /* 0x000000020e138819 */ /* 0x000fe400000006ff */
[----:B--2---:R-:W-:-:S02]  /*0790*/  @P1 IADD3 R20, P2, R17, R8, RZ ;  /* 0x0000000811141210 */ /* 0x004fc40007f5e0ff */
[----:B------:R-:W-:Y:S02]  /*07a0*/  @!P0 SHF.L.U64.HI R14, R14, 0x2, R15 ;  /* 0x000000020e0e8819 */ /* 0x000fe4000001020f */
[----:B0-----:R-:W-:Y:S02]  /*07b0*/  @!P0 IADD3 R16, P4, R19, R4, RZ ;  /* 0x0000000413108210 */ /* 0x001fe40007f9e0ff */
[----:B------:R-:W-:Y:S02]  /*07c0*/  @P1 IADD3 R12, P3, R17, R12, RZ ;  /* 0x0000000c110c1210 */ /* 0x000fe40007f7e0ff */
[----:B------:R-:W-:Y:S02]  /*07d0*/  @P1 IADD3.X R21, R0, R9, RZ, P2, !PT ;  /* 0x0000000900151210 */ /* 0x000fe400017fe4ff */
[----:B------:R-:W-:Y:S02]  /*07e0*/  CS2R R8, SRZ ;  /* 0x0000000000087805 */ /* 0x000fe4000001ff00 */
[----:B------:R-:W-:-:S02]  /*07f0*/  @!P0 IADD3.X R17, R14, R5, RZ, P4, !PT ;  /* 0x000000050e118210 */ /* 0x000fc400027fe4ff */
[----:B------:R-:W-:Y:S02]  /*0800*/  CS2R R4, SRZ ;  /* 0x0000000000047805 */ /* 0x000fe4000001ff00 */
[----:B------:R-:W-:Y:S01]  /*0810*/  @P1 IADD3.X R13, R0, R13, RZ, P3, !PT ;  /* 0x0000000d000d1210 */ /* 0x000fe20001ffe4ff */
[----:B------:R0:W5:Y:S04]  /*0820*/  @P1 LDG.E.64 R8, desc[UR14][R20.64] ;  /* 0x0000000e14081981 */ /* 0x000168000c1e1b00 */
[----:B------:R0:W5:Y:S01]  /*0830*/  @P1 LDG.E.64 R4, desc[UR14][R12.64] ;  /* 0x0000000e0c041981 */ /* 0x000162000c1e1b00 */
[----:B---3--:R-:W-:-:S04]  /*0840*/  @!P0 IADD3 R18, P5, R19, R6, RZ ;  /* 0x0000000613128210 */ /* 0x008fc80007fbe0ff */
[----:B------:R-:W-:Y:S02]  /*0850*/  @!P0 IADD3.X R19, R14, R7, RZ, P5, !PT ;  /* 0x000000070e138210 */ /* 0x000fe40002ffe4ff */
[----:B------:R-:W-:Y:S02]  /*0860*/  CS2R R14, SRZ ;  /* 0x00000000000e7805 */ /* 0x000fe4000001ff00 */
[----:B------:R-:W-:-:S04]  /*0870*/  CS2R R6, SRZ ;  /* 0x0000000000067805 */ /* 0x000fc8000001ff00 */
[----:B------:R0:W5:Y:S04]  /*0880*/  @!P0 LDG.E.64 R14, desc[UR14][R16.64] ;  /* 0x0000000e100e8981 */ /* 0x000168000c1e1b00 */
[----:B------:R0:W5:Y:S01]  /*0890*/  @!P0 LDG.E.64 R6, desc[UR14][R18.64] ;  /* 0x0000000e12068981 */ /* 0x000162000c1e1b00 */
[----:B------:R-:W-:Y:S01]  /*08a0*/  UMOV UR13, 0x3f800000 ;  /* 0x3f800000000d7882 */ /* 0x000fe20000000000 */
[----:B------:R-:W-:Y:S01]  /*08b0*/  BSSY B0, `(.L_x_1570) ;  /* 0x000001f000007945 */ /* 0x000fe20003800000 */
[----:B------:R-:W-:Y:S01]  /*08c0*/  HFMA2.MMA R39, -RZ, RZ, 0, 0 ;  /* 0x00000000ff277435 */ /* 0x000fe200000001ff */
[----:B------:R-:W-:Y:S02]  /*08d0*/  MOV R37, RZ ;  /* 0x000000ff00257202 */ /* 0x000fe40000000f00 */
[----:B------:R-:W-:Y:S01]  /*08e0*/  CS2R R34, SRZ ;  /* 0x0000000000227805 */ /* 0x000fe2000001ff00 */
[----:B----4-:R-:W-:-:S05]  /*08f0*/  FFMA.FTZ R3, -R2, R2, R3 ;  /* 0x0000000202037223 */ /* 0x010fca0000010103 */
[----:B------:R-:W-:-:S13]  /*0900*/  FSETP.GTU.FTZ.AND P0, PT, R3, RZ, PT ;  /* 0x000000ff0300720b */ /* 0x000fda0003f1c000 */
[----:B------:R-:W-:Y:S01]  /*0910*/  VOTEU.ANY UP0, P0 ;  /* 0x00000000003f7886 */ /* 0x000fe20000000100 */
[----:B------:R-:W-:-:S04]  /*0920*/  PLOP3.LUT P0, PT, PT, PT, UP0, 0x80, 0x0 ;  /* 0x000000000000781c */ /* 0x000fc80003f0f008 */
[----:B------:R-:W-:-:S09]  /*0930*/  @UP0 ULDC UR8, c[0x0][0x250] ;  /* 0x0000940000080ab9 */ /* 0x000fd20000000800 */
[----:B------:R-:W-:-:S06]  /*0940*/  @P0 FADD.FTZ R0, R3, UR8 ;  /* 0x0000000803000e21 */ /* 0x000fcc0008010000 */
[----:B------:R-:W1:Y:S02]  /*0950*/  @P0 MUFU.RSQ R0, R0 ;  /* 0x0000000000000308 */ /* 0x000e640000001400 */
        /* <DEDUP_REMOVED lines=8> */
[----:B------:R-:W1:Y:S02]  /*09e0*/  @P0 LDC.64 R12, c[0x0][0x240] ;  /* 0x00009000ff0c0b82 */ /* 0x000e640000000a00 */
[----:B-1----:R-:W-:-:S04]  /*09f0*/  @P0 LEA R12, P2, R11, R12, 0x1 ;  /* 0x0000000c0b0c0211 */ /* 0x002fc800078408ff */
[C---:B------:R-:W-:Y:S01]  /*0a00*/  @P0 LEA.HI.X R13, R11.reuse, R13, R0, 0x1, P2 ;  /* 0x0000000d0b0d0211 */ /* 0x040fe200010f0c00 */
[----:B0-----:R-:W-:-:S04]  /*0a10*/  IMAD.WIDE R10, R11, 0x2, R16 ;  /* 0x000000020b0a7825 */ /* 0x001fc800078e0210 */
[----:B------:R-:W2:Y:S04]  /*0a20*/  @P0 LDG.E.U16 R3, desc[UR14][R12.64] ;  /* 0x0000000e0c030981 */ /* 0x000ea8000c1e1500 */
[----:B------:R-:W3:Y:S04]  /*0a30*/  @P0 LDG.E.U16 R0, desc[UR14][R12.64+0x2] ;  /* 0x0000020e0c000981 */ /* 0x000ee8000c1e1500 */
[----:B------:R-:W4:Y:S04]  /*0a40*/  LDG.E.U16 R39, desc[UR14][R10.64] ;  /* 0x0000000e0a277981 */ /* 0x000f28000c1e1500 */
[----:B------:R-:W4:Y:S01]  /*0a50*/  LDG.E.U16 R34, desc[UR14][R10.64+0x2] ;  /* 0x0000020e0a227981 */ /* 0x000f22000c1e1500 */
[----:B--2---:R-:W-:-:S02]  /*0a60*/  @P0 SHF.L.U32 R37, R3, 0x10, RZ ;  /* 0x0000001003250819 */ /* 0x004fc400000006ff */
[----:B---3--:R-:W-:Y:S02]  /*0a70*/  @P0 SHF.L.U32 R35, R0, 0x10, RZ ;  /* 0x0000001000230819 */ /* 0x008fe400000006ff */
[----:B----4-:R-:W-:Y:S02]  /*0a80*/  SHF.L.U32 R39, R39, 0x10, RZ ;  /* 0x0000001027277819 */ /* 0x010fe400000006ff */
[----:B------:R-:W-:-:S07]  /*0a90*/  SHF.L.U32 R34, R34, 0x10, RZ ;  /* 0x0000001022227819 */ /* 0x000fce00000006ff */
.L_x_1571:
[----:B------:R-:W-:Y:S05]  /*0aa0*/  BSYNC B0 ;  /* 0x0000000000007941 */ /* 0x000fea0003800000 */
.L_x_1570:
        /* <DEDUP_REMOVED lines=29> */
.L_x_1572:
[----:B------:R-:W-:Y:S01]  /*0c80*/  FMUL.FTZ R17, R8, R39 ;  /* 0x0000002708117220 */ /* 0x000fe20000410000 */
        /* <DEDUP_REMOVED lines=25> */
.L_x_1573:
        /* <DEDUP_REMOVED lines=16> */
[----:B------:R-:W-:Y:S01]  /*0f20*/  BSSY B0, `(.L_x_1574) ;  /* 0x0000058000007945 */ /* 0x000fe20003800000 */
[----:B------:R-:W-:Y:S01]  /*0f30*/  ISETP.GT.U32.AND P4, PT, R38, 0x13, PT ;  /* 0x000000132600780c */ /* 0x000fe20003f84070 */
[----:B------:R-:W2:Y:S01]  /*0f40*/  SHFL.DOWN PT, R10, R29, 0x1, 0x1f ;  /* 0x08201f001d0a7f89 */ /* 0x000ea200000e0000 */
[----:B------:R-:W-:Y:S01]  /*0f50*/  FADD.FTZ R11, R11, R12 ;  /* 0x0000000c0b0b7221 */ /* 0x000fe20000010000 */
        /* <DEDUP_REMOVED lines=24> */
[----:B-1----:R-:W-:Y:S01]  /*10e0*/  @!P0 FADD.FTZ R29, R29, R10 ;  /* 0x0000000a1d1d8221 */ /* 0x002fe20000010000 */
[----:B------:R-:W-:Y:S01]  /*10f0*/  ISETP.NE.AND P0, PT, R33, RZ, PT ;  /* 0x000000ff2100720c */ /* 0x000fe20003f05270 */
[----:B------:R-:W-:Y:S01]  /*1100*/  FADD.FTZ R10, RZ, R8 ;  /* 0x00000008ff0a7221 */ /* 0x000fe20000010000 */
[----:B------:R-:W-:-:S03]  /*1110*/  FFMA.FTZ R8, R2, R9, R13 ;  /* 0x0000000902087223 */ /* 0x000fc6000001000d */
[----:B------:R-:W-:Y:S01]  /*1120*/  FADD.FTZ R10, R10, R9 ;  /* 0x000000090a0a7221 */ /* 0x000fe20000010000 */
[----:B------:R-:W-:-:S05]  /*1130*/  FFMA.FTZ R9, R3, R12, R14 ;  /* 0x0000000c03097223 */ /* 0x000fca000001000e */
[----:B------:R0:W-:Y:S04]  /*1140*/  STS.128 [R41], R8 ;  /* 0x0000000829007388 */ /* 0x0001e80000000c00 */
[----:B------:R0:W-:Y:S01]  /*1150*/  @!P0 STS.64 [R32+0x18], R28 ;  /* 0x0000181c20008388 */ /* 0x0001e20000000a00 */
[----:B------:R-:W-:Y:S06]  /*1160*/  BAR.SYNC.DEFER_BLOCKING 0x0 ;  /* 0x0000000000007b1d */ /* 0x000fec0000010000 */
[----:B------:R-:W-:Y:S05]  /*1170*/  @P3 BRA `(.L_x_1575) ;  /* 0x0000000000c83947 */ /* 0x000fea0003800000 */
[----:B------:R-:W-:Y:S02]  /*1180*/  UMOV UR8, 0x400 ;  /* 0x0000040000087882 */ /* 0x000fe40000000000 */
        /* <DEDUP_REMOVED lines=49> */
.L_x_1575:
[----:B------:R-:W-:Y:S05]  /*14a0*/  BSYNC B0 ;  /* 0x0000000000007941 */ /* 0x000fea0003800000 */
.L_x_1574:
        /* <DEDUP_REMOVED lines=158> */
.L_x_1577:
[----:B------:R-:W-:Y:S05]  /*1e90*/  BSYNC B0 ;  /* 0x0000000000007941 */ /* 0x000fea0003800000 */
.L_x_1576:
        /* <DEDUP_REMOVED lines=20> */
.L_x_1579:
[----:B------:R-:W-:Y:S05]  /*1fe0*/  BSYNC B0 ;  /* 0x0000000000007941 */ /* 0x000fea0003800000 */
.L_x_1578:
[----:B------:R-:W-:Y:S05]  /*1ff0*/  @!P0 BRA `(.L_x_1580) ;  /* 0x0000001000908947 */ /* 0x000fea0003800000 */
[----:B--2---:R-:W1:Y:S01]  /*2000*/  LDC R18, c[0x0][0x10] ;  /* 0x00000400ff127b82 */ /* 0x004e620000000800 */
[----:B------:R-:W2:Y:S01]  /*2010*/  S2R R17, SR_CTAID.Y ;  /* 0x0000000000117919 */ /* 0x000ea20000002600 */
[----:B------:R-:W-:-:S06]  /*2020*/  ULOP3.LUT UR8, UR4, 0x1, URZ, 0xc0, !UPT ;  /* 0x0000000104087892 */ /* 0x000fcc000f8ec03f */
[----:B0-----:R-:W0:Y:S08]  /*2030*/  LDC.64 R8, c[0x0][0x258] ;  /* 0x00009600ff087b82 */ /* 0x001e300000000a00 */
[----:B------:R-:W3:Y:S01]  /*2040*/  LDC.64 R22, c[0x0][0x260] ;  /* 0x00009800ff167b82 */ /* 0x000ee20000000a00 */
[----:B-1----:R-:W-:-:S04]  /*2050*/  IMAD R10, R18, UR8, RZ ;  /* 0x00000008120a7c24 */ /* 0x002fc8000f8e02ff */
[C---:B------:R-:W-:Y:S01]  /*2060*/  IMAD R12, R10.reuse, R16, RZ ;  /* 0x000000100a0c7224 */ /* 0x040fe200078e02ff */
[----:B--2---:R-:W-:-:S04]  /*2070*/  IADD3 R11, R10, R17, RZ ;  /* 0x000000110a0b7210 */ /* 0x004fc80007ffe0ff */
[----:B------:R-:W-:Y:S01]  /*2080*/  SHF.L.U32 R13, R12, 0x1, RZ ;  /* 0x000000010c0d7819 */ /* 0x000fe200000006ff */
[----:B0-----:R-:W-:-:S04]  /*2090*/  IMAD.WIDE.U32 R8, R11, 0x4, R8 ;  /* 0x000000040b087825 */ /* 0x001fc800078e0008 */
        /* <DEDUP_REMOVED lines=23> */
.L_x_1582:
[----:B------:R-:W2:Y:S04]  /*2210*/  LDG.E.STRONG.GPU R10, desc[UR14][R8.64] ;  /* 0x0000000e080a7981 */ /* 0x000ea8000c1ef900 */
[----:B--2---:R-:W-:Y:S01]  /*2220*/  CCTL.IVALL ;  /* 0x00000000ff00798f */ /* 0x004fe20002000000 */
[----:B------:R-:W-:Y:S05]  /*2230*/  YIELD ;  /* 0x0000000000007946 */ /* 0x000fea0003800000 */
[----:B------:R-:W-:-:S13]  /*2240*/  ISETP.NE.AND P0, PT, R10, R13, PT ;  /* 0x0000000d0a00720c */ /* 0x000fda0003f05270 */
[----:B------:R-:W-:Y:S05]  /*2250*/  @P0 BRA `(.L_x_1582) ;  /* 0xfffffffc00ec0947 */ /* 0x000fea000383ffff */
.L_x_1581:
        /* <DEDUP_REMOVED lines=17> */
.L_x_1586:
        /* <DEDUP_REMOVED lines=115> */
.L_x_1585:
        /* <DEDUP_REMOVED lines=61> */
.L_x_1587:
[----:B------:R-:W-:-:S13]  /*2e70*/  ISETP.NE.OR P0, PT, R19, RZ, P0 ;  /* 0x000000ff1300720c */ /* 0x000fda0000705670 */
[----:B------:R-:W-:Y:S05]  /*2e80*/  @!P0 BRA `(.L_x_1583) ;  /* 0x00000000007c8947 */ /* 0x000fea0003800000 */
.L_x_1584:
        /* <DEDUP_REMOVED lines=31> */
.L_x_1583:
        /* <DEDUP_REMOVED lines=11> */
.L_x_1589:
[----:B------:R-:W-:Y:S05]  /*3130*/  BSYNC B0 ;  /* 0x0000000000007941 */ /* 0x000fea0003800000 */
.L_x_1588:
        /* <DEDUP_REMOVED lines=16> */
.L_x_1580:
        /* <DEDUP_REMOVED lines=29> */
.L_x_1590:
[----:B------:R-:W-:Y:S04]  /*3410*/  BSSY B0, `(.L_x_1591) ;  /* 0x0000014000007945 */ /* 0x000fe80003800000 */
[----:B------:R-:W-:Y:S05]  /*3420*/  @!P1 BRA `(.L_x_1592) ;  /* 0x0000000000489947 */ /* 0x000fea0003800000 */
[----:B------:R-:W-:Y:S01]  /*3430*/  SHF.R.S32.HI R15, RZ, 0x1f, R36 ;  /* 0x0000001fff0f7819 */ /* 0x000fe20000011424 */
[----:B------:R-:W-:Y:S01]  /*3440*/  ULDC.64 UR8, c[0x0][0x288] ;  /* 0x0000a20000087ab9 */ /* 0x000fe20000000a00 */
[----:B------:R-:W-:Y:S01]  /*3450*/  MOV R8, R42 ;  /* 0x0000002a00087202 */ /* 0x000fe20000000f00 */
[----:B------:R-:W-:Y:S01]  /*3460*/  FFMA.FTZ R30, R30, R11, R13 ;  /* 0x0000000b1e1e7223 */ /* 0x000fe2000001000d */
[----:B------:R-:W-:Y:S01]  /*3470*/  MOV R9, R45 ;  /* 0x0000002d00097202 */ /* 0x000fe20000000f00 */
[----:B------:R-:W-:Y:S02]  /*3480*/  IMAD R15, R15, UR8, RZ ;  /* 0x000000080f0f7c24 */ /* 0x000fe4000f8e02ff */
[----:B------:R-:W-:Y:S01]  /*3490*/  FFMA.FTZ R30, R39, R4, -R30 ;  /* 0x00000004271e7223 */ /* 0x000fe2000001081e */
[----:B------:R-:W-:-:S04]  /*34a0*/  IMAD.WIDE.U32 R8, R36, UR8, R8 ;  /* 0x0000000824087c25 */ /* 0x000fc8000f8e0008 */
[----:B------:R-:W-:Y:S01]  /*34b0*/  FMUL.FTZ R30, R30, UR13 ;  /* 0x0000000d1e1e7c20 */ /* 0x000fe20008410000 */
[----:B------:R-:W-:Y:S02]  /*34c0*/  IMAD R17, R36, UR9, R15 ;  /* 0x0000000924117c24 */ /* 0x000fe4000f8e020f */
[----:B------:R-:W-:Y:S01]  /*34d0*/  FFMA.FTZ R15, R0, R11, R13 ;  /* 0x0000000b000f7223 */ /* 0x000fe2000001000d */
[----:B------:R-:W-:Y:S02]  /*34e0*/  ULDC.64 UR8, c[0x0][0x210] ;  /* 0x0000840000087ab9 */ /* 0x000fe40000000a00 */
[----:B------:R-:W-:Y:S01]  /*34f0*/  LEA R4, P0, R8, UR8, 0x2 ;  /* 0x0000000808047c11 */ /* 0x000fe2000f8010ff */
[----:B------:R-:W-:Y:S01]  /*3500*/  FFMA.FTZ R15, R34, R5, -R15 ;  /* 0x00000005220f7223 */ /* 0x000fe2000001080f */
[----:B------:R-:W-:-:S03]  /*3510*/  IADD3 R17, R9, R17, RZ ;  /* 0x0000001109117210 */ /* 0x000fc60007ffe0ff */
[----:B------:R-:W-:Y:S01]  /*3520*/  FMUL.FTZ R31, R15, UR13 ;  /* 0x0000000d0f1f7c20 */ /* 0x000fe20008410000 */
[----:B------:R-:W-:-:S05]  /*3530*/  LEA.HI.X R5, R8, UR9, R17, 0x2, P0 ;  /* 0x0000000908057c11 */ /* 0x000fca00080f1411 */
[----:B------:R0:W-:Y:S02]  /*3540*/  STG.E.64 desc[UR14][R4.64], R30 ;  /* 0x0000001e04007986 */ /* 0x0001e4000c101b0e */
.L_x_1592:
[----:B------:R-:W-:Y:S05]  /*3550*/  BSYNC B0 ;  /* 0x0000000000007941 */ /* 0x000fea0003800000 */
.L_x_1591:
        /* <DEDUP_REMOVED lines=19> */
.L_x_1593:
        /* <DEDUP_REMOVED lines=23> */
.L_x_1595:
[----:B------:R-:W-:Y:S05]  /*3800*/  BSYNC B0 ;  /* 0x0000000000007941 */ /* 0x000fea0003800000 */
.L_x_1594:
[----:B------:R-:W-:Y:S01]  /*3810*/  ULDC UR8, c[0x0][0x10] ;  /* 0x0000040000087ab9 */ /* 0x000fe20000000800 */
[----:B------:R-:W-:Y:S02]  /*3820*/  UIADD3 UR4, UR4, 0x1, URZ ;  /* 0x0000000104047890 */ /* 0x000fe4000fffe03f */
[----:B------:R-:W-:-:S04]  /*3830*/  UIADD3 UR7, UR8, UR7, URZ ;  /* 0x0000000708077290 */ /* 0x000fc8000fffe03f */
[----:B------:R-:W-:-:S06]  /*3840*/  UISETP.GE.AND UP0, UPT, UR7, UR5, UPT ;  /* 0x000000050700728c */ /* 0x000fcc000bf06270 */
[----:B------:R-:W-:-:S13]  /*3850*/  PLOP3.LUT P0, PT, PT, PT, UP0, 0x80, 0x0 ;  /* 0x000000000000781c */ /* 0x000fda0003f0f008 */
[----:B------:R-:W-:Y:S05]  /*3860*/  @!P0 BRA `(.L_x_1596) ;  /* 0xffffffc800a08947 */ /* 0x000fea000383ffff */
.L_x_1569:
[----:B------:R-:W1:Y:S01]  /*3870*/  LDC R4, c[0x0][0xc] ;  /* 0x00000300ff047b82 */ /* 0x000e620000000800 */
        /* <DEDUP_REMOVED lines=18> */
.L_x_1598:
[----:B------:R-:W-:Y:S05]  /*39a0*/  BSYNC B0 ;  /* 0x0000000000007941 */ /* 0x000fea0003800000 */
.L_x_1597:
        /* <DEDUP_REMOVED lines=11> */
.L_x_1600:
[----:B------:R-:W2:Y:S04]  /*3a60*/  LDG.E.STRONG.GPU R5, desc[UR14][R2.64] ;  /* 0x0000000e02057981 */ /* 0x000ea8000c1ef900 */
[----:B--2---:R-:W-:Y:S01]  /*3a70*/  CCTL.IVALL ;  /* 0x00000000ff00798f */ /* 0x004fe20002000000 */
[----:B------:R-:W-:Y:S05]  /*3a80*/  YIELD ;  /* 0x0000000000007946 */ /* 0x000fea0003800000 */
[----:B------:R-:W-:-:S13]  /*3a90*/  ISETP.NE.AND P0, PT, R5, R0, PT ;  /* 0x000000000500720c */ /* 0x000fda0003f05270 */
[----:B------:R-:W-:Y:S05]  /*3aa0*/  @P0 BRA `(.L_x_1600) ;  /* 0xfffffffc00ec0947 */ /* 0x000fea000383ffff */
.L_x_1599:
        /* <DEDUP_REMOVED lines=24> */
.L_x_1601:
        /* <DEDUP_REMOVED lines=25> */
.L_x_1602:
        /* <DEDUP_REMOVED lines=12> */
.L_x_3252:


//--------------------- .text._Z35group_norm_nhwc_bwd_one_pass_kernelI11Fp32IOBf16WLi128ELi40ELi640EEv26Group_norm_nhwc_bwd_params --------------------------
	.section	.text._Z35group_norm_nhwc_bwd_one_pass_kernelI11Fp32IOBf16WLi128ELi40ELi640EEv26Group_norm_nhwc_bwd_params,"ax",@progbits
	.align	128
        .global         _Z35group_norm_nhwc_bwd_one_pass_kernelI11Fp32IOBf16WLi128ELi40ELi640EEv26Group_norm_nhwc_bwd_params
        .type           _Z35group_norm_nhwc_bwd_one_pass_kernelI11Fp32IOBf16WLi128ELi40ELi640EEv26Group_norm_nhwc_bwd_params,@function
        .size           _Z35group_norm_nhwc_bwd_one_pass_kernelI11Fp32IOBf16WLi128ELi40ELi640EEv26Group_norm_nhwc_bwd_params,(.L_x_3253 - _Z35group_norm_nhwc_bwd_one_pass_kernelI11Fp32IOBf16WLi128ELi40ELi640EEv26Group_norm_nhwc_bwd_params)
        .other          _Z35group_norm_nhwc_bwd_one_pass_kernelI11Fp32IOBf16WLi128ELi40ELi640EEv26Group_norm_nhwc_bwd_params,@"STO_CUDA_ENTRY STV_DEFAULT"
_Z35group_norm_nhwc_bwd_one_pass_kernelI11Fp32IOBf16WLi128ELi40ELi640EEv26Group_norm_nhwc_bwd_params:
.text._Z35group_norm_nhwc_bwd_one_pass_kernelI11Fp32IOBf16WLi128ELi40ELi640EEv26Group_norm_nhwc_bwd_params:
        /* <DEDUP_REMOVED lines=50> */
.L_x_1638:
[----:B01-3--:R-:W1:Y:S01]  /*0320*/  LDC R6, c[0x0][0x2a0] ;  /* 0x0000a800ff067b82 */ /* 0x00be620000000800 */
[----:B------:R-:W-:Y:S01]  /*0330*/  ISETP.LE.AND P5, PT, RZ, UR6, PT ;  /* 0x00000006ff007c0c */ /* 0x000fe2000bfa3270 */
[----:B------:R-:W-:Y:S01]  /*0340*/  ULDC.64 UR16, c[0x0][0x290] ;  /* 0x0000a40000107ab9 */ /* 0x000fe20000000a00 */
[----:B------:R-:W-:Y:S01]  /*0350*/  SHF.R.S32.HI R26, RZ, 0x1f, R44 ;  /* 0x0000001fff1a7819 */ /* 0x000fe2000001142c */
[----:B------:R-:W-:Y:S01]  /*0360*/  ULDC.64 UR10, c[0x0][0x298] ;  /* 0x0000a600000a7ab9 */ /* 0x000fe20000000a00 */
[----:B------:R-:W-:Y:S02]  /*0370*/  IADD3 R36, R33, 0x40, RZ ;  /* 0x0000004021247810 */ /* 0x000fe40007ffe0ff */
[----:B--2---:R-:W-:Y:S01]  /*0380*/  SHF.R.S32.HI R10, RZ, 0x1f, R33 ;  /* 0x0000001fff0a7819 */ /* 0x004fe20000011421 */
[----:B------:R-:W2:Y:S01]  /*0390*/  @P1 LDC.64 R14, c[0x0][0x288] ;  /* 0x0000a200ff0e1b82 */ /* 0x000ea20000000a00 */
[----:B------:R-:W-:Y:S02]  /*03a0*/  SHF.R.S32.HI R29, RZ, 0x1f, R36 ;  /* 0x0000001fff1d7819 */ /* 0x000fe40000011424 */
[----:B------:R-:W-:-:S05]  /*03b0*/  SHF.R.S32.HI R35, RZ, 0x1f, R45 ;  /* 0x0000001fff237819 */ /* 0x000fca000001142d */
[----:B------:R-:W3:Y:S01]  /*03c0*/  @P1 LDC.64 R18, c[0x0][0x230] ;  /* 0x00008c00ff121b82 */ /* 0x000ee20000000a00 */
[----:B-1----:R-:W-:-:S07]  /*03d0*/  IABS R5, R6 ;  /* 0x0000000600057213 */ /* 0x002fce0000000000 */
[----:B------:R-:W1:Y:S01]  /*03e0*/  @P1 LDC.64 R8, c[0x0][0x228] ;  /* 0x00008a00ff081b82 */ /* 0x000e620000000a00 */
[----:B------:R-:W4:Y:S08]  /*03f0*/  I2F.RP R0, R5 ;  /* 0x0000000500007306 */ /* 0x000f300000209400 */
[----:B----4-:R-:W0:Y:S02]  /*0400*/  MUFU.RCP R0, R0 ;  /* 0x0000000000007308 */ /* 0x010e240000001000 */
        /* <DEDUP_REMOVED lines=31> */
[----:B------:R-:W-:-:S02]  /*0600*/  ISETP.GE.AND.EX P0, PT, R26, UR17, PT, P0 ;  /* 0x000000111a007c0c */ /* 0x000fc4000bf06300 */
[----:B------:R-:W-:Y:S01]  /*0610*/  LEA.HI.X.SX32 R3, R0, R3, 0x1, P3 ;  /* 0x0000000300037211 */ /* 0x000fe200018f0eff */
[----:B------:R-:W-:Y:S01]  /*0620*/  IMAD R4, R4, UR10, RZ ;  /* 0x0000000a04047c24 */ /* 0x000fe2000f8e02ff */
[----:B------:R-:W-:Y:S02]  /*0630*/  ISETP.GT.U32.OR P0, PT, R30, 0x27f, P0 ;  /* 0x0000027f1e00780c */ /* 0x000fe40000704470 */
[----:B------:R-:W-:Y:S01]  /*0640*/  ISETP.GE.U32.AND P2, PT, R36, UR16, PT ;  /* 0x0000001024007c0c */ /* 0x000fe2000bf46070 */
[----:B------:R-:W-:Y:S01]  /*0650*/  IMAD R7, R5, UR11, R4 ;  /* 0x0000000b05077c24 */ /* 0x000fe2000f8e0204 */
[----:B------:R-:W-:Y:S01]  /*0660*/  ISETP.GE.U32.AND P3, PT, R45, UR16, PT ;  /* 0x000000102d007c0c */ /* 0x000fe2000bf66070 */
[----:B------:R-:W-:Y:S01]  /*0670*/  IMAD.WIDE.U32 R2, R5, UR10, R2 ;  /* 0x0000000a05027c25 */ /* 0x000fe2000f8e0002 */
[----:B------:R-:W-:Y:S01]  /*0680*/  ULDC.64 UR10, c[0x0][0x248] ;  /* 0x00009200000a7ab9 */ /* 0x000fe20000000a00 */
[----:B------:R-:W-:Y:S01]  /*0690*/  ISETP.GE.AND.EX P2, PT, R29, UR17, PT, P2 ;  /* 0x000000111d007c0c */ /* 0x000fe2000bf46320 */
[----:B------:R-:W-:Y:S01]  /*06a0*/  UIMAD.WIDE UR10, UR6, 0x8, UR10 ;  /* 0x00000008060a78a5 */ /* 0x000fe2000f8e020a */
[----:B--2---:R-:W-:Y:S01]  /*06b0*/  @P1 IMAD R4, R10, R14, RZ ;  /* 0x0000000e0a041224 */ /* 0x004fe200078e02ff */
[----:B------:R-:W-:-:S02]  /*06c0*/  ISETP.GE.AND.EX P3, PT, R35, UR17, PT, P3 ;  /* 0x0000001123007c0c */ /* 0x000fc4000bf66330 */
[C---:B------:R-:W-:Y:S01]  /*06d0*/  ISETP.GT.U32.OR P2, PT, R30.reuse, 0x27f, P2 ;  /* 0x0000027f1e00780c */ /* 0x040fe20001744470 */
[----:B------:R-:W0:Y:S01]  /*06e0*/  @!P0 LDC.64 R22, c[0x0][0x288] ;  /* 0x0000a200ff168b82 */ /* 0x000e220000000a00 */
[----:B------:R-:W-:Y:S01]  /*06f0*/  MOV R16, UR10 ;  /* 0x0000000a00107c02 */ /* 0x000fe20008000f00 */
[----:B------:R-:W-:Y:S01]  /*0700*/  @P1 IMAD R25, R33, R15, R4 ;  /* 0x0000000f21191224 */ /* 0x000fe200078e0204 */
[----:B------:R-:W-:Y:S02]  /*0710*/  MOV R17, UR11 ;  /* 0x0000000b00117c02 */ /* 0x000fe40008000f00 */
[----:B------:R-:W-:Y:S02]  /*0720*/  ISETP.GT.U32.OR P3, PT, R30, 0x27f, P3 ;  /* 0x0000027f1e00780c */ /* 0x000fe40001f64470 */
[----:B------:R-:W-:Y:S01]  /*0730*/  IADD3 R5, R3, R7, RZ ;  /* 0x0000000703057210 */ /* 0x000fe20007ffe0ff */
[----:B------:R-:W2:Y:S01]  /*0740*/  @!P0 LDC.64 R12, c[0x0][0x228] ;  /* 0x00008a00ff0c8b82 */ /* 0x000ea20000000a00 */
[----:B------:R-:W4:Y:S01]  /*0750*/  LDG.E.64 R16, desc[UR14][R16.64] ;  /* 0x0000000e10107981 */ /* 0x000f22000c1e1b00 */
[----:B------:R-:W-:-:S05]  /*0760*/  @P1 MOV R4, R2 ;  /* 0x0000000200041202 */ /* 0x000fca0000000f00 */
[----:B------:R-:W-:Y:S01]  /*0770*/  @P1 IMAD.WIDE.U32 R14, R33, R14, R4 ;  /* 0x0000000e210e1225 */ /* 0x000fe200078e0004 */
[----:B------:R-:W2:Y:S04]  /*0780*/  @!P2 LDC.64 R20, c[0x0][0x288] ;  /* 0x0000a200ff14ab82 */ /* 0x000ea80000000a00 */
[----:B------:R-:W-:Y:S02]  /*0790*/  @P1 IADD3 R25, R15, R25, RZ ;  /* 0x000000190f191210 */ /* 0x000fe40007ffe0ff */
[C---:B------:R-:W-:Y:S02]  /*07a0*/  @P1 SHF.L.U32 R15, R14.reuse, 0x2, RZ ;  /* 0x000000020e0f1819 */ /* 0x040fe400000006ff */
[----:B------:R-:W2:Y:S01]  /*07b0*/  @!P3 LDC.64 R6, c[0x0][0x288] ;  /* 0x0000a200ff06bb82 */ /* 0x000ea20000000a00 */
[----:B------:R-:W-:Y:S01]  /*07c0*/  @P1 SHF.L.U64.HI R24, R14, 0x2, R25 ;  /* 0x000000020e181819 */ /* 0x000fe20000010219 */
[----:B0-----:R-:W-:Y:S01]  /*07d0*/  @!P0 IMAD R28, R26, R22, RZ ;  /* 0x000000161a1c8224 */ /* 0x001fe200078e02ff */
[----:B---3--:R-:W-:-:S02]  /*07e0*/  @P1 IADD3 R18, P4, R15, R18, RZ ;  /* 0x000000120f121210 */ /* 0x008fc40007f9e0ff */
[----:B-1----:R-:W-:Y:S02]  /*07f0*/  @P1 IADD3 R8, P5, R15, R8, RZ ;  /* 0x000000080f081210 */ /* 0x002fe40007fbe0ff */
[----:B------:R-:W-:Y:S01]  /*0800*/  @!P0 MOV R14, R2 ;  /* 0x00000002000e8202 */ /* 0x000fe20000000f00 */
[----:B------:R-:W0:Y:S01]  /*0810*/  @!P0 LDC.64 R10, c[0x0][0x230] ;  /* 0x00008c00ff0a8b82 */ /* 0x000e220000000a00 */
[----:B------:R-:W-:Y:S01]  /*0820*/  @!P0 MOV R15, R5 ;  /* 0x00000005000f8202 */ /* 0x000fe20000000f00 */
[----:B------:R-:W-:Y:S01]  /*0830*/  @!P0 IMAD R28, R44, R23, R28 ;  /* 0x000000172c1c8224 */ /* 0x000fe200078e021c */
[----:B------:R-:W-:Y:S01]  /*0840*/  @P1 IADD3.X R19, R24, R19, RZ, P4, !PT ;  /* 0x0000001318131210 */ /* 0x000fe200027fe4ff */
[----:B------:R-:W-:Y:S01]  /*0850*/  @!P0 IMAD.WIDE.U32 R22, R44, R22, R14 ;  /* 0x000000162c168225 */ /* 0x000fe200078e000e */
[----:B------:R-:W-:-:S03]  /*0860*/  @P1 IADD3.X R9, R24, R9, RZ, P5, !PT ;  /* 0x0000000918091210 */ /* 0x000fc60002ffe4ff */
[----:B------:R-:W1:Y:S01]  /*0870*/  @!P2 LDC.64 R14, c[0x0][0x230] ;  /* 0x00008c00ff0eab82 */ /* 0x000e620000000a00 */
[----:B--2---:R-:W-:Y:S01]  /*0880*/  @!P2 IMAD R32, R29, R20, RZ ;  /* 0x000000141d20a224 */ /* 0x004fe200078e02ff */
[----:B------:R-:W-:-:S06]  /*0890*/  @!P0 IADD3 R31, R23, R28, RZ ;  /* 0x0000001c171f8210 */ /* 0x000fcc0007ffe0ff */
[----:B------:R-:W2:Y:S01]  /*08a0*/  @!P2 LDC.64 R24, c[0x0][0x228] ;  /* 0x00008a00ff18ab82 */ /* 0x000ea20000000a00 */
[C---:B------:R-:W-:Y:S02]  /*08b0*/  @!P0 SHF.L.U32 R34, R22.reuse, 0x2, RZ ;  /* 0x0000000216228819 */ /* 0x040fe400000006ff */
[----:B------:R-:W-:Y:S02]  /*08c0*/  @!P0 SHF.L.U64.HI R31, R22, 0x2, R31 ;  /* 0x00000002161f8819 */ /* 0x000fe4000001021f */
[----:B------:R-:W-:-:S03]  /*08d0*/  @!P2 MOV R22, R2 ;  /* 0x000000020016a202 */ /* 0x000fc60000000f00 */
[----:B------:R-:W3:Y:S01]  /*08e0*/  @!P3 LDC.64 R26, c[0x0][0x230] ;  /* 0x00008c00ff1abb82 */ /* 0x000ee20000000a00 */
[----:B------:R-:W-:-:S07]  /*08f0*/  @!P2 MOV R23, R5 ;  /* 0x000000050017a202 */ /* 0x000fce0000000f00 */
[----:B------:R-:W3:Y:S01]  /*0900*/  @!P3 LDC.64 R28, c[0x0][0x228] ;  /* 0x00008a00ff1cbb82 */ /* 0x000ee20000000a00 */
[C---:B------:R-:W-:Y:S02]  /*0910*/  @!P2 IMAD R32, R36.reuse, R21, R32 ;  /* 0x000000152420a224 */ /* 0x040fe400078e0220 */
[----:B------:R-:W-:Y:S01]  /*0920*/  @!P2 IMAD.WIDE.U32 R20, R36, R20, R22 ;  /* 0x000000142414a225 */ /* 0x000fe200078e0016 */
[----:B------:R-:W-:Y:S02]  /*0930*/  @!P3 MOV R22, R2 ;  /* 0x000000020016b202 */ /* 0x000fe40000000f00 */
[----:B------:R-:W-:Y:S01]  /*0940*/  @!P3 MOV R23, R5 ;  /* 0x000000050017b202 */ /* 0x000fe20000000f00 */
[----:B------:R-:W-:Y:S01]  /*0950*/  @!P3 IMAD R35, R35, R6, RZ ;  /* 0x000000062323b224 */ /* 0x000fe200078e02ff */
[----:B------:R-:W-:Y:S02]  /*0960*/  @!P0 IADD3 R12, P5, R34, R12, RZ ;  /* 0x0000000c220c8210 */ /* 0x000fe40007fbe0ff */
[----:B------:R-:W-:Y:S01]  /*0970*/  @!P2 IADD3 R21, R21, R32, RZ ;  /* 0x000000201515a210 */ /* 0x000fe20007ffe0ff */
[----:B------:R-:W-:-:S02]  /*0980*/  @!P3 IMAD R35, R45, R7, R35 ;  /* 0x000000072d23b224 */ /* 0x000fc400078e0223 */
[----:B------:R-:W-:Y:S01]  /*0990*/  @!P3 IMAD.WIDE.U32 R6, R45, R6, R22 ;  /* 0x000000062d06b225 */ /* 0x000fe200078e0016 */
[C---:B------:R-:W-:Y:S02]  /*09a0*/  @!P2 SHF.L.U32 R22, R20.reuse, 0x2, RZ ;  /* 0x000000021416a819 */ /* 0x040fe400000006ff */
[----:B------:R-:W-:Y:S02]  /*09b0*/  @!P0 IADD3.X R13, R31, R13, RZ, P5, !PT ;  /* 0x0000000d1f0d8210 */ /* 0x000fe40002ffe4ff */
[----:B------:R-:W-:Y:S02]  /*09c0*/  @!P2 SHF.L.U64.HI R21, R20, 0x2, R21 ;  /* 0x000000021415a819 */ /* 0x000fe40000010215 */
[----:B0-----:R-:W-:Y:S02]  /*09d0*/  @!P0 IADD3 R10, P4, R34, R10, RZ ;  /* 0x0000000a220a8210 */ /* 0x001fe40007f9e0ff */
[----:B------:R-:W-:Y:S02]  /*09e0*/  @!P3 IADD3 R20, R7, R35, RZ ;  /* 0x000000230714b210 */ /* 0x000fe40007ffe0ff */
[----:B-1----:R-:W-:-:S02]  /*09f0*/  @!P2 IADD3 R14, P5, R22, R14, RZ ;  /* 0x0000000e160ea210 */ /* 0x002fc40007fbe0ff */
[----:B------:R-:W-:Y:S02]  /*0a00*/  @!P3 SHF.L.U32 R7, R6, 0x2, RZ ;  /* 0x000000020607b819 */ /* 0x000fe400000006ff */
[----:B--2---:R-:W-:Y:S02]  /*0a10*/  @!P2 IADD3 R24, P6, R22, R24, RZ ;  /* 0x000000181618a210 */ /* 0x004fe40007fde0ff */
[----:B------:R-:W-:Y:S02]  /*0a20*/  CS2R R22, SRZ ;  /* 0x0000000000167805 */ /* 0x000fe4000001ff00 */
[----:B------:R-:W-:Y:S02]  /*0a30*/  @!P0 IADD3.X R11, R31, R11, RZ, P4, !PT ;  /* 0x0000000b1f0b8210 */ /* 0x000fe400027fe4ff */
[----:B------:R-:W-:Y:S02]  /*0a40*/  @!P2 IADD3.X R15, R21, R15, RZ, P5, !PT ;  /* 0x0000000f150fa210 */ /* 0x000fe40002ffe4ff */
[----:B------:R-:W-:Y:S01]  /*0a50*/  @!P3 SHF.L.U64.HI R20, R6, 0x2, R20 ;  /* 0x000000020614b819 */ /* 0x000fe20000010214 */
[----:B------:R0:W5:Y:S01]  /*0a60*/  @P1 LDG.E.64 R22, desc[UR14][R18.64] ;  /* 0x0000000e12161981 */ /* 0x000162000c1e1b00 */
[----:B---3--:R-:W-:-:S02]  /*0a70*/  @!P3 IADD3 R26, P4, R7, R26, RZ ;  /* 0x0000001a071ab210 */ /* 0x008fc40007f9e0ff */
[----:B------:R-:W-:Y:S02]  /*0a80*/  @!P3 IADD3 R28, P5, R7, R28, RZ ;  /* 0x0000001c071cb210 */ /* 0x000fe40007fbe0ff */
[----:B------:R-:W-:Y:S02]  /*0a90*/  @!P2 IADD3.X R25, R21, R25, RZ, P6, !PT ;  /* 0x000000191519a210 */ /* 0x000fe400037fe4ff */
[C---:B------:R-:W-:Y:S02]  /*0aa0*/  @!P3 IADD3.X R27, R20.reuse, R27, RZ, P4, !PT ;  /* 0x0000001b141bb210 */ /* 0x040fe400027fe4ff */
[----:B------:R-:W-:Y:S02]  /*0ab0*/  @!P3 IADD3.X R29, R20, R29, RZ, P5, !PT ;  /* 0x0000001d141db210 */ /* 0x000fe40002ffe4ff */
[----:B------:R-:W-:Y:S02]  /*0ac0*/  CS2R R20, SRZ ;  /* 0x0000000000147805 */ /* 0x000fe4000001ff00 */
[----:B0-----:R-:W-:-:S04]  /*0ad0*/  CS2R R18, SRZ ;  /* 0x0000000000127805 */ /* 0x001fc8000001ff00 */
[----:B------:R0:W5:Y:S04]  /*0ae0*/  @!P0 LDG.E.64 R20, desc[UR14][R10.64] ;  /* 0x0000000e0a148981 */ /* 0x000168000c1e1b00 */
[----:B------:R1:W5:Y:S01]  /*0af0*/  @!P2 LDG.E.64 R18, desc[UR14][R14.64] ;  /* 0x0000000e0e12a981 */ /* 0x000362000c1e1b00 */
[----:B0-----:R-:W-:Y:S02]  /*0b00*/  CS2R R10, SRZ ;  /* 0x00000000000a7805 */ /* 0x001fe4000001ff00 */
[----:B-1----:R-:W-:-:S04]  /*0b10*/  CS2R R14, SRZ ;  /* 0x00000000000e7805 */ /* 0x002fc8000001ff00 */
[----:B------:R-:W5:Y:S04]  /*0b20*/  @!P2 LDG.E.64 R10, desc[UR14][R24.64] ;  /* 0x0000000e180aa981 */ /* 0x000f68000c1e1b00 */
[----:B------:R-:W5:Y:S01]  /*0b30*/  @!P3 LDG.E.64 R14, desc[UR14][R26.64] ;  /* 0x0000000e1a0eb981 */ /* 0x000f62000c1e1b00 */
[----:B------:R-:W-:-:S06]  /*0b40*/  CS2R R6, SRZ ;  /* 0x0000000000067805 */ /* 0x000fcc000001ff00 */
[----:B------:R0:W5:Y:S02]  /*0b50*/  @P1 LDG.E.64 R6, desc[UR14][R8.64] ;  /* 0x0000000e08061981 */ /* 0x000164000c1e1b00 */
[----:B0-----:R-:W-:-:S06]  /*0b60*/  CS2R R8, SRZ ;  /* 0x0000000000087805 */ /* 0x001fcc000001ff00 */
[----:B------:R0:W5:Y:S01]  /*0b70*/  @!P0 LDG.E.64 R8, desc[UR14][R12.64] ;  /* 0x0000000e0c088981 */ /* 0x000162000c1e1b00 */
[----:B------:R-:W-:Y:S01]  /*0b80*/  UMOV UR16, 0x3f800000 ;  /* 0x3f80000000107882 */ /* 0x000fe20000000000 */
[----:B------:R-:W-:Y:S01]  /*0b90*/  BSSY B0, `(.L_x_1604) ;  /* 0x0000021000007945 */ /* 0x000fe20003800000 */
[----:B------:R-:W-:Y:S01]  /*0ba0*/  HFMA2.MMA R32, -RZ, RZ, 0, 0 ;  /* 0x00000000ff207435 */ /* 0x000fe200000001ff */
[----:B0-----:R-:W-:Y:S02]  /*0bb0*/  CS2R R12, SRZ ;  /* 0x00000000000c7805 */ /* 0x001fe4000001ff00 */
[----:B------:R-:W-:-:S04]  /*0bc0*/  MOV R31, RZ ;  /* 0x000000ff001f7202 */ /* 0x000fc80000000f00 */
[----:B------:R0:W5:Y:S02]  /*0bd0*/  @!P3 LDG.E.64 R12, desc[UR14][R28.64] ;  /* 0x0000000e1c0cb981 */ /* 0x000164000c1e1b00 */
[----:B0-----:R-:W-:Y:S01]  /*0be0*/  CS2R R28, SRZ ;  /* 0x00000000001c7805 */ /* 0x001fe2000001ff00 */
[----:B----4-:R-:W-:-:S05]  /*0bf0*/  FFMA.FTZ R17, -R16, R16, R17 ;  /* 0x0000001010117223 */ /* 0x010fca0000010111 */
        /* <DEDUP_REMOVED lines=26> */
.L_x_1605:
[----:B------:R-:W-:Y:S05]  /*0da0*/  BSYNC B0 ;  /* 0x0000000000007941 */ /* 0x000fea0003800000 */
.L_x_1604:
        /* <DEDUP_REMOVED lines=29> */
.L_x_1606:
        /* <DEDUP_REMOVED lines=26> */
.L_x_1607:
        /* <DEDUP_REMOVED lines=33> */
.L_x_1608:
[----:B------:R-:W-:Y:S01]  /*1330*/  FMUL.FTZ R19, R22, R28 ;  /* 0x0000001c16137220 */ /* 0x000fe20000410000 */
[C---:B------:R-:W-:Y:S01]  /*1340*/  FADD.FTZ R41, -R16.reuse, R14 ;  /* 0x0000000e10297221 */ /* 0x040fe20000010100 */
[----:B------:R-:W-:Y:S02]  /*1350*/  FADD.FTZ R40, -R16, R15 ;  /* 0x0000000f10287221 */ /* 0x000fe40000010100 */
[----:B------:R-:W-:Y:S01]  /*1360*/  FFMA.FTZ R24, R35, R19, R24 ;  /* 0x0000001323187223 */ /* 0x000fe20000010018 */
[----:B------:R-:W-:Y:S01]  /*1370*/  FADD.FTZ R19, R23, R19 ;  /* 0x0000001317137221 */ /* 0x000fe20000010000 */
[----:B------:R-:W-:Y:S01]  /*1380*/  FMUL.FTZ R23, R18, R29 ;  /* 0x0000001d12177220 */ /* 0x000fe20000410000 */
[----:B------:R-:W-:Y:S01]  /*1390*/  FMUL.FTZ R41, R41, UR16 ;  /* 0x0000001029297c20 */ /* 0x000fe20008410000 */
[----:B------:R-:W-:Y:S02]  /*13a0*/  FMUL.FTZ R40, R40, UR16 ;  /* 0x0000001028287c20 */ /* 0x000fe40008410000 */
[----:B------:R-:W-:Y:S01]  /*13b0*/  FFMA.FTZ R14, R34, R23, R24 ;  /* 0x00000017220e7223 */ /* 0x000fe20000010018 */
[----:B------:R-:W-:Y:S01]  /*13c0*/  FADD.FTZ R15, R23, R19 ;  /* 0x00000013170f7221 */ /* 0x000fe20000010000 */
[----:B------:R-:W-:-:S02]  /*13d0*/  MOV R23, R12 ;  /* 0x0000000c00177202 */ /* 0x000fc40000000f00 */
        /* <DEDUP_REMOVED lines=20> */
.L_x_1609:
        /* <DEDUP_REMOVED lines=21> */
[----:B------:R-:W-:Y:S01]  /*1670*/  ISETP.NE.AND P2, PT, R30, RZ, PT ;  /* 0x000000ff1e00720c */ /* 0x000fe20003f45270 */
        /* <DEDUP_REMOVED lines=89> */
.L_x_1611:
[----:B------:R-:W-:Y:S05]  /*1c10*/  BSYNC B0 ;  /* 0x0000000000007941 */ /* 0x000fea0003800000 */
.L_x_1610:
        /* <DEDUP_REMOVED lines=158> */
.L_x_1613:
[----:B------:R-:W-:Y:S05]  /*2600*/  BSYNC B0 ;  /* 0x0000000000007941 */ /* 0x000fea0003800000 */
.L_x_1612:
        /* <DEDUP_REMOVED lines=20> */
.L_x_1615:
[----:B------:R-:W-:Y:S05]  /*2750*/  BSYNC B0 ;  /* 0x0000000000007941 */ /* 0x000fea0003800000 */
.L_x_1614:
        /* <DEDUP_REMOVED lines=34> */
.L_x_1618:
[----:B------:R-:W2:Y:S04]  /*2980*/  LDG.E.STRONG.GPU R23, desc[UR14][R18.64] ;  /* 0x0000000e12177981 */ /* 0x000ea8000c1ef900 */
[----:B--2---:R-:W-:Y:S01]  /*2990*/  CCTL.IVALL ;  /* 0x00000000ff00798f */ /* 0x004fe20002000000 */
[----:B------:R-:W-:Y:S05]  /*29a0*/  YIELD ;  /* 0x0000000000007946 */ /* 0x000fea0003800000 */
[----:B------:R-:W-:-:S13]  /*29b0*/  ISETP.NE.AND P0, PT, R23, R22, PT ;  /* 0x000000161700720c */ /* 0x000fda0003f05270 */
[----:B------:R-:W-:Y:S05]  /*29c0*/  @P0 BRA `(.L_x_1618) ;  /* 0xfffffffc00ec0947 */ /* 0x000fea000383ffff */
.L_x_1617:
        /* <DEDUP_REMOVED lines=17> */
.L_x_1622:
        /* <DEDUP_REMOVED lines=115> */
.L_x_1621:
        /* <DEDUP_REMOVED lines=61> */
.L_x_1623:
[----:B------:R-:W-:-:S13]  /*35e0*/  ISETP.NE.OR P0, PT, R18, RZ, P0 ;  /* 0x000000ff1200720c */ /* 0x000fda0000705670 */
[----:B------:R-:W-:Y:S05]  /*35f0*/  @!P0 BRA `(.L_x_1619) ;  /* 0x00000000007c8947 */ /* 0x000fea0003800000 */
.L_x_1620:
        /* <DEDUP_REMOVED lines=31> */
.L_x_1619:
        /* <DEDUP_REMOVED lines=11> */
.L_x_1625:
[----:B------:R-:W-:Y:S05]  /*38a0*/  BSYNC B0 ;  /* 0x0000000000007941 */ /* 0x000fea0003800000 */
.L_x_1624:
        /* <DEDUP_REMOVED lines=16> */
.L_x_1616:
        /* <DEDUP_REMOVED lines=43> */
.L_x_1626:
        /* <DEDUP_REMOVED lines=8> */
[----:B------:R-:W-:-:S03]  /*3ce0*/  MOV R14, R2 ;  /* 0x00000002000e7202 */ /* 0x000fc60000000f00 */
[C---:B------:R-:W-:Y:S02]  /*3cf0*/  IMAD R17, R33.reuse, UR11, R16 ;  /* 0x0000000b21117c24 */ /* 0x040fe4000f8e0210 */
        /* <DEDUP_REMOVED lines=10> */
.L_x_1628:
[----:B------:R-:W-:Y:S05]  /*3da0*/  BSYNC B0 ;  /* 0x0000000000007941 */ /* 0x000fea0003800000 */
.L_x_1627:
[----:B------:R-:W-:Y:S05]  /*3db0*/  @!P4 BRA `(.L_x_1629) ;  /* 0x000000000048c947 */ /* 0x000fea0003800000 */
        /* <DEDUP_REMOVED lines=18> */
.L_x_1629:
        /* <DEDUP_REMOVED lines=19> */
.L_x_1631:
[----:B------:R-:W-:Y:S05]  /*4010*/  BSYNC B0 ;  /* 0x0000000000007941 */ /* 0x000fea0003800000 */
.L_x_1630:
[----:B------:R-:W-:Y:S05]  /*4020*/  @!P4 BRA `(.L_x_1632) ;  /* 0x000000000048c947 */ /* 0x000fea0003800000 */
[----:B0-----:R-:W-:Y:S01]  /*4030*/  FFMA.FTZ R6, R35, R28, R32 ;  /* 0x0000001c23067223 */ /* 0x001fe20000010020 */
        /* <DEDUP_REMOVED lines=17> */
.L_x_1632:
[----:B------:R-:W-:Y:S04]  /*4150*/  BSSY B0, `(.L_x_1633) ;  /* 0x0000013000007945 */ /* 0x000fe80003800000 */
[----:B------:R-:W-:Y:S05]  /*4160*/  @P2 BRA `(.L_x_1634) ;  /* 0x0000000000442947 */ /* 0x000fea0003800000 */
[----:B------:R-:W-:Y:S01]  /*4170*/  ULDC.64 UR10, c[0x0][0x288] ;  /* 0x0000a200000a7ab9 */ /* 0x000fe20000000a00 */
[----:B0-----:R-:W-:Y:S01]  /*4180*/  MOV R6, R2 ;  /* 0x0000000200067202 */ /* 0x001fe20000000f00 */
[----:B-1----:R-:W-:Y:S01]  /*4190*/  IMAD R8, R25, UR10, RZ ;  /* 0x0000000a19087c24 */ /* 0x002fe2000f8e02ff */
        /* <DEDUP_REMOVED lines=9> */
[----:B------:R-:W-:Y:S01]  /*4230*/  FMUL.FTZ R10, R10, UR16 ;  /* 0x000000100a0a7c20 */ /* 0x000fe20008410000 */
[----:B------:R-:W-:Y:S01]  /*4240*/  IADD3 R9, R7, R9, RZ ;  /* 0x0000000907097210 */ /* 0x000fe20007ffe0ff */
[----:B------:R-:W-:-:S03]  /*4250*/  FMUL.FTZ R11, R11, UR16 ;  /* 0x000000100b0b7c20 */ /* 0x000fc60008410000 */
[----:B------:R-:W-:-:S05]  /*4260*/  LEA.HI.X R9, R6, UR11, R9, 0x2, P0 ;  /* 0x0000000b06097c11 */ /* 0x000fca00080f1409 */
[----:B------:R2:W-:Y:S02]  /*4270*/  STG.E.64 desc[UR14][R8.64], R10 ;  /* 0x0000000a08007986 */ /* 0x0005e4000c101b0e */
.L_x_1634:
[----:B------:R-:W-:Y:S05]  /*4280*/  BSYNC B0 ;  /* 0x0000000000007941 */ /* 0x000fea0003800000 */
.L_x_1633:
[----:B------:R-:W-:Y:S05]  /*4290*/  @!P4 BRA `(.L_x_1635) ;  /* 0x000000000048c947 */ /* 0x000fea0003800000 */
[----:B------:R-:W-:Y:S01]  /*42a0*/  FFMA.FTZ R32, R41, R28, R32 ;  /* 0x0000001c29207223 */ /* 0x000fe20000010020 */
[----:B------:R-:W-:-:S03]  /*42b0*/  FFMA.FTZ R31, R40, R29, R31 ;  /* 0x0000001d281f7223 */ /* 0x000fc6000001001f */
[----:B0-----:R-:W-:Y:S01]  /*42c0*/  FMUL.FTZ R6, R32, -1.4426950216293334961 ;  /* 0xbfb8aa3b20067820 */ /* 0x001fe20000410000 */
[----:B-12---:R-:W-:-:S05]  /*42d0*/  FMUL.FTZ R8, R31, -1.4426950216293334961 ;  /* 0xbfb8aa3b1f087820 */ /* 0x006fca0000410000 */
        /* <DEDUP_REMOVED lines=14> */
.L_x_1635:
        /* <DEDUP_REMOVED lines=12> */
[----:B0-----:R-:W-:Y:S01]  /*4480*/  FMUL.FTZ R6, R41, UR16 ;  /* 0x0000001029067c20 */ /* 0x001fe20008410000 */
[----:B------:R-:W-:Y:S01]  /*4490*/  LEA R4, P0, R2, UR10, 0x2 ;  /* 0x0000000a02047c11 */ /* 0x000fe2000f8010ff */
[----:B------:R-:W-:Y:S01]  /*44a0*/  FMUL.FTZ R7, R0, UR16 ;  /* 0x0000001000077c20 */ /* 0x000fe20008410000 */
[----:B------:R-:W-:-:S04]  /*44b0*/  IADD3 R5, R3, R5, RZ ;  /* 0x0000000503057210 */ /* 0x000fc80007ffe0ff */
[----:B------:R-:W-:-:S05]  /*44c0*/  LEA.HI.X R5, R2, UR11, R5, 0x2, P0 ;  /* 0x0000000b02057c11 */ /* 0x000fca00080f1405 */
[----:B------:R3:W-:Y:S02]  /*44d0*/  STG.E.64 desc[UR14][R4.64], R6 ;  /* 0x0000000604007986 */ /* 0x0007e4000c101b0e */
.L_x_1637:
[----:B------:R-:W-:Y:S05]  /*44e0*/  BSYNC B0 ;  /* 0x0000000000007941 */ /* 0x000fea0003800000 */
.L_x_1636:
[----:B------:R-:W-:Y:S01]  /*44f0*/  ULDC UR10, c[0x0][0x10] ;  /* 0x00000400000a7ab9 */ /* 0x000fe20000000800 */
[----:B------:R-:W-:Y:S02]  /*4500*/  UIADD3 UR4, UR4, 0x1, URZ ;  /* 0x0000000104047890 */ /* 0x000fe4000fffe03f */
[----:B------:R-:W-:-:S04]  /*4510*/  UIADD3 UR6, UR10, UR6, URZ ;  /* 0x000000060a067290 */ /* 0x000fc8000fffe03f */
[----:B------:R-:W-:-:S06]  /*4520*/  UISETP.GE.AND UP0, UPT, UR6, UR5, UPT ;  /* 0x000000050600728c */ /* 0x000fcc000bf06270 */
[----:B------:R-:W-:-:S13]  /*4530*/  PLOP3.LUT P0, PT, PT, PT, UP0, 0x80, 0x0 ;  /* 0x000000000000781c */ /* 0x000fda0003f0f008 */
[----:B------:R-:W-:Y:S05]  /*4540*/  @!P0 BRA `(.L_x_1638) ;  /* 0xffffffbc00748947 */ /* 0x000fea000383ffff */
.L_x_1603:
[----:B---3--:R-:W3:Y:S01]  /*4550*/  LDC R4, c[0x0][0xc] ;  /* 0x00000300ff047b82 */ /* 0x008ee20000000800 */
[----:B------:R-:W-:Y:S01]  /*4560*/  ISETP.NE.AND P1, PT, R30, RZ, PT ;  /* 0x000000ff1e00720c */ /* 0x000fe20003f25270 */
[----:B------:R-:W-:Y:S06]  /*4570*/  BSSY B0, `(.L_x_1639) ;  /* 0x0000011000007945 */ /* 0x000fec0003800000 */
[----:B0-----:R-:W0:Y:S08]  /*4580*/  LDC R7, c[0x0][0x10] ;  /* 0x00000400ff077b82 */ /* 0x001e300000000800 */
[----:B------:R-:W4:Y:S01]  /*4590*/  LDC.64 R2, c[0x0][0x258] ;  /* 0x00009600ff027b82 */ /* 0x000f220000000a00 */
[----:B---3--:R-:W-:-:S02]  /*45a0*/  ISETP.NE.AND P0, PT, R4, 0x1, PT ;  /* 0x000000010400780c */ /* 0x008fc40003f05270 */
[----:B0-----:R-:W-:-:S04]  /*45b0*/  SHF.L.U32 R0, R7, 0x1, RZ ;  /* 0x0000000107007819 */ /* 0x001fc800000006ff */
[----:B------:R-:W-:-:S05]  /*45c0*/  SEL R5, R0, RZ, P0 ;  /* 0x000000ff00057207 */ /* 0x000fca0000000000 */
[----:B----4-:R-:W-:Y:S01]  /*45d0*/  IMAD.WIDE.U32 R2, R5, 0x4, R2 ;  /* 0x0000000405027825 */ /* 0x010fe200078e0002 */
[----:B------:R-:W-:Y:S06]  /*45e0*/  @P1 BRA `(.L_x_1640) ;  /* 0x0000000000241947 */ /* 0x000fec0003800000 */
[----:B------:R-:W0:Y:S01]  /*45f0*/  S2R R0, SR_LANEID ;  /* 0x0000000000007919 */ /* 0x000e220000000000 */
[----:B------:R-:W-:Y:S02]  /*4600*/  VOTEU.ANY UR4, UPT, PT ;  /* 0x0000000000047886 */ /* 0x000fe400038e0100 */
[----:B------:R-:W-:Y:S02]  /*4610*/  UFLO.U32 UR5, UR4 ;  /* 0x00000004000572bd */ /* 0x000fe400080e0000 */
[----:B------:R-:W3:Y:S04]  /*4620*/  POPC R5, UR4 ;  /* 0x0000000400057d09 */ /* 0x000ee80008000000 */
[----:B0-----:R-:W-:-:S13]  /*4630*/  ISETP.EQ.U32.AND P0, PT, R0, UR5, PT ;  /* 0x0000000500007c0c */ /* 0x001fda000bf02070 */
[----:B------:R-:W-:Y:S06]  /*4640*/  @P0 MEMBAR.ALL.GPU ;  /* 0x0000000000000992 */ /* 0x000fec000000a000 */
[----:B------:R-:W-:-:S00]  /*4650*/  @P0 ERRBAR ;  /* 0x00000000000009ab */ /* 0x000fc00000000000 */
[----:B------:R-:W-:Y:S06]  /*4660*/  @P0 CGAERRBAR ;  /* 0x00000000000005ab */ /* 0x000fec0000000000 */
[----:B---3--:R0:W-:Y:S02]  /*4670*/  @P0 REDG.E.ADD.S32.STRONG.GPU desc[UR14][R2.64], R5 ;  /* 0x000000050200098e */ /* 0x0081e4000c10e38e */
.L_x_1640:
[----:B------:R-:W-:Y:S05]  /*4680*/  BSYNC B0 ;  /* 0x0000000000007941 */ /* 0x000fea0003800000 */
.L_x_1639:
[----:B------:R-:W3:Y:S01]  /*4690*/  S2UR UR4, SR_CTAID.X ;  /* 0x00000000000479c3 */ /* 0x000ee20000002500 */
[----:B------:R-:W-:Y:S02]  /*46a0*/  IADD3 R0, R4, -0x1, RZ ;  /* 0xffffffff04007810 */ /* 0x000fe40007ffe0ff */
[----:B0-----:R-:W-:-:S05]  /*46b0*/  IADD3 R5, R7, -0x1, RZ ;  /* 0xffffffff07057810 */ /* 0x001fca0007ffe0ff */
[----:B------:R-:W0:Y:S01]  /*46c0*/  S2UR UR5, SR_CTAID.Y ;  /* 0x00000000000579c3 */ /* 0x000e220000002600 */
[----:B---3--:R-:W-:-:S04]  /*46d0*/  ISETP.NE.AND P0, PT, R0, UR4, PT ;  /* 0x0000000400007c0c */ /* 0x008fc8000bf05270 */
[----:B0-----:R-:W-:-:S13]  /*46e0*/  ISETP.NE.OR P0, PT, R5, UR5, P0 ;  /* 0x0000000505007c0c */ /* 0x001fda0008705670 */
[----:B------:R-:W-:Y:S05]  /*46f0*/  @P0 EXIT ;  /* 0x000000000000094d */ /* 0x000fea0003800000 */
[----:B------:R-:W-:Y:S05]  /*4700*/  @P1 BRA `(.L_x_1641) ;  /* 0x0000000000201947 */ /* 0x000fea0003800000 */
[----:B------:R-:W-:-:S05]  /*4710*/  IMAD R0, R4, R7, RZ ;  /* 0x0000000704007224 */ /* 0x000fca00078e02ff */
[----:B------:R-:W-:-:S13]  /*4720*/  ISETP.NE.AND P0, PT, R0, -0x1, PT ;  /* 0xffffffff0000780c */ /* 0x000fda0003f05270 */
[----:B------:R-:W-:Y:S05]  /*4730*/  @!P0 BRA `(.L_x_1641) ;  /* 0x0000000000148947 */ /* 0x000fea0003800000 */
.L_x_1642:
[----:B------:R-:W3:Y:S04]  /*4740*/  LDG.E.STRONG.GPU R5, desc[UR14][R2.64] ;  /* 0x0000000e02057981 */ /* 0x000ee8000c1ef900 */
[----:B---3--:R-:W-:Y:S01]  /*4750*/  CCTL.IVALL ;  /* 0x00000000ff00798f */ /* 0x008fe20002000000 */
[----:B------:R-:W-:Y:S05]  /*4760*/  YIELD ;  /* 0x0000000000007946 */ /* 0x000fea0003800000 */
[----:B------:R-:W-:-:S13]  /*4770*/  ISETP.NE.AND P0, PT, R5, R0, PT ;  /* 0x000000000500720c */ /* 0x000fda0003f05270 */
[----:B------:R-:W-:Y:S05]  /*4780*/  @P0 BRA `(.L_x_1642) ;  /* 0xfffffffc00ec0947 */ /* 0x000fea000383ffff */
.L_x_1641:
        /* <DEDUP_REMOVED lines=11> */
[C---:B-12---:R-:W-:Y:S01]  /*4840*/  IMAD.WIDE.U32 R8, R2.reuse, 0x3, RZ ;  /* 0x0000000302087825 */ /* 0x046fe200078e00ff */
        /* <DEDUP_REMOVED lines=12> */
.L_x_1643:
        /* <DEDUP_REMOVED lines=25> */
.L_x_1644:
        /* <DEDUP_REMOVED lines=14> */
.L_x_3253:


//--------------------- .text._Z35group_norm_nhwc_bwd_one_pass_kernelI11Fp32IOBf16WLi256ELi40ELi640EEv26Group_norm_nhwc_bwd_params --------------------------
	.section	.text._Z35group_norm_nhwc_bwd_one_pass_kernelI11Fp32IOBf16WLi256ELi40ELi640EEv26Group_norm_nhwc_bwd_params,"ax",@progbits
	.align	128
        .global         _Z35group_norm_nhwc_bwd_one_pass_kernelI11Fp32IOBf16WLi256ELi40ELi640EEv26Group_norm_nhwc_bwd_params
        .type           _Z35group_norm_nhwc_bwd_one_pass_kernelI11Fp32IOBf16WLi256ELi40ELi640EEv26Group_norm_nhwc_bwd_params,@function
        .size           _Z35group_norm_nhwc_bwd_one_pass_kernelI11Fp32IOBf16WLi256ELi40ELi640EEv26Group_norm_nhwc_bwd_params,(.L_x_3254 - _Z35group_norm_nhwc_bwd_one_pass_kernelI11Fp32IOBf16WLi256ELi40ELi640EEv26Group_norm_nhwc_bwd_params)
        .other          _Z35group_norm_nhwc_bwd_one_pass_kernelI11Fp32IOBf16WLi256ELi40ELi640EEv26Group_norm_nhwc_bwd_params,@"STO_CUDA_ENTRY STV_DEFAULT"
_Z35group_norm_nhwc_bwd_one_pass_kernelI11Fp32IOBf16WLi256ELi40ELi640EEv26Group_norm_nhwc_bwd_params:
.text._Z35group_norm_nhwc_bwd_one_pass_kernelI11Fp32IOBf16WLi256ELi40ELi640EEv26Group_norm_nhwc_bwd_params:
        /* <DEDUP_REMOVED lines=52> */
.L_x_1696:
[----:B--234-:R-:W0:Y:S01]  /*0340*/  LDC R13, c[0x0][0x2a0] ;  /* 0x0000a800ff0d7b82 */ /* 0x01ce220000000800 */
[----:B------:R-:W-:Y:S01]  /*0350*/  ISETP.GE.AND P4, PT, R64, RZ, PT ;  /* 0x000000ff4000720c */ /* 0x000fe20003f86270 */
[----:B------:R-:W-:Y:S01]  /*0360*/  ULDC.64 UR14, c[0x0][0x290] ;  /* 0x0000a400000e7ab9 */ /* 0x000fe20000000a00 */
[----:B------:R-:W-:Y:S01]  /*0370*/  SHF.R.S32.HI R50, RZ, 0x1f, R62 ;  /* 0x0000001fff327819 */ /* 0x000fe2000001143e */
[----:B------:R-:W-:Y:S01]  /*0380*/  ULDC.64 UR12, c[0x0][0x298] ;  /* 0x0000a600000c7ab9 */ /* 0x000fe20000000a00 */
[----:B------:R-:W-:Y:S02]  /*0390*/  SHF.R.S32.HI R49, RZ, 0x1f, R61 ;  /* 0x0000001fff317819 */ /* 0x000fe4000001143d */
[----:B------:R-:W-:Y:S02]  /*03a0*/  CS2R R42, SRZ ;  /* 0x00000000002a7805 */ /* 0x000fe4000001ff00 */
[----:B------:R-:W-:Y:S01]  /*03b0*/  SHF.R.S32.HI R48, RZ, 0x1f, R60 ;  /* 0x0000001fff307819 */ /* 0x000fe2000001143c */
[----:B-1----:R-:W1:Y:S08]  /*03c0*/  @P1 LDC.64 R16, c[0x0][0x288] ;  /* 0x0000a200ff101b82 */ /* 0x002e700000000a00 */
        /* <DEDUP_REMOVED lines=28> */
[----:B------:R-:W-:Y:S02]  /*0590*/  SEL R86, R9, R8, !P0 ;  /* 0x0000000809567207 */ /* 0x000fe40004000000 */
[----:B------:R-:W-:-:S02]  /*05a0*/  ISETP.GE.AND.EX P4, PT, R50, UR15, PT, P4 ;  /* 0x0000000f32007c0c */ /* 0x000fc4000bf86340 */
[----:B------:R-:W-:Y:S01]  /*05b0*/  @P2 IADD3 R7, R7, 0x1, RZ ;  /* 0x0000000107072810 */ /* 0x000fe20007ffe0ff */
[----:B------:R-:W-:Y:S01]  /*05c0*/  IMAD R70, R86, 0x28, RZ ;  /* 0x0000002856467824 */ /* 0x000fe200078e02ff */
[----:B------:R-:W-:Y:S02]  /*05d0*/  ISETP.GT.U32.OR P4, PT, R65, 0x27f, P4 ;  /* 0x0000027f4100780c */ /* 0x000fe40002784470 */
[----:B------:R-:W-:Y:S02]  /*05e0*/  @!P5 IADD3 R7, -R7, RZ, RZ ;  /* 0x000000ff0707d210 */ /* 0x000fe40007ffe1ff */
[----:B------:R-:W-:Y:S02]  /*05f0*/  ISETP.GE.U32.AND P2, PT, R60, UR14, PT ;  /* 0x0000000e3c007c0c */ /* 0x000fe4000bf46070 */
[----:B------:R-:W-:Y:S02]  /*0600*/  SEL R7, R9, R7, !P0 ;  /* 0x0000000709077207 */ /* 0x000fe40004000000 */
[----:B------:R-:W-:-:S02]  /*0610*/  SHF.R.S32.HI R9, RZ, 0x1f, R66 ;  /* 0x0000001fff097819 */ /* 0x000fc40000011442 */
[----:B------:R-:W-:Y:S02]  /*0620*/  IADD3 R88, P0, R66, R70, RZ ;  /* 0x0000004642587210 */ /* 0x000fe40007f1e0ff */
[----:B------:R-:W-:Y:S01]  /*0630*/  SHF.R.S32.HI R6, RZ, 0x1f, R7 ;  /* 0x0000001fff067819 */ /* 0x000fe20000011407 */
[----:B------:R-:W3:Y:S01]  /*0640*/  @!P4 LDC.64 R14, c[0x0][0x288] ;  /* 0x0000a200ff0ecb82 */ /* 0x000ee20000000a00 */
[----:B------:R-:W-:Y:S02]  /*0650*/  LEA.HI.X.SX32 R89, R70, R9, 0x1, P0 ;  /* 0x0000000946597211 */ /* 0x000fe400000f0eff */
[----:B------:R-:W-:Y:S01]  /*0660*/  ISETP.GE.U32.AND P0, PT, R61, UR14, PT ;  /* 0x0000000e3d007c0c */ /* 0x000fe2000bf06070 */
[----:B------:R-:W-:Y:S01]  /*0670*/  IMAD R6, R6, UR12, RZ ;  /* 0x0000000c06067c24 */ /* 0x000fe2000f8e02ff */
[----:B------:R-:W-:Y:S01]  /*0680*/  ISETP.GE.AND.EX P2, PT, R48, UR15, PT, P2 ;  /* 0x0000000f30007c0c */ /* 0x000fe2000bf46320 */
[----:B------:R-:W-:Y:S01]  /*0690*/  IMAD.WIDE.U32 R88, R7, UR12, R88 ;  /* 0x0000000c07587c25 */ /* 0x000fe2000f8e0058 */
[----:B------:R-:W-:Y:S01]  /*06a0*/  ISETP.GE.AND.EX P0, PT, R49, UR15, PT, P0 ;  /* 0x0000000f31007c0c */ /* 0x000fe2000bf06300 */
[----:B------:R-:W4:Y:S01]  /*06b0*/  @!P4 LDC.64 R20, c[0x0][0x230] ;  /* 0x00008c00ff14cb82 */ /* 0x000f220000000a00 */
[----:B------:R-:W-:Y:S01]  /*06c0*/  ISETP.GT.U32.OR P2, PT, R65, 0x27f, P2 ;  /* 0x0000027f4100780c */ /* 0x000fe20001744470 */
[----:B------:R-:W-:Y:S01]  /*06d0*/  IMAD R91, R7, UR13, R6 ;  /* 0x0000000d075b7c24 */ /* 0x000fe2000f8e0206 */
[----:B------:R-:W-:Y:S01]  /*06e0*/  ISETP.GT.U32.OR P0, PT, R65, 0x27f, P0 ;  /* 0x0000027f4100780c */ /* 0x000fe20000704470 */
[----:B-1----:R-:W-:Y:S01]  /*06f0*/  @P1 IMAD R6, R51, R16, RZ ;  /* 0x0000001033061224 */ /* 0x002fe200078e02ff */
[----:B------:R-:W-:-:S02]  /*0700*/  @P1 MOV R90, R88 ;  /* 0x00000058005a1202 */ /* 0x000fc40000000f00 */
[----:B------:R-:W-:Y:S01]  /*0710*/  IADD3 R91, R89, R91, RZ ;  /* 0x0000005b595b7210 */ /* 0x000fe20007ffe0ff */
[----:B------:R-:W-:Y:S01]  /*0720*/  @P1 IMAD R17, R63, R17, R6 ;  /* 0x000000113f111224 */ /* 0x000fe200078e0206 */
[----:B------:R-:W1:Y:S01]  /*0730*/  @!P4 LDC.64 R12, c[0x0][0x228] ;  /* 0x00008a00ff0ccb82 */ /* 0x000e620000000a00 */
[----:B------:R-:W-:Y:S01]  /*0740*/  ISETP.GE.U32.AND P3, PT, R59, UR14, PT ;  /* 0x0000000e3b007c0c */ /* 0x000fe2000bf66070 */
[----:B------:R-:W-:-:S04]  /*0750*/  @P1 IMAD.WIDE.U32 R6, R63, R16, R90 ;  /* 0x000000103f061225 */ /* 0x000fc800078e005a */
[----:B---3--:R-:W-:Y:S02]  /*0760*/  @!P4 IMAD R16, R50, R14, RZ ;  /* 0x0000000e3210c224 */ /* 0x008fe400078e02ff */
[----:B------:R-:W3:Y:S01]  /*0770*/  @!P0 LDC.64 R10, c[0x0][0x288] ;  /* 0x0000a200ff0a8b82 */ /* 0x000ee20000000a00 */
[----:B------:R-:W-:Y:S02]  /*0780*/  @P1 IADD3 R17, R7, R17, RZ ;  /* 0x0000001107111210 */ /* 0x000fe40007ffe0ff */
[C---:B------:R-:W-:Y:S02]  /*0790*/  @P1 SHF.L.U32 R7, R6.reuse, 0x2, RZ ;  /* 0x0000000206071819 */ /* 0x040fe400000006ff */
[----:B------:R-:W-:Y:S02]  /*07a0*/  @P1 SHF.L.U64.HI R26, R6, 0x2, R17 ;  /* 0x00000002061a1819 */ /* 0x000fe40000010211 */
[C---:B--2---:R-:W-:Y:S01]  /*07b0*/  @P1 IADD3 R72, P6, R7.reuse, R72, RZ ;  /* 0x0000004807481210 */ /* 0x044fe20007fde0ff */
[----:B------:R-:W2:Y:S01]  /*07c0*/  @!P2 LDC.64 R8, c[0x0][0x288] ;  /* 0x0000a200ff08ab82 */ /* 0x000ea20000000a00 */
[----:B0-----:R-:W-:Y:S01]  /*07d0*/  @P1 IADD3 R18, P5, R7, R18, RZ ;  /* 0x0000001207121210 */ /* 0x001fe20007fbe0ff */
[----:B------:R-:W-:Y:S01]  /*07e0*/  @!P4 IMAD R7, R62, R15, R16 ;  /* 0x0000000f3e07c224 */ /* 0x000fe200078e0210 */
[----:B------:R-:W-:-:S02]  /*07f0*/  @!P4 MOV R16, R88 ;  /* 0x000000580010c202 */ /* 0x000fc40000000f00 */
[----:B------:R-:W-:Y:S02]  /*0800*/  @!P4 MOV R17, R91 ;  /* 0x0000005b0011c202 */ /* 0x000fe40000000f00 */
[C---:B------:R-:W-:Y:S01]  /*0810*/  @P1 IADD3.X R73, R26.reuse, R73, RZ, P6, !PT ;  /* 0x000000491a491210 */ /* 0x040fe200037fe4ff */
[----:B------:R-:W0:Y:S01]  /*0820*/  @!P0 LDC.64 R22, c[0x0][0x230] ;  /* 0x00008c00ff168b82 */ /* 0x000e220000000a00 */
[----:B------:R-:W-:Y:S01]  /*0830*/  @P1 IADD3.X R19, R26, R19, RZ, P5, !PT ;  /* 0x000000131a131210 */ /* 0x000fe20002ffe4ff */
[----:B------:R-:W-:Y:S01]  /*0840*/  @!P4 IMAD.WIDE.U32 R14, R62, R14, R16 ;  /* 0x0000000e3e0ec225 */ /* 0x000fe200078e0010 */
[----:B------:R-:W-:-:S04]  /*0850*/  SHF.R.S32.HI R6, RZ, 0x1f, R59 ;  /* 0x0000001fff067819 */ /* 0x000fc8000001143b */
[----:B------:R-:W-:Y:S01]  /*0860*/  @!P4 IADD3 R15, R15, R7, RZ ;  /* 0x000000070f0fc210 */ /* 0x000fe20007ffe0ff */
[----:B------:R-:W0:Y:S01]  /*0870*/  @!P0 LDC.64 R24, c[0x0][0x228] ;  /* 0x00008a00ff188b82 */ /* 0x000e220000000a00 */
[C---:B------:R-:W-:Y:S01]  /*0880*/  @!P4 SHF.L.U32 R7, R14.reuse, 0x2, RZ ;  /* 0x000000020e07c819 */ /* 0x040fe200000006ff */
[----:B---3--:R-:W-:Y:S01]  /*0890*/  @!P0 IMAD R26, R49, R10, RZ ;  /* 0x0000000a311a8224 */ /* 0x008fe200078e02ff */
[----:B------:R-:W-:Y:S02]  /*08a0*/  @!P4 SHF.L.U64.HI R16, R14, 0x2, R15 ;  /* 0x000000020e10c819 */ /* 0x000fe4000001020f */
[----:B------:R-:W-:Y:S02]  /*08b0*/  @!P0 MOV R14, R88 ;  /* 0x00000058000e8202 */ /* 0x000fe40000000f00 */
[----:B------:R-:W-:Y:S01]  /*08c0*/  @!P0 MOV R15, R91 ;  /* 0x0000005b000f8202 */ /* 0x000fe20000000f00 */
[----:B--2---:R-:W-:Y:S01]  /*08d0*/  @!P2 IMAD R17, R48, R8, RZ ;  /* 0x000000083011a224 */ /* 0x004fe200078e02ff */
[C---:B----4-:R-:W-:Y:S01]  /*08e0*/  @!P4 IADD3 R20, P5, R7.reuse, R20, RZ ;  /* 0x000000140714c210 */ /* 0x050fe20007fbe0ff */
[----:B------:R-:W2:Y:S01]  /*08f0*/  @!P2 LDC.64 R30, c[0x0][0x228] ;  /* 0x00008a00ff1eab82 */ /* 0x000ea20000000a00 */
[----:B-1----:R-:W-:Y:S01]  /*0900*/  @!P4 IADD3 R12, P6, R7, R12, RZ ;  /* 0x0000000c070cc210 */ /* 0x002fe20007fde0ff */
[C---:B------:R-:W-:Y:S01]  /*0910*/  @!P0 IMAD R7, R61.reuse, R11, R26 ;  /* 0x0000000b3d078224 */ /* 0x040fe200078e021a */
[C---:B------:R-:W-:Y:S01]  /*0920*/  @!P4 IADD3.X R21, R16.reuse, R21, RZ, P5, !PT ;  /* 0x000000151015c210 */ /* 0x040fe20002ffe4ff */
[----:B------:R-:W-:Y:S01]  /*0930*/  @!P0 IMAD.WIDE.U32 R10, R61, R10, R14 ;  /* 0x0000000a3d0a8225 */ /* 0x000fe200078e000e */
[----:B------:R-:W-:-:S02]  /*0940*/  @!P4 IADD3.X R13, R16, R13, RZ, P6, !PT ;  /* 0x0000000d100dc210 */ /* 0x000fc400037fe4ff */
[----:B------:R-:W-:Y:S01]  /*0950*/  @!P2 MOV R16, R88 ;  /* 0x000000580010a202 */ /* 0x000fe20000000f00 */
[----:B------:R-:W-:Y:S01]  /*0960*/  @!P2 IMAD R27, R60, R9, R17 ;  /* 0x000000093c1ba224 */ /* 0x000fe200078e0211 */
[----:B------:R-:W-:Y:S01]  /*0970*/  @!P2 MOV R17, R91 ;  /* 0x0000005b0011a202 */ /* 0x000fe20000000f00 */
[----:B------:R1:W5:Y:S01]  /*0980*/  @!P4 LDG.E.64 R42, desc[UR8][R20.64] ;  /* 0x00000008142ac981 */ /* 0x000362000c1e1b00 */
[----:B------:R-:W-:Y:S02]  /*0990*/  ISETP.GE.AND.EX P3, PT, R6, UR15, PT, P3 ;  /* 0x0000000f06007c0c */ /* 0x000fe4000bf66330 */
[----:B------:R-:W-:Y:S01]  /*09a0*/  @!P0 IADD3 R11, R11, R7, RZ ;  /* 0x000000070b0b8210 */ /* 0x000fe20007ffe0ff */
[----:B------:R-:W-:Y:S01]  /*09b0*/  @!P2 IMAD.WIDE.U32 R8, R60, R8, R16 ;  /* 0x000000083c08a225 */ /* 0x000fe200078e0010 */
[----:B------:R-:W-:Y:S01]  /*09c0*/  ISETP.GT.U32.OR P3, PT, R65, 0x27f, P3 ;  /* 0x0000027f4100780c */ /* 0x000fe20001f64470 */
[----:B------:R-:W3:Y:S01]  /*09d0*/  @!P2 LDC.64 R16, c[0x0][0x230] ;  /* 0x00008c00ff10ab82 */ /* 0x000ee20000000a00 */
[----:B------:R-:W-:-:S02]  /*09e0*/  @!P0 SHF.L.U32 R7, R10, 0x2, RZ ;  /* 0x000000020a078819 */ /* 0x000fc400000006ff */
[----:B------:R-:W-:Y:S02]  /*09f0*/  @!P0 SHF.L.U64.HI R10, R10, 0x2, R11 ;  /* 0x000000020a0a8819 */ /* 0x000fe4000001020b */
[C---:B0-----:R-:W-:Y:S02]  /*0a00*/  @!P0 IADD3 R22, P5, R7.reuse, R22, RZ ;  /* 0x0000001607168210 */ /* 0x041fe40007fbe0ff */
[----:B------:R-:W-:Y:S02]  /*0a10*/  @!P0 IADD3 R24, P6, R7, R24, RZ ;  /* 0x0000001807188210 */ /* 0x000fe40007fde0ff */
[----:B------:R-:W-:Y:S02]  /*0a20*/  @!P2 IADD3 R7, R9, R27, RZ ;  /* 0x0000001b0907a210 */ /* 0x000fe40007ffe0ff */
[----:B------:R-:W-:Y:S01]  /*0a30*/  @!P0 IADD3.X R23, R10, R23, RZ, P5, !PT ;  /* 0x000000170a178210 */ /* 0x000fe20002ffe4ff */
[----:B------:R-:W0:Y:S01]  /*0a40*/  @!P3 LDC.64 R14, c[0x0][0x288] ;  /* 0x0000a200ff0ebb82 */ /* 0x000e220000000a00 */
[----:B------:R-:W-:-:S02]  /*0a50*/  @!P2 SHF.L.U64.HI R34, R8, 0x2, R7 ;  /* 0x000000020822a819 */ /* 0x000fc40000010207 */
[----:B------:R-:W-:Y:S02]  /*0a60*/  @!P0 IADD3.X R25, R10, R25, RZ, P6, !PT ;  /* 0x000000190a198210 */ /* 0x000fe400037fe4ff */
[----:B------:R-:W-:Y:S02]  /*0a70*/  CS2R R10, SRZ ;  /* 0x00000000000a7805 */ /* 0x000fe4000001ff00 */
[----:B------:R-:W-:Y:S02]  /*0a80*/  SHF.R.S32.HI R7, RZ, 0x1f, R58 ;  /* 0x0000001fff077819 */ /* 0x000fe4000001143a */
[----:B------:R-:W-:Y:S01]  /*0a90*/  ISETP.GE.U32.AND P5, PT, R58, UR14, PT ;  /* 0x0000000e3a007c0c */ /* 0x000fe2000bfa6070 */
[----:B------:R-:W4:Y:S01]  /*0aa0*/  @!P3 LDC.64 R28, c[0x0][0x230] ;  /* 0x00008c00ff1cbb82 */ /* 0x000f220000000a00 */
[----:B------:R-:W-:Y:S01]  /*0ab0*/  @!P2 SHF.L.U32 R27, R8, 0x2, RZ ;  /* 0x00000002081ba819 */ /* 0x000fe200000006ff */
[----:B------:R2:W5:Y:S01]  /*0ac0*/  @!P4 LDG.E.64 R10, desc[UR8][R12.64] ;  /* 0x000000080c0ac981 */ /* 0x000562000c1e1b00 */
[----:B------:R-:W-:-:S04]  /*0ad0*/  ISETP.GE.AND.EX P5, PT, R7, UR15, PT, P5 ;  /* 0x0000000f07007c0c */ /* 0x000fc8000bfa6350 */
[----:B------:R-:W-:Y:S02]  /*0ae0*/  ISETP.GT.U32.OR P4, PT, R65, 0x27f, P5 ;  /* 0x0000027f4100780c */ /* 0x000fe40002f84470 */
[----:B------:R-:W-:Y:S02]  /*0af0*/  CS2R R40, SRZ ;  /* 0x0000000000287805 */ /* 0x000fe4000001ff00 */
[----:B------:R-:W-:Y:S01]  /*0b00*/  SHF.R.S32.HI R8, RZ, 0x1f, R57 ;  /* 0x0000001fff087819 */ /* 0x000fe20000011439 */
[----:B-1----:R-:W1:Y:S01]  /*0b10*/  @!P3 LDC.64 R20, c[0x0][0x228] ;  /* 0x00008a00ff14bb82 */ /* 0x002e620000000a00 */
[----:B------:R-:W-:Y:S02]  /*0b20*/  ISETP.GE.U32.AND P5, PT, R57, UR14, PT ;  /* 0x0000000e39007c0c */ /* 0x000fe4000bfa6070 */
[----:B--2---:R-:W-:Y:S02]  /*0b30*/  CS2R R12, SRZ ;  /* 0x00000000000c7805 */ /* 0x004fe4000001ff00 */
[----:B------:R-:W-:Y:S01]  /*0b40*/  SHF.R.S32.HI R9, RZ, 0x1f, R56 ;  /* 0x0000001fff097819 */ /* 0x000fe20000011438 */
[----:B------:R2:W5:Y:S01]  /*0b50*/  @!P0 LDG.E.64 R40, desc[UR8][R22.64] ;  /* 0x0000000816288981 */ /* 0x000562000c1e1b00 */
[----:B------:R-:W-:Y:S01]  /*0b60*/  ISETP.GE.AND.EX P5, PT, R8, UR15, PT, P5 ;  /* 0x0000000f08007c0c */ /* 0x000fe2000bfa6350 */
[----:B0-----:R-:W-:Y:S01]  /*0b70*/  @!P3 IMAD R26, R6, R14, RZ ;  /* 0x0000000e061ab224 */ /* 0x001fe200078e02ff */
[----:B------:R-:W-:Y:S01]  /*0b80*/  ISETP.GE.U32.AND P6, PT, R56, UR14, PT ;  /* 0x0000000e38007c0c */ /* 0x000fe2000bfc6070 */
[----:B------:R0:W5:Y:S01]  /*0b90*/  @!P0 LDG.E.64 R12, desc[UR8][R24.64] ;  /* 0x00000008180c8981 */ /* 0x000162000c1e1b00 */
[----:B------:R-:W1:Y:S01]  /*0ba0*/  @!P4 LDC.64 R36, c[0x0][0x288] ;  /* 0x0000a200ff24cb82 */ /* 0x000e620000000a00 */
[----:B------:R-:W-:-:S02]  /*0bb0*/  ISETP.GT.U32.OR P5, PT, R65, 0x27f, P5 ;  /* 0x0000027f4100780c */ /* 0x000fc40002fa4470 */
[----:B--2---:R-:W-:Y:S02]  /*0bc0*/  @!P3 MOV R22, R88 ;  /* 0x000000580016b202 */ /* 0x004fe40000000f00 */
[----:B------:R-:W-:Y:S01]  /*0bd0*/  @!P3 MOV R23, R91 ;  /* 0x0000005b0017b202 */ /* 0x000fe20000000f00 */
[----:B------:R-:W-:Y:S01]  /*0be0*/  @!P3 IMAD R35, R59, R15, R26 ;  /* 0x0000000f3b23b224 */ /* 0x000fe200078e021a */
[----:B------:R-:W-:Y:S01]  /*0bf0*/  ISETP.GE.AND.EX P6, PT, R9, UR15, PT, P6 ;  /* 0x0000000f09007c0c */ /* 0x000fe2000bfc6360 */
[----:B0-----:R-:W0:Y:S01]  /*0c00*/  @!P4 LDC.64 R24, c[0x0][0x228] ;  /* 0x00008a00ff18cb82 */ /* 0x001e220000000a00 */
[----:B---3--:R-:W-:Y:S01]  /*0c10*/  @!P2 IADD3 R16, P0, R27, R16, RZ ;  /* 0x000000101b10a210 */ /* 0x008fe20007f1e0ff */
[----:B------:R-:W-:Y:S01]  /*0c20*/  @!P3 IMAD.WIDE.U32 R14, R59, R14, R22 ;  /* 0x0000000e3b0eb225 */ /* 0x000fe200078e0016 */
[----:B------:R-:W-:Y:S02]  /*0c30*/  ISETP.GT.U32.OR P6, PT, R65, 0x27f, P6 ;  /* 0x0000027f4100780c */ /* 0x000fe400037c4470 */
[----:B------:R-:W-:-:S02]  /*0c40*/  @!P2 IADD3.X R17, R34, R17, RZ, P0, !PT ;  /* 0x000000112211a210 */ /* 0x000fc400007fe4ff */
[----:B------:R-:W-:Y:S01]  /*0c50*/  @!P2 IADD3 R30, P0, R27, R30, RZ ;  /* 0x0000001e1b1ea210 */ /* 0x000fe20007f1e0ff */
[----:B------:R-:W2:Y:S01]  /*0c60*/  @!P5 LDC.64 R32, c[0x0][0x288] ;  /* 0x0000a200ff20db82 */ /* 0x000ea20000000a00 */
[----:B------:R-:W-:Y:S02]  /*0c70*/  @!P3 IADD3 R15, R15, R35, RZ ;  /* 0x000000230f0fb210 */ /* 0x000fe40007ffe0ff */
[----:B------:R-:W-:Y:S02]  /*0c80*/  @!P3 SHF.L.U32 R35, R14, 0x2, RZ ;  /* 0x000000020e23b819 */ /* 0x000fe400000006ff */
[----:B------:R-:W-:Y:S02]  /*0c90*/  @!P2 IADD3.X R31, R34, R31, RZ, P0, !PT ;  /* 0x0000001f221fa210 */ /* 0x000fe400007fe4ff */
[----:B------:R-:W-:Y:S01]  /*0ca0*/  @!P3 SHF.L.U64.HI R38, R14, 0x2, R15 ;  /* 0x000000020e26b819 */ /* 0x000fe2000001020f */
[----:B------:R-:W3:Y:S01]  /*0cb0*/  @!P4 LDC.64 R26, c[0x0][0x230] ;  /* 0x00008c00ff1acb82 */ /* 0x000ee20000000a00 */
[----:B----4-:R-:W-:Y:S01]  /*0cc0*/  @!P3 IADD3 R28, P0, R35, R28, RZ ;  /* 0x0000001c231cb210 */ /* 0x010fe20007f1e0ff */
[----:B-1----:R-:W-:-:S03]  /*0cd0*/  @!P4 IMAD R22, R7, R36, RZ ;  /* 0x000000240716c224 */ /* 0x002fc600078e02ff */
[----:B------:R-:W-:Y:S02]  /*0ce0*/  @!P3 IADD3.X R29, R38, R29, RZ, P0, !PT ;  /* 0x0000001d261db210 */ /* 0x000fe400007fe4ff */
[----:B------:R-:W-:Y:S01]  /*0cf0*/  @!P3 IADD3 R20, P0, R35, R20, RZ ;  /* 0x000000142314b210 */ /* 0x000fe20007f1e0ff */
[----:B------:R-:W1:Y:S01]  /*0d00*/  @!P6 LDC.64 R14, c[0x0][0x288] ;  /* 0x0000a200ff0eeb82 */ /* 0x000e620000000a00 */
[----:B------:R-:W-:Y:S01]  /*0d10*/  @!P4 IMAD R39, R58, R37, R22 ;  /* 0x000000253a27c224 */ /* 0x000fe200078e0216 */
[----:B------:R-:W-:Y:S02]  /*0d20*/  @!P4 MOV R22, R88 ;  /* 0x000000580016c202 */ /* 0x000fe40000000f00 */
[----:B------:R-:W-:-:S04]  /*0d30*/  @!P4 MOV R23, R91 ;  /* 0x0000005b0017c202 */ /* 0x000fc80000000f00 */
[----:B------:R-:W4:Y:S01]  /*0d40*/  LDC.64 R34, c[0x0][0x248] ;  /* 0x00009200ff227b82 */ /* 0x000f220000000a00 */
[----:B------:R-:W-:Y:S01]  /*0d50*/  @!P4 IMAD.WIDE.U32 R36, R58, R36, R22 ;  /* 0x000000243a24c225 */ /* 0x000fe200078e0016 */
[----:B------:R-:W-:-:S04]  /*0d60*/  @!P3 IADD3.X R21, R38, R21, RZ, P0, !PT ;  /* 0x000000152615b210 */ /* 0x000fc800007fe4ff */
[----:B------:R-:W-:Y:S02]  /*0d70*/  @!P4 IADD3 R37, R37, R39, RZ ;  /* 0x000000272525c210 */ /* 0x000fe40007ffe0ff */
[----:B------:R-:W-:Y:S01]  /*0d80*/  @!P4 SHF.L.U32 R39, R36, 0x2, RZ ;  /* 0x000000022427c819 */ /* 0x000fe200000006ff */
[----:B--2---:R-:W-:Y:S01]  /*0d90*/  @!P5 IMAD R44, R8, R32, RZ ;  /* 0x00000020082cd224 */ /* 0x004fe200078e02ff */
[----:B------:R-:W-:Y:S01]  /*0da0*/  @!P4 SHF.L.U64.HI R38, R36, 0x2, R37 ;  /* 0x000000022426c819 */ /* 0x000fe20000010225 */
[----:B------:R-:W2:Y:S01]  /*0db0*/  @!P5 LDC.64 R22, c[0x0][0x230] ;  /* 0x00008c00ff16db82 */ /* 0x000ea20000000a00 */
[----:B------:R-:W-:Y:S02]  /*0dc0*/  @!P5 MOV R36, R88 ;  /* 0x000000580024d202 */ /* 0x000fe40000000f00 */
[----:B------:R-:W-:Y:S02]  /*0dd0*/  @!P5 MOV R37, R91 ;  /* 0x0000005b0025d202 */ /* 0x000fe40000000f00 */
[----:B---3--:R-:W-:Y:S01]  /*0de0*/  @!P4 IADD3 R26, P0, R39, R26, RZ ;  /* 0x0000001a271ac210 */ /* 0x008fe20007f1e0ff */
[----:B------:R-:W-:-:S02]  /*0df0*/  @!P5 IMAD R53, R57, R33, R44 ;  /* 0x000000213935d224 */ /* 0x000fc400078e022c */
[----:B------:R-:W-:Y:S01]  /*0e00*/  @!P5 IMAD.WIDE.U32 R32, R57, R32, R36 ;  /* 0x000000203920d225 */ /* 0x000fe200078e0024 */
[----:B------:R-:W-:Y:S01]  /*0e10*/  @!P4 IADD3.X R27, R38, R27, RZ, P0, !PT ;  /* 0x0000001b261bc210 */ /* 0x000fe200007fe4ff */
[----:B------:R-:W3:Y:S01]  /*0e20*/  @!P5 LDC.64 R68, c[0x0][0x228] ;  /* 0x00008a00ff44db82 */ /* 0x000ee20000000a00 */
[----:B0-----:R-:W-:Y:S01]  /*0e30*/  @!P4 IADD3 R24, P0, R39, R24, RZ ;  /* 0x000000182718c210 */ /* 0x001fe20007f1e0ff */
[----:B-1----:R-:W-:Y:S02]  /*0e40*/  @!P6 IMAD R39, R9, R14, RZ ;  /* 0x0000000e0927e224 */ /* 0x002fe400078e02ff */
[----:B----4-:R-:W-:Y:S01]  /*0e50*/  IMAD.WIDE R34, R64, 0x8, R34 ;  /* 0x0000000840227825 */ /* 0x010fe200078e0222 */
[----:B------:R-:W-:Y:S02]  /*0e60*/  @!P5 IADD3 R33, R33, R53, RZ ;  /* 0x000000352121d210 */ /* 0x000fe40007ffe0ff */
[----:B------:R-:W-:Y:S01]  /*0e70*/  @!P4 IADD3.X R25, R38, R25, RZ, P0, !PT ;  /* 0x000000192619c210 */ /* 0x000fe200007fe4ff */
[----:B------:R-:W-:Y:S01]  /*0e80*/  @!P6 IMAD R53, R56, R15, R39 ;  /* 0x0000000f3835e224 */ /* 0x000fe200078e0227 */
[----:B------:R-:W0:Y:S01]  /*0e90*/  @!P6 LDC.64 R46, c[0x0][0x230] ;  /* 0x00008c00ff2eeb82 */ /* 0x000e220000000a00 */
[----:B------:R1:W4:Y:S01]  /*0ea0*/  LDG.E.64 R38, desc[UR8][R34.64] ;  /* 0x0000000822267981 */ /* 0x000322000c1e1b00 */
[----:B------:R-:W-:-:S02]  /*0eb0*/  @!P5 SHF.L.U32 R37, R32, 0x2, RZ ;  /* 0x000000022025d819 */ /* 0x000fc400000006ff */
[----:B------:R-:W-:-:S04]  /*0ec0*/  @!P5 SHF.L.U64.HI R36, R32, 0x2, R33 ;  /* 0x000000022024d819 */ /* 0x000fc80000010221 */
[----:B------:R-:W1:Y:S01]  /*0ed0*/  @!P6 LDC.64 R44, c[0x0][0x228] ;  /* 0x00008a00ff2ceb82 */ /* 0x000e620000000a00 */
[----:B------:R-:W-:Y:S02]  /*0ee0*/  @!P6 MOV R32, R88 ;  /* 0x000000580020e202 */ /* 0x000fe40000000f00 */
[----:B------:R-:W-:Y:S02]  /*0ef0*/  @!P6 MOV R33, R91 ;  /* 0x0000005b0021e202 */ /* 0x000fe40000000f00 */
[----:B--2---:R-:W-:Y:S01]  /*0f00*/  @!P5 IADD3 R22, P0, R37, R22, RZ ;  /* 0x000000162516d210 */ /* 0x004fe20007f1e0ff */
[----:B------:R-:W-:-:S03]  /*0f10*/  @!P6 IMAD.WIDE.U32 R14, R56, R14, R32 ;  /* 0x0000000e380ee225 */ /* 0x000fc600078e0020 */
[----:B------:R-:W-:Y:S02]  /*0f20*/  @!P5 IADD3.X R23, R36, R23, RZ, P0, !PT ;  /* 0x000000172417d210 */ /* 0x000fe400007fe4ff */
[----:B---3--:R-:W-:Y:S02]  /*0f30*/  @!P5 IADD3 R68, P0, R37, R68, RZ ;  /* 0x000000442544d210 */ /* 0x008fe40007f1e0ff */
[----:B------:R-:W-:Y:S02]  /*0f40*/  @!P6 IADD3 R33, R15, R53, RZ ;  /* 0x000000350f21e210 */ /* 0x000fe40007ffe0ff */
[----:B------:R-:W-:Y:S02]  /*0f50*/  @!P6 SHF.L.U32 R15, R14, 0x2, RZ ;  /* 0x000000020e0fe819 */ /* 0x000fe400000006ff */
[----:B------:R-:W-:Y:S02]  /*0f60*/  @!P5 IADD3.X R69, R36, R69, RZ, P0, !PT ;  /* 0x000000452445d210 */ /* 0x000fe400007fe4ff */
[----:B------:R-:W-:-:S02]  /*0f70*/  @!P6 SHF.L.U64.HI R14, R14, 0x2, R33 ;  /* 0x000000020e0ee819 */ /* 0x000fc40000010221 */
[----:B0-----:R-:W-:-:S04]  /*0f80*/  @!P6 IADD3 R46, P0, R15, R46, RZ ;  /* 0x0000002e0f2ee210 */ /* 0x001fc80007f1e0ff */
[C---:B------:R-:W-:Y:S02]  /*0f90*/  @!P6 IADD3.X R47, R14.reuse, R47, RZ, P0, !PT ;  /* 0x0000002f0e2fe210 */ /* 0x040fe400007fe4ff */
[----:B-1----:R-:W-:Y:S02]  /*0fa0*/  @!P6 IADD3 R44, P0, R15, R44, RZ ;  /* 0x0000002c0f2ce210 */ /* 0x002fe40007f1e0ff */
[----:B------:R-:W-:Y:S02]  /*0fb0*/  CS2R R34, SRZ ;  /* 0x0000000000227805 */ /* 0x000fe4000001ff00 */
[----:B------:R-:W-:Y:S02]  /*0fc0*/  @!P6 IADD3.X R45, R14, R45, RZ, P0, !PT ;  /* 0x0000002d0e2de210 */ /* 0x000fe400007fe4ff */
[----:B------:R-:W-:Y:S02]  /*0fd0*/  CS2R R14, SRZ ;  /* 0x00000000000e7805 */ /* 0x000fe4000001ff00 */
[----:B------:R0:W5:Y:S04]  /*0fe0*/  @!P2 LDG.E.64 R34, desc[UR8][R16.64] ;  /* 0x000000081022a981 */ /* 0x000168000c1e1b00 */
[----:B------:R1:W5:Y:S01]  /*0ff0*/  @P1 LDG.E.64 R14, desc[UR8][R18.64] ;  /* 0x00000008120e1981 */ /* 0x000362000c1e1b00 */
[----:B0-----:R-:W-:-:S02]  /*1000*/  CS2R R16, SRZ ;  /* 0x0000000000107805 */ /* 0x001fc4000001ff00 */
[----:B-1----:R-:W-:-:S04]  /*1010*/  CS2R R18, SRZ ;  /* 0x0000000000127805 */ /* 0x002fc8000001ff00 */
[----:B------:R0:W5:Y:S04]  /*1020*/  @!P2 LDG.E.64 R16, desc[UR8][R30.64] ;  /* 0x000000081e10a981 */ /* 0x000168000c1e1b00 */
[----:B------:R1:W5:Y:S01]  /*1030*/  @!P3 LDG.E.64 R18, desc[UR8][R20.64] ;  /* 0x000000081412b981 */ /* 0x000362000c1e1b00 */
[----:B0-----:R-:W-:Y:S02]  /*1040*/  CS2R R30, SRZ ;  /* 0x00000000001e7805 */ /* 0x001fe4000001ff00 */
[----:B-1----:R-:W-:Y:S02]  /*1050*/  CS2R R20, SRZ ;  /* 0x0000000000147805 */ /* 0x002fe4000001ff00 */
[----:B------:R-:W-:Y:S02]  /*1060*/  CS2R R36, SRZ ;  /* 0x0000000000247805 */ /* 0x000fe4000001ff00 */
[----:B------:R0:W5:Y:S04]  /*1070*/  @!P4 LDG.E.64 R30, desc[UR8][R26.64] ;  /* 0x000000081a1ec981 */ /* 0x000168000c1e1b00 */
[----:B------:R1:W5:Y:S04]  /*1080*/  @!P4 LDG.E.64 R20, desc[UR8][R24.64] ;  /* 0x000000081814c981 */ /* 0x000368000c1e1b00 */
[----:B------:R-:W5:Y:S01]  /*1090*/  @P1 LDG.E.64 R36, desc[UR8][R72.64] ;  /* 0x0000000848241981 */ /* 0x000f62000c1e1b00 */
[----:B0-----:R-:W-:-:S02]  /*10a0*/  CS2R R26, SRZ ;  /* 0x00000000001a7805 */ /* 0x001fc4000001ff00 */
[----:B-1----:R-:W-:-:S04]  /*10b0*/  CS2R R24, SRZ ;  /* 0x0000000000187805 */ /* 0x002fc8000001ff00 */
[----:B------:R-:W5:Y:S04]  /*10c0*/  @!P6 LDG.E.64 R26, desc[UR8][R46.64] ;  /* 0x000000082e1ae981 */ /* 0x000f68000c1e1b00 */
[----:B------:R-:W5:Y:S01]  /*10d0*/  @!P6 LDG.E.64 R24, desc[UR8][R44.64] ;  /* 0x000000082c18e981 */ /* 0x000f62000c1e1b00 */
[----:B------:R-:W-:Y:S02]  /*10e0*/  MOV R67, 0x3f800000 ;  /* 0x3f80000000437802 */ /* 0x000fe40000000f00 */
[----:B------:R-:W-:-:S06]  /*10f0*/  CS2R R32, SRZ ;  /* 0x0000000000207805 */ /* 0x000fcc000001ff00 */
[----:B------:R0:W5:Y:S02]  /*1100*/  @!P3 LDG.E.64 R32, desc[UR8][R28.64] ;  /* 0x000000081c20b981 */ /* 0x000164000c1e1b00 */
[----:B0-----:R-:W-:Y:S01]  /*1110*/  CS2R R28, SRZ ;  /* 0x00000000001c7805 */ /* 0x001fe2000001ff00 */
[----:B------:R-:W-:Y:S05]  /*1120*/  BSSY B0, `(.L_x_1646) ;  /* 0x000001e000007945 */ /* 0x000fea0003800000 */
[----:B------:R0:W5:Y:S01]  /*1130*/  @!P5 LDG.E.64 R28, desc[UR8][R22.64] ;  /* 0x00000008161cd981 */ /* 0x000162000c1e1b00 */
[----:B------:R-:W-:Y:S02]  /*1140*/  MOV R53, RZ ;  /* 0x000000ff00357202 */ /* 0x000fe40000000f00 */
[----:B0-----:R-:W-:-:S06]  /*1150*/  CS2R R22, SRZ ;  /* 0x0000000000167805 */ /* 0x001fcc000001ff00 */
[----:B------:R0:W5:Y:S02]  /*1160*/  @!P5 LDG.E.64 R22, desc[UR8][R68.64] ;  /* 0x000000084416d981 */ /* 0x000164000c1e1b00 */
[----:B0-----:R-:W-:Y:S01]  /*1170*/  CS2R R68, SRZ ;  /* 0x0000000000447805 */ /* 0x001fe2000001ff00 */
[----:B----4-:R-:W-:-:S05]  /*1180*/  FFMA.FTZ R54, -R38, R38, R39 ;  /* 0x0000002626367223 */ /* 0x010fca0000010127 */
[----:B------:R-:W-:-:S13]  /*1190*/  FSETP.GTU.FTZ.AND P0, PT, R54, RZ, PT ;  /* 0x000000ff3600720b */ /* 0x000fda0003f1c000 */
[----:B------:R-:W0:Y:S02]  /*11a0*/  @P0 LDC R39, c[0x0][0x250] ;  /* 0x00009400ff270b82 */ /* 0x000e240000000800 */
[----:B0-----:R-:W-:-:S04]  /*11b0*/  @P0 FADD.FTZ R39, R54, R39 ;  /* 0x0000002736270221 */ /* 0x001fc80000010000 */
        /* <DEDUP_REMOVED lines=10> */
[----:B------:R-:W3:Y:S01]  /*1260*/  LDG.E.U16 R69, desc[UR8][R46.64] ;  /* 0x000000082e457981 */ /* 0x000ee2000c1e1500 */
[----:B--2---:R-:W-:-:S04]  /*1270*/  @P0 LEA R44, P2, R39, R44, 0x1 ;  /* 0x0000002c272c0211 */ /* 0x004fc800078408ff */
[----:B------:R-:W-:Y:S02]  /*1280*/  @P0 LEA.HI.X R45, R39, R45, R68, 0x1, P2 ;  /* 0x0000002d272d0211 */ /* 0x000fe400010f0c44 */
[----:B------:R-:W2:Y:S04]  /*1290*/  LDG.E.U16 R68, desc[UR8][R46.64+0x2] ;  /* 0x000002082e447981 */ /* 0x000ea8000c1e1500 */
[----:B------:R-:W4:Y:S04]  /*12a0*/  @P0 LDG.E.U16 R70, desc[UR8][R44.64] ;  /* 0x000000082c460981 */ /* 0x000f28000c1e1500 */
[----:B------:R-:W4:Y:S01]  /*12b0*/  @P0 LDG.E.U16 R39, desc[UR8][R44.64+0x2] ;  /* 0x000002082c270981 */ /* 0x000f22000c1e1500 */
[----:B---3--:R-:W-:-:S02]  /*12c0*/  SHF.L.U32 R69, R69, 0x10, RZ ;  /* 0x0000001045457819 */ /* 0x008fc400000006ff */
[----:B--2---:R-:W-:Y:S02]  /*12d0*/  SHF.L.U32 R68, R68, 0x10, RZ ;  /* 0x0000001044447819 */ /* 0x004fe400000006ff */
[----:B----4-:R-:W-:Y:S02]  /*12e0*/  @P0 SHF.L.U32 R54, R70, 0x10, RZ ;  /* 0x0000001046360819 */ /* 0x010fe400000006ff */
[----:B------:R-:W-:-:S07]  /*12f0*/  @P0 SHF.L.U32 R53, R39, 0x10, RZ ;  /* 0x0000001027350819 */ /* 0x000fce00000006ff */
.L_x_1647:
[----:B------:R-:W-:Y:S05]  /*1300*/  BSYNC B0 ;  /* 0x0000000000007941 */ /* 0x000fea0003800000 */
.L_x_1646:
[----:B------:R-:W-:Y:S01]  /*1310*/  ISETP.NE.AND P5, PT, RZ, UR10, PT ;  /* 0x0000000aff007c0c */ /* 0x000fe2000bfa5270 */
[C---:B-----5:R-:W-:Y:S01]  /*1320*/  FADD.FTZ R44, -R38.reuse, R36 ;  /* 0x00000024262c7221 */ /* 0x060fe20000010100 */
[C---:B------:R-:W-:Y:S01]  /*1330*/  FADD.FTZ R72, -R38.reuse, R37 ;  /* 0x0000002526487221 */ /* 0x040fe20000010100 */
[C---:B------:R-:W-:Y:S01]  /*1340*/  FADD.FTZ R78, -R38.reuse, R42 ;  /* 0x0000002a264e7221 */ /* 0x040fe20000010100 */
[----:B------:R-:W-:Y:S01]  /*1350*/  FADD.FTZ R70, -R38, R43 ;  /* 0x0000002b26467221 */ /* 0x000fe20000010100 */
[----:B------:R-:W-:Y:S01]  /*1360*/  MOV R42, R14 ;  /* 0x0000000e002a7202 */ /* 0x000fe20000000f00 */
[----:B-1----:R-:W-:Y:S01]  /*1370*/  FMUL.FTZ R73, R44, R67 ;  /* 0x000000432c497220 */ /* 0x002fe20000410000 */
        /* <DEDUP_REMOVED lines=17> */
[----:B-1----:R-:W-:-:S03]  /*1490*/  FADD.FTZ R76, -R46, 1 ;  /* 0x3f8000002e4c7421 */ /* 0x002fc60000010100 */
[----:B------:R-:W-:Y:S01]  /*14a0*/  FMUL.FTZ R42, R47, R74 ;  /* 0x0000004a2f2a7220 */ /* 0x000fe20000410000 */
[----:B------:R-:W-:Y:S01]  /*14b0*/  FFMA.FTZ R76, R39, R76, 1 ;  /* 0x3f800000274c7423 */ /* 0x000fe2000001004c */
[----:B------:R-:W-:-:S04]  /*14c0*/  FMUL.FTZ R39, R15, R46 ;  /* 0x0000002e0f277220 */ /* 0x000fc80000410000 */
[----:B------:R-:W-:-:S07]  /*14d0*/  FMUL.FTZ R39, R39, R76 ;  /* 0x0000004c27277220 */ /* 0x000fce0000410000 */
.L_x_1648:
[----:B------:R-:W-:Y:S01]  /*14e0*/  FMUL.FTZ R44, R42, R69 ;  /* 0x000000452a2c7220 */ /* 0x000fe20000410000 */
[----:B------:R-:W-:Y:S01]  /*14f0*/  MOV R37, R11 ;  /* 0x0000000b00257202 */ /* 0x000fe20000000f00 */
[-C--:B------:R-:W-:Y:S01]  /*1500*/  FMUL.FTZ R71, R78, R67.reuse ;  /* 0x000000434e477220 */ /* 0x080fe20000410000 */
        /* <DEDUP_REMOVED lines=23> */
.L_x_1649:
[----:B------:R-:W-:Y:S01]  /*1680*/  FFMA.FTZ R74, R72, R43, R45 ;  /* 0x0000002b484a7223 */ /* 0x000fe2000001002d */
[----:B------:R-:W-:Y:S01]  /*1690*/  FMUL.FTZ R46, R36, R69 ;  /* 0x00000045242e7220 */ /* 0x000fe20000410000 */
[----:B------:R-:W-:-:S03]  /*16a0*/  FADD.FTZ R45, R43, R44 ;  /* 0x0000002c2b2d7221 */ /* 0x000fc60000010000 */
[----:B------:R-:W-:Y:S01]  /*16b0*/  FFMA.FTZ R43, R71, R46, R74 ;  /* 0x0000002e472b7223 */ /* 0x000fe2000001004a */
[----:B------:R-:W-:Y:S01]  /*16c0*/  FADD.FTZ R44, R45, R46 ;  /* 0x0000002e2d2c7221 */ /* 0x000fe20000010000 */
[C---:B------:R-:W-:Y:S01]  /*16d0*/  FADD.FTZ R46, -R38.reuse, R40 ;  /* 0x00000028262e7221 */ /* 0x040fe20000010100 */
[----:B------:R-:W-:Y:S01]  /*16e0*/  FADD.FTZ R74, -R38, R41 ;  /* 0x00000029264a7221 */ /* 0x000fe20000010100 */
[----:B------:R-:W-:Y:S01]  /*16f0*/  MOV R40, R12 ;  /* 0x0000000c00287202 */ /* 0x000fe20000000f00 */
[----:B------:R-:W-:Y:S01]  /*1700*/  FMUL.FTZ R45, R37, R68 ;  /* 0x00000044252d7220 */ /* 0x000fe20000410000 */
[----:B------:R-:W-:Y:S01]  /*1710*/  MOV R41, R13 ;  /* 0x0000000d00297202 */ /* 0x000fe20000000f00 */
        /* <DEDUP_REMOVED lines=21> */
.L_x_1650:
        /* <DEDUP_REMOVED lines=31> */
.L_x_1651:
        /* <DEDUP_REMOVED lines=31> */
.L_x_1652:
        /* <DEDUP_REMOVED lines=31> */
.L_x_1653:
[----:B------:R-:W-:Y:S01]  /*1e40*/  FFMA.FTZ R82, R78, R45, R43 ;  /* 0x0000002d4e527223 */ /* 0x000fe2000001002b */
[----:B------:R-:W-:Y:S01]  /*1e50*/  FMUL.FTZ R46, R30, R69 ;  /* 0x000000451e2e7220 */ /* 0x000fe20000410000 */
[----:B------:R-:W-:Y:S01]  /*1e60*/  FADD.FTZ R47, R45, R44 ;  /* 0x0000002c2d2f7221 */ /* 0x000fe20000010000 */
[----:B------:R-:W-:Y:S02]  /*1e70*/  FMUL.FTZ R45, R31, R68 ;  /* 0x000000441f2d7220 */ /* 0x000fe40000410000 */
[----:B------:R-:W-:Y:S01]  /*1e80*/  FFMA.FTZ R43, R81, R46, R82 ;  /* 0x0000002e512b7223 */ /* 0x000fe20000010052 */
[----:B------:R-:W-:Y:S01]  /*1e90*/  FADD.FTZ R46, R47, R46 ;  /* 0x0000002e2f2e7221 */ /* 0x000fe20000010000 */
[----:B------:R-:W-:Y:S01]  /*1ea0*/  FADD.FTZ R82, -R38, R29 ;  /* 0x0000001d26527221 */ /* 0x000fe20000010100 */
[----:B------:R-:W-:Y:S01]  /*1eb0*/  MOV R29, R23 ;  /* 0x00000017001d7202 */ /* 0x000fe20000000f00 */
[----:B------:R-:W-:Y:S01]  /*1ec0*/  FFMA.FTZ R44, R80, R45, R43 ;  /* 0x0000002d502c7223 */ /* 0x000fe2000001002b */
[----:B------:R-:W-:Y:S01]  /*1ed0*/  FADD.FTZ R43, R45, R46 ;  /* 0x0000002e2d2b7221 */ /* 0x000fe20000010000 */
[----:B------:R-:W-:Y:S01]  /*1ee0*/  FADD.FTZ R46, -R38, R28 ;  /* 0x0000001c262e7221 */ /* 0x000fe20000010100 */
[----:B------:R-:W-:Y:S01]  /*1ef0*/  MOV R28, R22 ;  /* 0x00000016001c7202 */ /* 0x000fe20000000f00 */
[----:B------:R-:W-:-:S02]  /*1f00*/  FMUL.FTZ R82, R82, R67 ;  /* 0x0000004352527220 */ /* 0x000fc40000410000 */
        /* <DEDUP_REMOVED lines=20> */
.L_x_1654:
[----:B------:R-:W-:Y:S01]  /*2050*/  FMUL.FTZ R46, R28, R69 ;  /* 0x000000451c2e7220 */ /* 0x000fe20000410000 */
[----:B------:R-:W-:-:S03]  /*2060*/  FADD.FTZ R84, -R38, R27 ;  /* 0x0000001b26547221 */ /* 0x000fc60000010100 */
[----:B------:R-:W-:Y:S01]  /*2070*/  FFMA.FTZ R45, R83, R46, R44 ;  /* 0x0000002e532d7223 */ /* 0x000fe2000001002c */
[----:B------:R-:W-:Y:S01]  /*2080*/  FADD.FTZ R46, R43, R46 ;  /* 0x0000002e2b2e7221 */ /* 0x000fe20000010000 */
[----:B------:R-:W-:Y:S01]  /*2090*/  FMUL.FTZ R43, R29, R68 ;  /* 0x000000441d2b7220 */ /* 0x000fe20000410000 */
[----:B------:R-:W-:Y:S01]  /*20a0*/  FADD.FTZ R44, -R38, R26 ;  /* 0x0000001a262c7221 */ /* 0x000fe20000010100 */
[----:B------:R-:W-:Y:S01]  /*20b0*/  MOV R38, R24 ;  /* 0x0000001800267202 */ /* 0x000fe20000000f00 */
[----:B------:R-:W-:Y:S01]  /*20c0*/  FMUL.FTZ R84, R84, R67 ;  /* 0x0000004354547220 */ /* 0x000fe20000410000 */
[----:B------:R-:W-:Y:S01]  /*20d0*/  FFMA.FTZ R26, R82, R43, R45 ;  /* 0x0000002b521a7223 */ /* 0x000fe2000001002d */
[----:B------:R-:W-:Y:S01]  /*20e0*/  FADD.FTZ R27, R43, R46 ;  /* 0x0000002e2b1b7221 */ /* 0x000fe20000010000 */
[----:B------:R-:W-:Y:S01]  /*20f0*/  FMUL.FTZ R85, R44, R67 ;  /* 0x000000432c557220 */ /* 0x000fe20000410000 */
        /* <DEDUP_REMOVED lines=20> */
.L_x_1655:
[----:B------:R-:W-:Y:S01]  /*2240*/  FMUL.FTZ R44, R38, R69 ;  /* 0x00000045262c7220 */ /* 0x000fe20000410000 */
[----:B------:R-:W-:Y:S01]  /*2250*/  ISETP.GT.AND P0, PT, R52, 0x1e, PT ;  /* 0x0000001e3400780c */ /* 0x000fe20003f04270 */
[----:B------:R-:W-:Y:S01]  /*2260*/  FFMA.FTZ R46, R73, R42, RZ ;  /* 0x0000002a492e7223 */ /* 0x000fe200000100ff */
[----:B------:R-:W-:Y:S01]  /*2270*/  FADD.FTZ R47, RZ, R42 ;  /* 0x0000002aff2f7221 */ /* 0x000fe20000010000 */
[----:B------:R-:W-:Y:S01]  /*2280*/  FFMA.FTZ R45, R85, R44, R26 ;  /* 0x0000002c552d7223 */ /* 0x000fe2000001001a */
[----:B------:R-:W-:Y:S01]  /*2290*/  FADD.FTZ R44, R27, R44 ;  /* 0x0000002c1b2c7221 */ /* 0x000fe20000010000 */
[----:B------:R-:W-:Y:S01]  /*22a0*/  FMUL.FTZ R27, R43, R68 ;  /* 0x000000442b1b7220 */ /* 0x000fe20000410000 */
[----:B------:R-:W-:Y:S01]  /*22b0*/  FFMA.FTZ R42, R71, R36, R46 ;  /* 0x00000024472a7223 */ /* 0x000fe2000001002e */
[----:B------:R-:W-:Y:S01]  /*22c0*/  FADD.FTZ R87, R47, R36 ;  /* 0x000000242f577221 */ /* 0x000fe20000010000 */
[----:B------:R-:W-:Y:S01]  /*22d0*/  FADD.FTZ R36, RZ, R39 ;  /* 0x00000027ff247221 */ /* 0x000fe20000010000 */
[----:B------:R-:W-:Y:S01]  /*22e0*/  FFMA.FTZ R26, R84, R27, R45 ;  /* 0x0000001b541a7223 */ /* 0x000fe2000001002d */
[----:B------:R-:W-:Y:S01]  /*22f0*/  FADD.FTZ R27, R27, R44 ;  /* 0x0000002c1b1b7221 */ /* 0x000fe20000010000 */
[----:B------:R-:W-:Y:S01]  /*2300*/  FFMA.FTZ R47, R72, R39, RZ ;  /* 0x00000027482f7223 */ /* 0x000fe200000100ff */
[----:B------:R-:W-:Y:S01]  /*2310*/  FADD.FTZ R36, R36, R37 ;  /* 0x0000002524247221 */ /* 0x000fe20000010000 */
[----:B------:R-:W-:Y:S01]  /*2320*/  FADD.FTZ R87, R87, R40 ;  /* 0x0000002857577221 */ /* 0x000fe20000010000 */
[----:B------:R-:W0:Y:S01]  /*2330*/  SHFL.DOWN PT, R45, R26, 0x1, 0x1f ;  /* 0x08201f001a2d7f89 */ /* 0x000e2200000e0000 */
[----:B------:R-:W-:Y:S01]  /*2340*/  FFMA.FTZ R42, R75, R40, R42 ;  /* 0x000000284b2a7223 */ /* 0x000fe2000001002a */
[----:B------:R-:W-:Y:S01]  /*2350*/  FFMA.FTZ R47, R70, R37, R47 ;  /* 0x00000025462f7223 */ /* 0x000fe2000001002f */
[----:B------:R-:W-:Y:S01]  /*2360*/  FADD.FTZ R40, R36, R41 ;  /* 0x0000002924287221 */ /* 0x000fe20000010000 */
[----:B------:R-:W1:Y:S01]  /*2370*/  SHFL.DOWN PT, R44, R27, 0x1, 0x1f ;  /* 0x08201f001b2c7f89 */ /* 0x000e6200000e0000 */
[----:B------:R-:W2:Y:S01]  /*2380*/  S2UR UR11, SR_CgaCtaId ;  /* 0x00000000000b79c3 */ /* 0x000ea20000008800 */
        /* <DEDUP_REMOVED lines=9> */
[----:B------:R-:W-:Y:S01]  /*2420*/  UMOV UR6, 0x400 ;  /* 0x0000040000067882 */ /* 0x000fe20000000000 */
[----:B------:R-:W-:Y:S01]  /*2430*/  FADD.FTZ R87, R87, R30 ;  /* 0x0000001e57577221 */ /* 0x000fe20000010000 */
[----:B------:R-:W-:Y:S01]  /*2440*/  UIADD3 UR5, UR6, 0xd0, URZ ;  /* 0x000000d006057890 */ /* 0x000fe2000fffe03f */
[----:B------:R-:W-:Y:S01]  /*2450*/  FFMA.FTZ R47, R80, R31, R47 ;  /* 0x0000001f502f7223 */ /* 0x000fe2000001002f */
[----:B------:R-:W-:Y:S01]  /*2460*/  FFMA.FTZ R42, R81, R30, R42 ;  /* 0x0000001e512a7223 */ /* 0x000fe2000001002a */
[----:B------:R-:W-:Y:S01]  /*2470*/  FADD.FTZ R40, R40, R31 ;  /* 0x0000001f28287221 */ /* 0x000fe20000010000 */
[----:B------:R-:W-:Y:S01]  /*2480*/  FADD.FTZ R87, R87, R28 ;  /* 0x0000001c57577221 */ /* 0x000fe20000010000 */
[----:B------:R-:W-:Y:S01]  /*2490*/  FFMA.FTZ R47, R82, R29, R47 ;  /* 0x0000001d522f7223 */ /* 0x000fe2000001002f */
[----:B------:R-:W-:Y:S01]  /*24a0*/  ISETP.NE.AND P2, PT, R65, RZ, PT ;  /* 0x000000ff4100720c */ /* 0x000fe20003f45270 */
[----:B0-----:R-:W-:Y:S01]  /*24b0*/  @!P0 FADD.FTZ R26, R26, R45 ;  /* 0x0000002d1a1a8221 */ /* 0x001fe20000010000 */
[----:B------:R-:W-:Y:S01]  /*24c0*/  FFMA.FTZ R42, R83, R28, R42 ;  /* 0x0000001c532a7223 */ /* 0x000fe2000001002a */
[----:B------:R-:W-:Y:S01]  /*24d0*/  FADD.FTZ R40, R40, R29 ;  /* 0x0000001d28287221 */ /* 0x000fe20000010000 */
[----:B------:R-:W-:Y:S01]  /*24e0*/  FADD.FTZ R46, R87, R38 ;  /* 0x00000026572e7221 */ /* 0x000fe20000010000 */
[----:B-1----:R-:W-:Y:S01]  /*24f0*/  @!P0 FADD.FTZ R27, R27, R44 ;  /* 0x0000002c1b1b8221 */ /* 0x002fe20000010000 */
[----:B------:R-:W0:Y:S01]  /*2500*/  SHFL.DOWN PT, R45, R26, 0x2, 0x1f ;  /* 0x08401f001a2d7f89 */ /* 0x000e2200000e0000 */
[----:B------:R-:W-:Y:S01]  /*2510*/  ISETP.GT.AND P0, PT, R52, 0x1d, PT ;  /* 0x0000001d3400780c */ /* 0x000fe20003f04270 */
[----:B--2---:R-:W-:Y:S01]  /*2520*/  ULEA UR5, UR11, UR5, 0x18 ;  /* 0x000000050b057291 */ /* 0x004fe2000f8ec03f */
[----:B------:R-:W-:Y:S01]  /*2530*/  BSSY B0, `(.L_x_1656) ;  /* 0x000004e000007945 */ /* 0x000fe20003800000 */
[----:B------:R-:W1:Y:S01]  /*2540*/  SHFL.DOWN PT, R44, R27, 0x2, 0x1f ;  /* 0x08401f001b2c7f89 */ /* 0x000e6200000e0000 */
[----:B------:R-:W-:-:S03]  /*2550*/  ISETP.GT.U32.AND P3, PT, R65, 0x13, PT ;  /* 0x000000134100780c */ /* 0x000fc60003f64070 */
[----:B------:R-:W-:-:S06]  /*2560*/  LEA R87, R65, UR5, 0x4 ;  /* 0x0000000541577c11 */ /* 0x000fcc000f8e20ff */
        /* <DEDUP_REMOVED lines=15> */
[----:B------:R-:W-:Y:S01]  /*2660*/  ISETP.GT.AND P0, PT, R52, 0xf, PT ;  /* 0x0000000f3400780c */ /* 0x000fe20003f04270 */
[----:B------:R-:W-:Y:S02]  /*2670*/  FFMA.FTZ R44, R85, R38, R42 ;  /* 0x00000026552c7223 */ /* 0x000fe4000001002a */
        /* <DEDUP_REMOVED lines=10> */
[----:B------:R-:W1:Y:S04]  /*2720*/  LDS.128 R32, [UR5+0x30] ;  /* 0x00003005ff207984 */ /* 0x000e680008000c00 */
[----:B------:R-:W3:Y:S01]  /*2730*/  LDS.128 R28, [UR5+0x40] ;  /* 0x00004005ff1c7984 */ /* 0x000ee20008000c00 */
[----:B0-----:R-:W-:Y:S01]  /*2740*/  FADD.FTZ R41, R26, R36 ;  /* 0x000000241a297221 */ /* 0x001fe20000010000 */
[----:B--2---:R-:W-:-:S03]  /*2750*/  FADD.FTZ R26, R27, R37 ;  /* 0x000000251b1a7221 */ /* 0x004fc60000010000 */
[----:B------:R-:W-:Y:S01]  /*2760*/  FADD.FTZ R27, R41, R38 ;  /* 0x00000026291b7221 */ /* 0x000fe20000010000 */
[----:B------:R-:W-:Y:S01]  /*2770*/  FADD.FTZ R26, R26, R39 ;  /* 0x000000271a1a7221 */ /* 0x000fe20000010000 */
[----:B------:R-:W0:Y:S02]  /*2780*/  LDS.128 R40, [UR5+0x50] ;  /* 0x00005005ff287984 */ /* 0x000e240008000c00 */
[----:B-1----:R-:W-:Y:S01]  /*2790*/  FADD.FTZ R27, R27, R32 ;  /* 0x000000201b1b7221 */ /* 0x002fe20000010000 */
        /* <DEDUP_REMOVED lines=39> */
.L_x_1657:
[----:B------:R-:W-:Y:S05]  /*2a10*/  BSYNC B0 ;  /* 0x0000000000007941 */ /* 0x000fea0003800000 */
.L_x_1656:
        /* <DEDUP_REMOVED lines=158> */
.L_x_1659:
[----:B------:R-:W-:Y:S05]  /*3400*/  BSYNC B0 ;  /* 0x0000000000007941 */ /* 0x000fea0003800000 */
.L_x_1658:
        /* <DEDUP_REMOVED lines=18> */
.L_x_1661:
[----:B------:R-:W-:Y:S05]  /*3530*/  BSYNC B0 ;  /* 0x0000000000007941 */ /* 0x000fea0003800000 */
.L_x_1660:
        /* <DEDUP_REMOVED lines=32> */
.L_x_1664:
[----:B-1----:R-:W3:Y:S04]  /*3740*/  LDG.E.STRONG.GPU R30, desc[UR8][R28.64] ;  /* 0x000000081c1e7981 */ /* 0x002ee8000c1ef900 */
[----:B---3--:R-:W-:Y:S01]  /*3750*/  CCTL.IVALL ;  /* 0x00000000ff00798f */ /* 0x008fe20002000000 */
[----:B------:R-:W-:Y:S05]  /*3760*/  YIELD ;  /* 0x0000000000007946 */ /* 0x000fea0003800000 */
[----:B------:R-:W-:-:S13]  /*3770*/  ISETP.NE.AND P0, PT, R30, R35, PT ;  /* 0x000000231e00720c */ /* 0x000fda0003f05270 */
[----:B------:R-:W-:Y:S05]  /*3780*/  @P0 BRA `(.L_x_1664) ;  /* 0xfffffffc00ec0947 */ /* 0x000fea000383ffff */
.L_x_1663:
        /* <DEDUP_REMOVED lines=17> */
.L_x_1668:
        /* <DEDUP_REMOVED lines=115> */
.L_x_1667:
        /* <DEDUP_REMOVED lines=61> */
.L_x_1669:
[----:B------:R-:W-:-:S13]  /*43a0*/  ISETP.NE.OR P0, PT, R39, RZ, P0 ;  /* 0x000000ff2700720c */ /* 0x000fda0000705670 */
[----:B------:R-:W-:Y:S05]  /*43b0*/  @!P0 BRA `(.L_x_1665) ;  /* 0x00000000007c8947 */ /* 0x000fea0003800000 */
.L_x_1666:
        /* <DEDUP_REMOVED lines=31> */
.L_x_1665:
        /* <DEDUP_REMOVED lines=11> */
.L_x_1671:
[----:B------:R-:W-:Y:S05]  /*4660*/  BSYNC B0 ;  /* 0x0000000000007941 */ /* 0x000fea0003800000 */
.L_x_1670:
        /* <DEDUP_REMOVED lines=16> */
.L_x_1662:
        /* <DEDUP_REMOVED lines=14> */
[----:B-12---:R-:W0:Y:S01]  /*4850*/  LDS.64 R26, [UR5+0xc0] ;  /* 0x0000c005ff1a7984 */ /* 0x006e220008000a00 */
        /* <DEDUP_REMOVED lines=22> */
.L_x_1672:
        /* <DEDUP_REMOVED lines=14> */
[----:B------:R-:W-:Y:S01]  /*4aa0*/  FMUL.FTZ R14, R14, R67 ;  /* 0x000000430e0e7220 */ /* 0x000fe20000410000 */
[----:B------:R-:W-:Y:S01]  /*4ab0*/  IADD3 R33, R27, R33, RZ ;  /* 0x000000211b217210 */ /* 0x000fe20007ffe0ff */
[----:B------:R-:W-:-:S03]  /*4ac0*/  FMUL.FTZ R15, R32, R67 ;  /* 0x00000043200f7220 */ /* 0x000fc60000410000 */
[----:B------:R-:W-:-:S05]  /*4ad0*/  LEA.HI.X R29, R26, UR13, R33, 0x2, P6 ;  /* 0x0000000d1a1d7c11 */ /* 0x000fca000b0f1421 */
[----:B------:R0:W-:Y:S02]  /*4ae0*/  STG.E.64 desc[UR8][R28.64], R14 ;  /* 0x0000000e1c007986 */ /* 0x0001e4000c101b08 */
.L_x_1674:
[----:B------:R-:W-:Y:S05]  /*4af0*/  BSYNC B0 ;  /* 0x0000000000007941 */ /* 0x000fea0003800000 */
.L_x_1673:
        /* <DEDUP_REMOVED lines=19> */
.L_x_1675:
[----:B------:R-:W-:Y:S04]  /*4c30*/  BSSY B0, `(.L_x_1676) ;  /* 0x0000013000007945 */ /* 0x000fe80003800000 */
[----:B------:R-:W-:Y:S05]  /*4c40*/  @P2 BRA `(.L_x_1677) ;  /* 0x0000000000442947 */ /* 0x000fea0003800000 */
[----:B------:R-:W-:Y:S01]  /*4c50*/  ULDC.64 UR12, c[0x0][0x288] ;  /* 0x0000a200000c7ab9 */ /* 0x000fe20000000a00 */
[----:B0-----:R-:W-:Y:S01]  /*4c60*/  MOV R14, R88 ;  /* 0x00000058000e7202 */ /* 0x001fe20000000f00 */
[----:B------:R-:W-:Y:S01]  /*4c70*/  IMAD R27, R50, UR12, RZ ;  /* 0x0000000c321b7c24 */ /* 0x000fe2000f8e02ff */
[----:B------:R-:W-:Y:S01]  /*4c80*/  MOV R15, R91 ;  /* 0x0000005b000f7202 */ /* 0x000fe20000000f00 */
[-C--:B------:R-:W-:Y:S02]  /*4c90*/  FFMA.FTZ R26, R71, R30.reuse, R31 ;  /* 0x0000001e471a7223 */ /* 0x080fe4000001001f */
[----:B------:R-:W-:Y:S02]  /*4ca0*/  IMAD R29, R62, UR13, R27 ;  /* 0x0000000d3e1d7c24 */ /* 0x000fe4000f8e021b */
[----:B------:R-:W-:Y:S01]  /*4cb0*/  FFMA.FTZ R27, R70, R30, R31 ;  /* 0x0000001e461b7223 */ /* 0x000fe2000001001f */
        /* <DEDUP_REMOVED lines=10> */
.L_x_1677:
[----:B------:R-:W-:Y:S05]  /*4d60*/  BSYNC B0 ;  /* 0x0000000000007941 */ /* 0x000fea0003800000 */
.L_x_1676:
[----:B------:R-:W-:Y:S05]  /*4d70*/  @!P5 BRA `(.L_x_1678) ;  /* 0x000000000048d947 */ /* 0x000fea0003800000 */
        /* <DEDUP_REMOVED lines=18> */
.L_x_1678:
        /* <DEDUP_REMOVED lines=19> */
.L_x_1680:
[----:B------:R-:W-:Y:S05]  /*4fd0*/  BSYNC B0 ;  /* 0x0000000000007941 */ /* 0x000fea0003800000 */
.L_x_1679:
        /* <DEDUP_REMOVED lines=14> */
[----:B-12---:R-:W-:Y:S01]  /*50c0*/  FFMA.FTZ R10, R77, R69, R54 ;  /* 0x000000454d0a7223 */ /* 0x006fe20000010036 */
        /* <DEDUP_REMOVED lines=17> */
.L_x_1681:
[----:B------:R-:W-:Y:S04]  /*51e0*/  BSSY B0, `(.L_x_1682) ;  /* 0x0000013000007945 */ /* 0x000fe80003800000 */
[----:B------:R-:W-:Y:S05]  /*51f0*/  @P4 BRA `(.L_x_1683) ;  /* 0x0000000000444947 */ /* 0x000fea0003800000 */
[----:B------:R-:W-:Y:S01]  /*5200*/  ULDC.64 UR12, c[0x0][0x288] ;  /* 0x0000a200000c7ab9 */ /* 0x000fe20000000a00 */
[----:B-12---:R-:W-:Y:S01]  /*5210*/  MOV R10, R88 ;  /* 0x00000058000a7202 */ /* 0x006fe20000000f00 */
[----:B------:R-:W-:Y:S01]  /*5220*/  IMAD R13, R48, UR12, RZ ;  /* 0x0000000c300d7c24 */ /* 0x000fe2000f8e02ff */
[----:B------:R-:W-:Y:S01]  /*5230*/  MOV R11, R91 ;  /* 0x0000005b000b7202 */ /* 0x000fe20000000f00 */
[-C--:B------:R-:W-:Y:S02]  /*5240*/  FFMA.FTZ R12, R77, R30.reuse, R31 ;  /* 0x0000001e4d0c7223 */ /* 0x080fe4000001001f */
[----:B0-----:R-:W-:Y:S02]  /*5250*/  IMAD R15, R60, UR13, R13 ;  /* 0x0000000d3c0f7c24 */ /* 0x001fe4000f8e020d */
        /* <DEDUP_REMOVED lines=11> */
.L_x_1683:
[----:B------:R-:W-:Y:S05]  /*5310*/  BSYNC B0 ;  /* 0x0000000000007941 */ /* 0x000fea0003800000 */
.L_x_1682:
[----:B------:R-:W-:Y:S05]  /*5320*/  @!P5 BRA `(.L_x_1684) ;  /* 0x000000000048d947 */ /* 0x000fea0003800000 */
[----:B-12---:R-:W-:Y:S01]  /*5330*/  FFMA.FTZ R10, R79, R69, R54 ;  /* 0x000000454f0a7223 */ /* 0x006fe20000010036 */
[----:B------:R-:W-:-:S03]  /*5340*/  FFMA.FTZ R11, R78, R68, R53 ;  /* 0x000000444e0b7223 */ /* 0x000fc60000010035 */
[----:B---3--:R-:W-:Y:S01]  /*5350*/  FMUL.FTZ R12, R10, -1.4426950216293334961 ;  /* 0xbfb8aa3b0a0c7820 */ /* 0x008fe20000410000 */
        /* <DEDUP_REMOVED lines=15> */
.L_x_1684:
[----:B------:R-:W-:Y:S04]  /*5450*/  BSSY B0, `(.L_x_1685) ;  /* 0x0000013000007945 */ /* 0x000fe80003800000 */
[----:B------:R-:W-:Y:S05]  /*5460*/  @P0 BRA `(.L_x_1686) ;  /* 0x0000000000440947 */ /* 0x000fea0003800000 */
[----:B------:R-:W-:Y:S01]  /*5470*/  ULDC.64 UR12, c[0x0][0x288] ;  /* 0x0000a200000c7ab9 */ /* 0x000fe20000000a00 */
[----:B-12---:R-:W-:Y:S01]  /*5480*/  MOV R10, R88 ;  /* 0x00000058000a7202 */ /* 0x006fe20000000f00 */
[----:B---3--:R-:W-:Y:S01]  /*5490*/  IMAD R12, R6, UR12, RZ ;  /* 0x0000000c060c7c24 */ /* 0x008fe2000f8e02ff */
[----:B------:R-:W-:Y:S01]  /*54a0*/  MOV R11, R91 ;  /* 0x0000005b000b7202 */ /* 0x000fe20000000f00 */
[-CC-:B------:R-:W-:Y:S01]  /*54b0*/  FFMA.FTZ R6, R79, R30.reuse, R31.reuse ;  /* 0x0000001e4f067223 */ /* 0x180fe2000001001f */
[----:B------:R-:W-:Y:S01]  /*54c0*/  FFMA.FTZ R13, R78, R30, R31 ;  /* 0x0000001e4e0d7223 */ /* 0x000fe2000001001f */
[C---:B0-----:R-:W-:Y:S02]  /*54d0*/  IMAD R15, R59.reuse, UR13, R12 ;  /* 0x0000000d3b0f7c24 */ /* 0x041fe4000f8e020c */
[----:B------:R-:W-:Y:S01]  /*54e0*/  IMAD.WIDE.U32 R10, R59, UR12, R10 ;  /* 0x0000000c3b0a7c25 */ /* 0x000fe2000f8e000a */
[----:B------:R-:W-:-:S03]  /*54f0*/  ULDC.64 UR12, c[0x0][0x210] ;  /* 0x00008400000c7ab9 */ /* 0x000fc60000000a00 */
[----:B------:R-:W-:Y:S01]  /*5500*/  FFMA.FTZ R6, R69, R18, -R6 ;  /* 0x0000001245067223 */ /* 0x000fe20000010806 */
[----:B------:R-:W-:Y:S01]  /*5510*/  FFMA.FTZ R16, R68, R19, -R13 ;  /* 0x0000001344107223 */ /* 0x000fe2000001080d */
[----:B------:R-:W-:Y:S02]  /*5520*/  LEA R12, P0, R10, UR12, 0x2 ;  /* 0x0000000c0a0c7c11 */ /* 0x000fe4000f8010ff */
[----:B------:R-:W-:Y:S01]  /*5530*/  FMUL.FTZ R14, R6, R67 ;  /* 0x00000043060e7220 */ /* 0x000fe20000410000 */
[----:B------:R-:W-:-:S04]  /*5540*/  IADD3 R15, R11, R15, RZ ;  /* 0x0000000f0b0f7210 */ /* 0x000fc80007ffe0ff */
[----:B------:R-:W-:Y:S01]  /*5550*/  LEA.HI.X R13, R10, UR13, R15, 0x2, P0 ;  /* 0x0000000d0a0d7c11 */ /* 0x000fe200080f140f */
[----:B------:R-:W-:-:S05]  /*5560*/  FMUL.FTZ R15, R16, R67 ;  /* 0x00000043100f7220 */ /* 0x000fca0000410000 */
[----:B------:R4:W-:Y:S02]  /*5570*/  STG.E.64 desc[UR8][R12.64], R14 ;  /* 0x0000000e0c007986 */ /* 0x0009e4000c101b08 */
.L_x_1686:
[----:B------:R-:W-:Y:S05]  /*5580*/  BSYNC B0 ;  /* 0x0000000000007941 */ /* 0x000fea0003800000 */
.L_x_1685:
[----:B------:R-:W-:Y:S05]  /*5590*/  @!P5 BRA `(.L_x_1687) ;  /* 0x000000000048d947 */ /* 0x000fea0003800000 */
[----:B------:R-:W-:Y:S01]  /*55a0*/  FFMA.FTZ R6, R81, R69, R54 ;  /* 0x0000004551067223 */ /* 0x000fe20000010036 */
[----:B-12---:R-:W-:-:S03]  /*55b0*/  FFMA.FTZ R10, R80, R68, R53 ;  /* 0x00000044500a7223 */ /* 0x006fc60000010035 */
[----:B------:R-:W-:Y:S01]  /*55c0*/  FMUL.FTZ R11, R6, -1.4426950216293334961 ;  /* 0xbfb8aa3b060b7820 */ /* 0x000fe20000410000 */
[----:B0--34-:R-:W-:-:S05]  /*55d0*/  FMUL.FTZ R14, R10, -1.4426950216293334961 ;  /* 0xbfb8aa3b0a0e7820 */ /* 0x019fca0000410000 */
        /* <DEDUP_REMOVED lines=14> */
.L_x_1687:
[----:B------:R-:W-:Y:S04]  /*56c0*/  BSSY B0, `(.L_x_1688) ;  /* 0x0000013000007945 */ /* 0x000fe80003800000 */
[----:B------:R-:W-:Y:S05]  /*56d0*/  @P2 BRA `(.L_x_1689) ;  /* 0x0000000000442947 */ /* 0x000fea0003800000 */
[----:B------:R-:W-:Y:S01]  /*56e0*/  ULDC.64 UR12, c[0x0][0x288] ;  /* 0x0000a200000c7ab9 */ /* 0x000fe20000000a00 */
[----:B------:R-:W-:Y:S01]  /*56f0*/  MOV R6, R88 ;  /* 0x0000005800067202 */ /* 0x000fe20000000f00 */
[----:B-12---:R-:W-:Y:S01]  /*5700*/  IMAD R11, R7, UR12, RZ ;  /* 0x0000000c070b7c24 */ /* 0x006fe2000f8e02ff */
[----:B------:R-:W-:Y:S01]  /*5710*/  MOV R7, R91 ;  /* 0x0000005b00077202 */ /* 0x000fe20000000f00 */
[-C--:B------:R-:W-:Y:S02]  /*5720*/  FFMA.FTZ R10, R81, R30.reuse, R31 ;  /* 0x0000001e510a7223 */ /* 0x080fe4000001001f */
[----:B---34-:R-:W-:Y:S02]  /*5730*/  IMAD R13, R58, UR13, R11 ;  /* 0x0000000d3a0d7c24 */ /* 0x018fe4000f8e020b */
        /* <DEDUP_REMOVED lines=11> */
.L_x_1689:
[----:B------:R-:W-:Y:S05]  /*57f0*/  BSYNC B0 ;  /* 0x0000000000007941 */ /* 0x000fea0003800000 */
.L_x_1688:
[----:B------:R-:W-:Y:S05]  /*5800*/  @!P5 BRA `(.L_x_1690) ;  /* 0x000000000048d947 */ /* 0x000fea0003800000 */
[----:B------:R-:W-:Y:S01]  /*5810*/  FFMA.FTZ R6, R83, R69, R54 ;  /* 0x0000004553067223 */ /* 0x000fe20000010036 */
[----:B------:R-:W-:-:S03]  /*5820*/  FFMA.FTZ R7, R82, R68, R53 ;  /* 0x0000004452077223 */ /* 0x000fc60000010035 */
[----:B-12---:R-:W-:Y:S01]  /*5830*/  FMUL.FTZ R10, R6, -1.4426950216293334961 ;  /* 0xbfb8aa3b060a7820 */ /* 0x006fe20000410000 */
[----:B---34-:R-:W-:-:S05]  /*5840*/  FMUL.FTZ R12, R7, -1.4426950216293334961 ;  /* 0xbfb8aa3b070c7820 */ /* 0x018fca0000410000 */
[----:B------:R-:W1:Y:S08]  /*5850*/  MUFU.EX2 R10, R10 ;  /* 0x0000000a000a7308 */ /* 0x000e700000000800 */
[----:B------:R-:W2:Y:S01]  /*5860*/  MUFU.EX2 R12, R12 ;  /* 0x0000000c000c7308 */ /* 0x000ea20000000800 */
[----:B-1----:R-:W-:-:S07]  /*5870*/  FADD.FTZ R11, R10, 1 ;  /* 0x3f8000000a0b7421 */ /* 0x002fce0000010000 */
[----:B------:R-:W1:Y:S01]  /*5880*/  MUFU.RCP R11, R11 ;  /* 0x0000000b000b7308 */ /* 0x000e620000001000 */
[----:B--2---:R-:W-:-:S07]  /*5890*/  FADD.FTZ R13, R12, 1 ;  /* 0x3f8000000c0d7421 */ /* 0x004fce0000010000 */
        /* <DEDUP_REMOVED lines=9> */
.L_x_1690:
[----:B------:R-:W-:Y:S04]  /*5930*/  BSSY B0, `(.L_x_1691) ;  /* 0x0000013000007945 */ /* 0x000fe80003800000 */
[----:B------:R-:W-:Y:S05]  /*5940*/  @P3 BRA `(.L_x_1692) ;  /* 0x0000000000443947 */ /* 0x000fea0003800000 */
[----:B------:R-:W-:Y:S01]  /*5950*/  ULDC.64 UR12, c[0x0][0x288] ;  /* 0x0000a200000c7ab9 */ /* 0x000fe20000000a00 */
[----:B------:R-:W-:Y:S01]  /*5960*/  MOV R6, R88 ;  /* 0x0000005800067202 */ /* 0x000fe20000000f00 */
[----:B--234-:R-:W-:Y:S01]  /*5970*/  IMAD R12, R8, UR12, RZ ;  /* 0x0000000c080c7c24 */ /* 0x01cfe2000f8e02ff */
[----:B------:R-:W-:Y:S01]  /*5980*/  MOV R7, R91 ;  /* 0x0000005b00077202 */ /* 0x000fe20000000f00 */
[----:B------:R-:W-:Y:S02]  /*5990*/  FFMA.FTZ R8, R83, R30, R31 ;  /* 0x0000001e53087223 */ /* 0x000fe4000001001f */
[C---:B------:R-:W-:Y:S02]  /*59a0*/  IMAD R13, R57.reuse, UR13, R12 ;  /* 0x0000000d390d7c24 */ /* 0x040fe4000f8e020c */
[----:B-1----:R-:W-:-:S04]  /*59b0*/  IMAD.WIDE.U32 R10, R57, UR12, R6 ;  /* 0x0000000c390a7c25 */ /* 0x002fc8000f8e0006 */
[----:B------:R-:W-:Y:S01]  /*59c0*/  FFMA.FTZ R7, R82, R30, R31 ;  /* 0x0000001e52077223 */ /* 0x000fe2000001001f */
[----:B------:R-:W-:Y:S01]  /*59d0*/  ULDC.64 UR12, c[0x0][0x210] ;  /* 0x00008400000c7ab9 */ /* 0x000fe20000000a00 */
[----:B------:R-:W-:Y:S01]  /*59e0*/  FFMA.FTZ R8, R69, R22, -R8 ;  /* 0x0000001645087223 */ /* 0x000fe20000010808 */
[----:B------:R-:W-:Y:S01]  /*59f0*/  LEA R6, P0, R10, UR12, 0x2 ;  /* 0x0000000c0a067c11 */ /* 0x000fe2000f8010ff */
[----:B0-----:R-:W-:Y:S01]  /*5a00*/  FFMA.FTZ R14, R68, R23, -R7 ;  /* 0x00000017440e7223 */ /* 0x001fe20000010807 */
[----:B------:R-:W-:Y:S01]  /*5a10*/  IADD3 R13, R11, R13, RZ ;  /* 0x0000000d0b0d7210 */ /* 0x000fe20007ffe0ff */
[----:B------:R-:W-:-:S03]  /*5a20*/  FMUL.FTZ R12, R8, R67 ;  /* 0x00000043080c7220 */ /* 0x000fc60000410000 */
[----:B------:R-:W-:Y:S01]  /*5a30*/  LEA.HI.X R7, R10, UR13, R13, 0x2, P0 ;  /* 0x0000000d0a077c11 */ /* 0x000fe200080f140d */
[----:B------:R-:W-:-:S05]  /*5a40*/  FMUL.FTZ R13, R14, R67 ;  /* 0x000000430e0d7220 */ /* 0x000fca0000410000 */
[----:B------:R0:W-:Y:S02]  /*5a50*/  STG.E.64 desc[UR8][R6.64], R12 ;  /* 0x0000000c06007986 */ /* 0x0001e4000c101b08 */
.L_x_1692:
[----:B------:R-:W-:Y:S05]  /*5a60*/  BSYNC B0 ;  /* 0x0000000000007941 */ /* 0x000fea0003800000 */
.L_x_1691:
        /* <DEDUP_REMOVED lines=9> */
[----:B-12---:R-:W-:-:S07]  /*5b00*/  FADD.FTZ R10, R8, 1 ;  /* 0x3f800000080a7421 */ /* 0x006fce0000010000 */
[----:B------:R-:W3:Y:S01]  /*5b10*/  MUFU.RCP R10, R10 ;  /* 0x0000000a000a7308 */ /* 0x000ee20000001000 */
[----:B0-----:R-:W-:Y:S01]  /*5b20*/  FADD.FTZ R11, -R7, 1 ;  /* 0x3f800000070b7421 */ /* 0x001fe20000010100 */
[----:B------:R-:W-:-:S03]  /*5b30*/  FMUL.FTZ R24, R24, R7 ;  /* 0x0000000718187220 */ /* 0x000fc60000410000 */
[----:B------:R-:W-:Y:S01]  /*5b40*/  FFMA.FTZ R11, R54, R11, 1 ;  /* 0x3f800000360b7423 */ /* 0x000fe2000001000b */
[----:B---34-:R-:W-:Y:S01]  /*5b50*/  FADD.FTZ R12, -R10, 1 ;  /* 0x3f8000000a0c7421 */ /* 0x018fe20000010100 */
[----:B------:R-:W-:Y:S02]  /*5b60*/  FMUL.FTZ R25, R25, R10 ;  /* 0x0000000a19197220 */ /* 0x000fe40000410000 */
[----:B------:R-:W-:Y:S01]  /*5b70*/  FMUL.FTZ R24, R24, R11 ;  /* 0x0000000b18187220 */ /* 0x000fe20000410000 */
[----:B------:R-:W-:-:S04]  /*5b80*/  FFMA.FTZ R12, R53, R12, 1 ;  /* 0x3f800000350c7423 */ /* 0x000fc8000001000c */
[----:B------:R-:W-:-:S07]  /*5b90*/  FMUL.FTZ R25, R25, R12 ;  /* 0x0000000c19197220 */ /* 0x000fce0000410000 */
.L_x_1693:
[----:B------:R-:W-:Y:S04]  /*5ba0*/  BSSY B0, `(.L_x_1694) ;  /* 0x0000012000007945 */ /* 0x000fe80003800000 */
[----:B------:R-:W-:Y:S05]  /*5bb0*/  @P6 BRA `(.L_x_1695) ;  /* 0x0000000000406947 */ /* 0x000fea0003800000 */
[----:B------:R-:W-:Y:S01]  /*5bc0*/  ULDC.64 UR12, c[0x0][0x288] ;  /* 0x0000a200000c7ab9 */ /* 0x000fe20000000a00 */
[----:B------:R-:W-:Y:S01]  /*5bd0*/  MOV R89, R91 ;  /* 0x0000005b00597202 */ /* 0x000fe20000000f00 */
[----:B------:R-:W-:Y:S02]  /*5be0*/  IMAD R9, R9, UR12, RZ ;  /* 0x0000000c09097c24 */ /* 0x000fe4000f8e02ff */
[-CC-:B0-----:R-:W-:Y:S01]  /*5bf0*/  FFMA.FTZ R6, R85, R30.reuse, R31.reuse ;  /* 0x0000001e55067223 */ /* 0x181fe2000001001f */
[----:B------:R-:W-:Y:S01]  /*5c00*/  FFMA.FTZ R31, R84, R30, R31 ;  /* 0x0000001e541f7223 */ /* 0x000fe2000001001f */
[----:B------:R-:W-:-:S04]  /*5c10*/  IMAD.WIDE.U32 R88, R56, UR12, R88 ;  /* 0x0000000c38587c25 */ /* 0x000fc8000f8e0058 */
[----:B------:R-:W-:Y:S01]  /*5c20*/  FFMA.FTZ R24, R69, R24, -R6 ;  /* 0x0000001845187223 */ /* 0x000fe20000010806 */
[----:B------:R-:W-:Y:S01]  /*5c30*/  FFMA.FTZ R68, R68, R25, -R31 ;  /* 0x0000001944447223 */ /* 0x000fe2000001081f */
[----:B------:R-:W-:Y:S01]  /*5c40*/  IMAD R9, R56, UR13, R9 ;  /* 0x0000000d38097c24 */ /* 0x000fe2000f8e0209 */
[----:B------:R-:W-:Y:S01]  /*5c50*/  ULDC.64 UR12, c[0x0][0x210] ;  /* 0x00008400000c7ab9 */ /* 0x000fe20000000a00 */
[-C--:B------:R-:W-:Y:S01]  /*5c60*/  FMUL.FTZ R24, R24, R67.reuse ;  /* 0x0000004318187220 */ /* 0x080fe20000410000 */
[----:B------:R-:W-:Y:S01]  /*5c70*/  LEA R6, P0, R88, UR12, 0x2 ;  /* 0x0000000c58067c11 */ /* 0x000fe2000f8010ff */
[----:B------:R-:W-:Y:S01]  /*5c80*/  FMUL.FTZ R25, R68, R67 ;  /* 0x0000004344197220 */ /* 0x000fe20000410000 */
[----:B------:R-:W-:-:S04]  /*5c90*/  IADD3 R9, R89, R9, RZ ;  /* 0x0000000959097210 */ /* 0x000fc80007ffe0ff */
[----:B------:R-:W-:-:S05]  /*5ca0*/  LEA.HI.X R7, R88, UR13, R9, 0x2, P0 ;  /* 0x0000000d58077c11 */ /* 0x000fca00080f1409 */
[----:B------:R0:W-:Y:S02]  /*5cb0*/  STG.E.64 desc[UR8][R6.64], R24 ;  /* 0x0000001806007986 */ /* 0x0001e4000c101b08 */
.L_x_1695:
[----:B------:R-:W-:Y:S05]  /*5cc0*/  BSYNC B0 ;  /* 0x0000000000007941 */ /* 0x000fea0003800000 */
.L_x_1694:
[----:B0-----:R-:W0:Y:S01]  /*5cd0*/  LDC R7, c[0x0][0x10] ;  /* 0x00000400ff077b82 */ /* 0x001e220000000800 */
[----:B------:R-:W-:Y:S02]  /*5ce0*/  IADD3 R55, R55, 0x1, RZ ;  /* 0x0000000137377810 */ /* 0x000fe40007ffe0ff */
[----:B0-----:R-:W-:-:S04]  /*5cf0*/  IADD3 R64, R7, R64, RZ ;  /* 0x0000004007407210 */ /* 0x001fc80007ffe0ff */
[----:B------:R-:W-:-:S13]  /*5d00*/  ISETP.GE.AND P0, PT, R64, UR4, PT ;  /* 0x0000000440007c0c */ /* 0x000fda000bf06270 */
[----:B------:R-:W-:Y:S05]  /*5d10*/  @!P0 BRA `(.L_x_1696) ;  /* 0xffffffa400888947 */ /* 0x000fea000383ffff */
.L_x_1645:
[----:B------:R-:W0:Y:S01]  /*5d20*/  LDC R4, c[0x0][0xc] ;  /* 0x00000300ff047b82 */ /* 0x000e220000000800 */
[----:B------:R-:W-:Y:S01]  /*5d30*/  ISETP.NE.AND P1, PT, R65, RZ, PT ;  /* 0x000000ff4100720c */ /* 0x000fe20003f25270 */
[----:B------:R-:W-:Y:S06]  /*5d40*/  BSSY B0, `(.L_x_1697) ;  /* 0x0000011000007945 */ /* 0x000fec0003800000 */
[----:B------:R-:W5:Y:S08]  /*5d50*/  LDC R7, c[0x0][0x10] ;  /* 0x00000400ff077b82 */ /* 0x000f700000000800 */
[----:B------:R-:W1:Y:S01]  /*5d60*/  LDC.64 R2, c[0x0][0x258] ;  /* 0x00009600ff027b82 */ /* 0x000e620000000a00 */
[----:B0-----:R-:W-:-:S02]  /*5d70*/  ISETP.NE.AND P0, PT, R4, 0x1, PT ;  /* 0x000000010400780c */ /* 0x001fc40003f05270 */
[----:B-----5:R-:W-:-:S04]  /*5d80*/  SHF.L.U32 R0, R7, 0x1, RZ ;  /* 0x0000000107007819 */ /* 0x020fc800000006ff */
        /* <DEDUP_REMOVED lines=12> */
.L_x_1698:
[----:B------:R-:W-:Y:S05]  /*5e50*/  BSYNC B0 ;  /* 0x0000000000007941 */ /* 0x000fea0003800000 */
.L_x_1697:
        /* <DEDUP_REMOVED lines=11> */
.L_x_1700:
[----:B------:R-:W5:Y:S04]  /*5f10*/  LDG.E.STRONG.GPU R5, desc[UR8][R2.64] ;  /* 0x0000000802057981 */ /* 0x000f68000c1ef900 */
[----:B-----5:R-:W-:Y:S01]  /*5f20*/  CCTL.IVALL ;  /* 0x00000000ff00798f */ /* 0x020fe20002000000 */
[----:B------:R-:W-:Y:S05]  /*5f30*/  YIELD ;  /* 0x0000000000007946 */ /* 0x000fea0003800000 */
[----:B------:R-:W-:-:S13]  /*5f40*/  ISETP.NE.AND P0, PT, R5, R0, PT ;  /* 0x000000000500720c */ /* 0x000fda0003f05270 */
[----:B------:R-:W-:Y:S05]  /*5f50*/  @P0 BRA `(.L_x_1700) ;  /* 0xfffffffc00ec0947 */ /* 0x000fea000383ffff */
.L_x_1699:
        /* <DEDUP_REMOVED lines=13> */
[----:B---34-:R-:W0:Y:S01]  /*6030*/  LDC.64 R14, c[0x0][0x218] ;  /* 0x00008600ff0e7b82 */ /* 0x018e220000000a00 */
        /* <DEDUP_REMOVED lines=10> */
.L_x_1701:
[----:B------:R-:W-:-:S04]  /*60e0*/  LEA R6, P0, R65, UR4, 0x2 ;  /* 0x0000000441067c11 */ /* 0x000fc8000f8010ff */
[----:B------:R-:W-:Y:S02]  /*60f0*/  LEA.HI.X R7, R65, UR5, R0, 0x2, P0 ;  /* 0x0000000541077c11 */ /* 0x000fe400080f1400 */
[-C--:B------:R-:W-:Y:S02]  /*6100*/  LEA R8, P0, R18, R6.reuse, 0x2 ;  /* 0x0000000612087211 */ /* 0x080fe400078010ff */
[-C--:B--2---:R-:W-:Y:S01]  /*6110*/  LEA R12, P2, R27, R6.reuse, 0x2 ;  /* 0x000000061b0c7211 */ /* 0x084fe200078410ff */
        /* <DEDUP_REMOVED lines=19> */
[----:B---3--:R-:W-:Y:S05]  /*6250*/  @P0 BRA `(.L_x_1701) ;  /* 0xfffffffc00a00947 */ /* 0x008fea000383ffff */
[----:B------:R-:W-:Y:S05]  /*6260*/  EXIT ;  /* 0x000000000000794d */ /* 0x000fea0003800000 */
.L_x_1702:
        /* <DEDUP_REMOVED lines=9> */
.L_x_3254:


//--------------------- .text._Z35group_norm_nhwc_bwd_one_pass_kernelI11Fp32IOBf16WLi512ELi40ELi640EEv26Group_norm_nhwc_bwd_params --------------------------
	.section	.text._Z35group_norm_nhwc_bwd_one_pass_kernelI11Fp32IOBf16WLi512ELi40ELi640EEv26Group_norm_nhwc_bwd_params,"ax",@progbits
	.align	128
        .global         _Z35group_norm_nhwc_bwd_one_pass_kernelI11Fp32IOBf16WLi512ELi40ELi640EEv26Group_norm_nhwc_bwd_params
        .type           _Z35group_norm_nhwc_bwd_one_pass_kernelI11Fp32IOBf16WLi512ELi40ELi640EEv26Group_norm_nhwc_bwd_params,@function
        .size           _Z35group_norm_nhwc_bwd_one_pass_kernelI11Fp32IOBf16WLi512ELi40ELi640EEv26Group_norm_nhwc_bwd_params,(.L_x_3255 - _Z35group_norm_nhwc_bwd_one_pass_kernelI11Fp32IOBf16WLi512ELi40ELi640EEv26Group_norm_nhwc_bwd_params)
        .other          _Z35group_norm_nhwc_bwd_one_pass_kernelI11Fp32IOBf16WLi512ELi40ELi640EEv26Group_norm_nhwc_bwd_params,@"STO_CUDA_ENTRY STV_DEFAULT"
_Z35group_norm_nhwc_bwd_one_pass_kernelI11Fp32IOBf16WLi512ELi40ELi640EEv26Group_norm_nhwc_bwd_params:
.text._Z35group_norm_nhwc_bwd_one_pass_kernelI11Fp32IOBf16WLi512ELi40ELi640EEv26Group_norm_nhwc_bwd_params:
        /* <DEDUP_REMOVED lines=52> */
.L_x_1786:
[----:B------:R-:W-:Y:S01]  /*0340*/  ULDC UR14, c[0x0][0x2a0] ;  /* 0x0000a800000e7ab9 */ /* 0x000fe20000000800 */
[----:B0-----:R-:W-:Y:S01]  /*0350*/  IABS R5, UR8 ;  /* 0x0000000800057c13 */ /* 0x001fe20008000000 */
[----:B------:R-:W-:Y:S01]  /*0360*/  UMOV UR6, URZ ;  /* 0x0000003f00067c82 */ /* 0x000fe20008000000 */
[----:B------:R-:W-:Y:S01]  /*0370*/  MOV R3, UR14 ;  /* 0x0000000e00037c02 */ /* 0x000fe20008000f00 */
[----:B------:R-:W-:Y:S01]  /*0380*/  UISETP.GE.AND UP4, UPT, UR8, URZ, UPT ;  /* 0x0000003f0800728c */ /* 0x000fe2000bf86270 */
[----:B------:R-:W-:Y:S01]  /*0390*/  R2UR UR13, R5 ;  /* 0x00000000050d72ca */ /* 0x000fe200000e0000 */
[----:B------:R-:W-:Y:S01]  /*03a0*/  ULDC.64 UR18, c[0x0][0x290] ;  /* 0x0000a40000127ab9 */ /* 0x000fe20000000a00 */
[----:B------:R-:W-:Y:S01]  /*03b0*/  IABS R3, R3 ;  /* 0x0000000300037213 */ /* 0x000fe20000000000 */
[----:B------:R-:W-:Y:S01]  /*03c0*/  UISETP.NE.AND UP0, UPT, UR14, URZ, UPT ;  /* 0x0000003f0e00728c */ /* 0x000fe2000bf05270 */
[----:B------:R-:W-:Y:S01]  /*03d0*/  IADD3 R7, R2, 0x140, RZ ;  /* 0x0000014002077810 */ /* 0x000fe20007ffe0ff */
[----:B------:R-:W0:Y:S01]  /*03e0*/  @P1 LDC.64 R14, c[0x0][0x228] ;  /* 0x00008a00ff0e1b82 */ /* 0x000e220000000a00 */
[----:B------:R-:W-:-:S02]  /*03f0*/  R2UR UR15, R3 ;  /* 0x00000000030f72ca */ /* 0x000fc400000e0000 */
[----:B------:R-:W-:Y:S02]  /*0400*/  CS2R R54, SRZ ;  /* 0x0000000000367805 */ /* 0x000fe4000001ff00 */
[----:B------:R-:W-:Y:S02]  /*0410*/  ISETP.GE.U32.AND P2, PT, R7, UR18, PT ;  /* 0x0000001207007c0c */ /* 0x000fe4000bf46070 */
[----:B------:R-:W-:Y:S02]  /*0420*/  SHF.R.S32.HI R9, RZ, 0x1f, R7 ;  /* 0x0000001fff097819 */ /* 0x000fe40000011407 */
[C---:B------:R-:W-:Y:S01]  /*0430*/  IADD3 R37, R2.reuse, 0xe0, RZ ;  /* 0x000000e002257810 */ /* 0x040fe20007ffe0ff */
[----:B-1----:R-:W1:Y:S01]  /*0440*/  @P1 LDC.64 R68, c[0x0][0x230] ;  /* 0x00008c00ff441b82 */ /* 0x002e620000000a00 */
[----:B------:R-:W-:Y:S02]  /*0450*/  ISETP.GE.AND.EX P2, PT, R9, UR19, PT, P2 ;  /* 0x0000001309007c0c */ /* 0x000fe4000bf46320 */
[----:B------:R-:W-:-:S02]  /*0460*/  IADD3 R35, R2, 0xc0, RZ ;  /* 0x000000c002237810 */ /* 0x000fc40007ffe0ff */
[----:B------:R-:W-:Y:S01]  /*0470*/  ISETP.GT.U32.OR P2, PT, R0, 0x27f, P2 ;  /* 0x0000027f0000780c */ /* 0x000fe20001744470 */
[----:B--2---:R-:W2:Y:S01]  /*0480*/  I2F.RP R3, UR15 ;  /* 0x0000000f00037d06 */ /* 0x004ea20008209400 */
[----:B------:R-:W-:Y:S02]  /*0490*/  ISETP.GE.U32.AND P4, PT, R37, UR18, PT ;  /* 0x0000001225007c0c */ /* 0x000fe4000bf86070 */
[----:B------:R-:W-:Y:S02]  /*04a0*/  SHF.R.S32.HI R27, RZ, 0x1f, R37 ;  /* 0x0000001fff1b7819 */ /* 0x000fe40000011425 */
[----:B------:R-:W-:Y:S02]  /*04b0*/  ISETP.GE.U32.AND P5, PT, R35, UR18, PT ;  /* 0x0000001223007c0c */ /* 0x000fe4000bfa6070 */
[----:B---34-:R-:W-:Y:S02]  /*04c0*/  SHF.R.S32.HI R17, RZ, 0x1f, R35 ;  /* 0x0000001fff117819 */ /* 0x018fe40000011423 */
[----:B------:R-:W-:-:S02]  /*04d0*/  ISETP.GE.AND.EX P4, PT, R27, UR19, PT, P4 ;  /* 0x000000131b007c0c */ /* 0x000fc4000bf86340 */
[----:B------:R-:W-:Y:S01]  /*04e0*/  ISETP.GE.AND.EX P5, PT, R17, UR19, PT, P5 ;  /* 0x0000001311007c0c */ /* 0x000fe2000bfa6350 */
[----:B------:R-:W3:Y:S01]  /*04f0*/  @!P2 LDC.64 R18, c[0x0][0x288] ;  /* 0x0000a200ff12ab82 */ /* 0x000ee20000000a00 */
[----:B------:R-:W-:Y:S01]  /*0500*/  SHF.R.S32.HI R11, RZ, 0x1f, R2 ;  /* 0x0000001fff0b7819 */ /* 0x000fe20000011402 */
[----:B--2---:R-:W2:Y:S01]  /*0510*/  MUFU.RCP R3, R3 ;  /* 0x0000000300037308 */ /* 0x004ea20000001000 */
[C---:B------:R-:W-:Y:S02]  /*0520*/  ISETP.GT.U32.OR P4, PT, R0.reuse, 0x27f, P4 ;  /* 0x0000027f0000780c */ /* 0x040fe40002784470 */
[----:B------:R-:W-:Y:S02]  /*0530*/  ISETP.GT.U32.OR P5, PT, R0, 0x27f, P5 ;  /* 0x0000027f0000780c */ /* 0x000fe40002fa4470 */
[----:B------:R-:W-:Y:S01]  /*0540*/  SHF.R.S32.HI R13, RZ, 0x1f, R7 ;  /* 0x0000001fff0d7819 */ /* 0x000fe20000011407 */
[----:B------:R-:W4:Y:S01]  /*0550*/  @!P2 LDC.64 R20, c[0x0][0x228] ;  /* 0x00008a00ff14ab82 */ /* 0x000f220000000a00 */
[----:B------:R-:W-:-:S07]  /*0560*/  IADD3 R39, R2, 0x160, RZ ;  /* 0x0000016002277810 */ /* 0x000fce0007ffe0ff */
[----:B------:R-:W0:Y:S01]  /*0570*/  @!P4 LDC.64 R22, c[0x0][0x288] ;  /* 0x0000a200ff16cb82 */ /* 0x000e220000000a00 */
[----:B--2---:R-:W-:Y:S02]  /*0580*/  IADD3 R4, R3, 0xffffffe, RZ ;  /* 0x0ffffffe03047810 */ /* 0x004fe40007ffe0ff */
[----:B------:R-:W-:Y:S01]  /*0590*/  SHF.R.S32.HI R3, RZ, 0x1f, R86 ;  /* 0x0000001fff037819 */ /* 0x000fe20000011456 */
[----:B---3--:R-:W-:-:S04]  /*05a0*/  @!P2 IMAD R12, R13, R18, RZ ;  /* 0x000000120d0ca224 */ /* 0x008fc800078e02ff */
[----:B------:R-:W2:Y:S01]  /*05b0*/  @!P5 LDC.64 R24, c[0x0][0x288] ;  /* 0x0000a200ff18db82 */ /* 0x000ea20000000a00 */
[----:B------:R-:W3:Y:S01]  /*05c0*/  F2I.FTZ.U32.TRUNC.NTZ R4, R4 ;  /* 0x0000000400047305 */ /* 0x000ee2000021f000 */
[----:B------:R-:W-:Y:S01]  /*05d0*/  @!P2 IMAD R19, R7, R19, R12 ;  /* 0x000000130713a224 */ /* 0x000fe200078e020c */
[----:B---3--:R-:W-:Y:S01]  /*05e0*/  R2UR UR7, R4 ;  /* 0x00000000040772ca */ /* 0x008fe200000e0000 */
[----:B0-----:R-:W-:-:S04]  /*05f0*/  @!P4 IMAD R30, R27, R22, RZ ;  /* 0x000000161b1ec224 */ /* 0x001fc800078e02ff */
[----:B------:R-:W0:Y:S01]  /*0600*/  @P1 LDC.64 R4, c[0x0][0x288] ;  /* 0x0000a200ff041b82 */ /* 0x000e220000000a00 */
[----:B--2---:R-:W-:-:S04]  /*0610*/  @!P5 IMAD R16, R17, R24, RZ ;  /* 0x000000181110d224 */ /* 0x004fc800078e02ff */
[----:B------:R-:W-:-:S03]  /*0620*/  @!P5 IMAD R33, R35, R25, R16 ;  /* 0x000000192321d224 */ /* 0x000fc600078e0210 */
[----:B------:R-:W-:Y:S01]  /*0630*/  UIADD3 UR5, URZ, -UR7, URZ ;  /* 0x800000073f057290 */ /* 0x000fe2000fffe03f */
[----:B------:R-:W2:Y:S03]  /*0640*/  @!P4 LDC.64 R16, c[0x0][0x228] ;  /* 0x00008a00ff10cb82 */ /* 0x000ea60000000a00 */
        /* <DEDUP_REMOVED lines=30> */
[----:B0-----:R-:W-:Y:S01]  /*0830*/  @P1 IMAD R3, R11, R4, RZ ;  /* 0x000000040b031224 */ /* 0x001fe200078e02ff */
[-C--:B------:R-:W-:Y:S02]  /*0840*/  @P1 MOV R10, R8.reuse ;  /* 0x00000008000a1202 */ /* 0x080fe40000000f00 */
[----:B------:R-:W-:Y:S02]  /*0850*/  CS2R R62, SRZ ;  /* 0x00000000003e7805 */ /* 0x000fe4000001ff00 */
[----:B------:R-:W-:Y:S01]  /*0860*/  @!P2 MOV R12, R8 ;  /* 0x00000008000ca202 */ /* 0x000fe20000000f00 */
[----:B------:R-:W-:Y:S01]  /*0870*/  @P1 IMAD R3, R2, R5, R3 ;  /* 0x0000000502031224 */ /* 0x000fe200078e0203 */
[----:B------:R-:W-:-:S02]  /*0880*/  IADD3 R11, R9, UR5, RZ ;  /* 0x00000005090b7c10 */ /* 0x000fc4000fffe0ff */
[----:B------:R-:W-:Y:S02]  /*0890*/  CS2R R60, SRZ ;  /* 0x00000000003c7805 */ /* 0x000fe4000001ff00 */
[----:B------:R-:W-:Y:S02]  /*08a0*/  @!P5 MOV R26, R8 ;  /* 0x00000008001ad202 */ /* 0x000fe40000000f00 */
[----:B------:R-:W-:Y:S02]  /*08b0*/  CS2R R58, SRZ ;  /* 0x00000000003a7805 */ /* 0x000fe4000001ff00 */
[-C--:B------:R-:W-:Y:S01]  /*08c0*/  @!P2 MOV R13, R11.reuse ;  /* 0x0000000b000da202 */ /* 0x080fe20000000f00 */
[----:B------:R-:W-:Y:S01]  /*08d0*/  @P1 IMAD.WIDE.U32 R4, R2, R4, R10 ;  /* 0x0000000402041225 */ /* 0x000fe200078e000a */
[----:B------:R-:W-:Y:S02]  /*08e0*/  @!P5 MOV R27, R11 ;  /* 0x0000000b001bd202 */ /* 0x000fe40000000f00 */
[----:B------:R-:W-:-:S02]  /*08f0*/  CS2R R56, SRZ ;  /* 0x0000000000387805 */ /* 0x000fc4000001ff00 */
[C---:B------:R-:W-:Y:S01]  /*0900*/  IADD3 R67, R2.reuse, 0x20, RZ ;  /* 0x0000002002437810 */ /* 0x040fe20007ffe0ff */
[----:B------:R-:W-:Y:S01]  /*0910*/  @!P2 IMAD.WIDE.U32 R12, R7, R18, R12 ;  /* 0x00000012070ca225 */ /* 0x000fe200078e000c */
[----:B------:R-:W-:Y:S02]  /*0920*/  @P1 IADD3 R5, R5, R3, RZ ;  /* 0x0000000305051210 */ /* 0x000fe40007ffe0ff */
[----:B------:R-:W-:Y:S02]  /*0930*/  CS2R R42, SRZ ;  /* 0x00000000002a7805 */ /* 0x000fe4000001ff00 */
[----:B------:R-:W-:Y:S01]  /*0940*/  IADD3 R3, R2, 0x100, RZ ;  /* 0x0000010002037810 */ /* 0x000fe20007ffe0ff */
[----:B------:R-:W-:Y:S01]  /*0950*/  @!P5 IMAD.WIDE.U32 R24, R35, R24, R26 ;  /* 0x000000182318d225 */ /* 0x000fe200078e001a */
[----:B------:R-:W-:Y:S02]  /*0960*/  @P1 SHF.L.U32 R49, R4, 0x2, RZ ;  /* 0x0000000204311819 */ /* 0x000fe400000006ff */
[----:B------:R-:W-:-:S02]  /*0970*/  IADD3 R65, R2, 0x40, RZ ;  /* 0x0000004002417810 */ /* 0x000fc40007ffe0ff */
[C---:B------:R-:W-:Y:S02]  /*0980*/  IADD3 R52, R2.reuse, 0x60, RZ ;  /* 0x0000006002347810 */ /* 0x040fe40007ffe0ff */
[----:B------:R-:W-:Y:S02]  /*0990*/  IADD3 R77, R2, 0x80, RZ ;  /* 0x00000080024d7810 */ /* 0x000fe40007ffe0ff */
[----:B------:R-:W-:Y:S02]  /*09a0*/  CS2R R72, SRZ ;  /* 0x0000000000487805 */ /* 0x000fe4000001ff00 */
[----:B------:R-:W-:Y:S01]  /*09b0*/  ISETP.GE.U32.AND P3, PT, R3, UR18, PT ;  /* 0x0000001203007c0c */ /* 0x000fe2000bf66070 */
[----:B------:R-:W-:Y:S01]  /*09c0*/  ULDC.64 UR6, c[0x0][0x248] ;  /* 0x0000920000067ab9 */ /* 0x000fe20000000a00 */
[----:B------:R-:W-:Y:S02]  /*09d0*/  SHF.R.S32.HI R29, RZ, 0x1f, R3 ;  /* 0x0000001fff1d7819 */ /* 0x000fe40000011403 */
[----:B------:R-:W-:-:S02]  /*09e0*/  @P1 SHF.L.U64.HI R6, R4, 0x2, R5 ;  /* 0x0000000204061819 */ /* 0x000fc40000010205 */
[----:B------:R-:W0:Y:S01]  /*09f0*/  @!P2 LDC.64 R4, c[0x0][0x230] ;  /* 0x00008c00ff04ab82 */ /* 0x000e220000000a00 */
[----:B------:R-:W-:Y:S02]  /*0a00*/  ISETP.GE.AND.EX P3, PT, R29, UR19, PT, P3 ;  /* 0x000000131d007c0c */ /* 0x000fe4000bf66330 */
[C---:B------:R-:W-:Y:S02]  /*0a10*/  @P1 IADD3 R48, P6, R49.reuse, R14, RZ ;  /* 0x0000000e31301210 */ /* 0x040fe40007fde0ff */
[----:B------:R-:W-:Y:S02]  /*0a20*/  ISETP.GT.U32.OR P3, PT, R0, 0x27f, P3 ;  /* 0x0000027f0000780c */ /* 0x000fe40001f64470 */
[----:B-1----:R-:W-:Y:S02]  /*0a30*/  @P1 IADD3 R68, P0, R49, R68, RZ ;  /* 0x0000004431441210 */ /* 0x002fe40007f1e0ff */
[----:B------:R-:W-:Y:S02]  /*0a40*/  @P1 IADD3.X R49, R6, R15, RZ, P6, !PT ;  /* 0x0000000f06311210 */ /* 0x000fe400037fe4ff */
[----:B------:R-:W1:Y:S01]  /*0a50*/  @!P5 LDC.64 R14, c[0x0][0x230] ;  /* 0x00008c00ff0edb82 */ /* 0x000e620000000a00 */
[----:B------:R-:W-:-:S02]  /*0a60*/  @!P2 IADD3 R13, R13, R19, RZ ;  /* 0x000000130d0da210 */ /* 0x000fc40007ffe0ff */
[----:B------:R-:W-:Y:S02]  /*0a70*/  @P1 IADD3.X R69, R6, R69, RZ, P0, !PT ;  /* 0x0000004506451210 */ /* 0x000fe400007fe4ff */
[C---:B------:R-:W-:Y:S02]  /*0a80*/  @!P2 SHF.L.U32 R31, R12.reuse, 0x2, RZ ;  /* 0x000000020c1fa819 */ /* 0x040fe400000006ff */
[----:B------:R-:W-:Y:S01]  /*0a90*/  @!P2 SHF.L.U64.HI R28, R12, 0x2, R13 ;  /* 0x000000020c1ca819 */ /* 0x000fe2000001020d */
[----:B------:R-:W3:Y:S01]  /*0aa0*/  @!P4 LDC.64 R18, c[0x0][0x230] ;  /* 0x00008c00ff12cb82 */ /* 0x000ee20000000a00 */
[----:B------:R-:W-:Y:S02]  /*0ab0*/  @!P4 MOV R26, R8 ;  /* 0x00000008001ac202 */ /* 0x000fe40000000f00 */
[----:B------:R-:W-:Y:S02]  /*0ac0*/  @!P4 MOV R27, R11 ;  /* 0x0000000b001bc202 */ /* 0x000fe40000000f00 */
[----:B0-----:R-:W-:-:S02]  /*0ad0*/  @!P2 IADD3 R4, P0, R31, R4, RZ ;  /* 0x000000041f04a210 */ /* 0x001fc40007f1e0ff */
[----:B----4-:R-:W-:Y:S01]  /*0ae0*/  @!P2 IADD3 R20, P6, R31, R20, RZ ;  /* 0x000000141f14a210 */ /* 0x010fe20007fde0ff */
[----:B------:R-:W0:Y:S01]  /*0af0*/  @!P5 LDC.64 R6, c[0x0][0x228] ;  /* 0x00008a00ff06db82 */ /* 0x000e220000000a00 */
[----:B------:R-:W-:Y:S01]  /*0b00*/  @!P4 IMAD R31, R37, R23, R30 ;  /* 0x00000017251fc224 */ /* 0x000fe200078e021e */
[----:B------:R-:W-:Y:S01]  /*0b10*/  @!P5 IADD3 R23, R25, R33, RZ ;  /* 0x000000211917d210 */ /* 0x000fe20007ffe0ff */
[----:B------:R-:W-:Y:S01]  /*0b20*/  @!P4 IMAD.WIDE.U32 R26, R37, R22, R26 ;  /* 0x00000016251ac225 */ /* 0x000fe200078e001a */
[----:B------:R-:W-:Y:S02]  /*0b30*/  @!P5 SHF.L.U32 R25, R24, 0x2, RZ ;  /* 0x000000021819d819 */ /* 0x000fe400000006ff */
[C---:B------:R-:W-:Y:S02]  /*0b40*/  @!P2 IADD3.X R5, R28.reuse, R5, RZ, P0, !PT ;  /* 0x000000051c05a210 */ /* 0x040fe400007fe4ff */
[----:B------:R-:W4:Y:S01]  /*0b50*/  @!P3 LDC.64 R12, c[0x0][0x288] ;  /* 0x0000a200ff0cbb82 */ /* 0x000f220000000a00 */
[----:B------:R-:W-:-:S02]  /*0b60*/  @!P2 IADD3.X R21, R28, R21, RZ, P6, !PT ;  /* 0x000000151c15a210 */ /* 0x000fc400037fe4ff */
[----:B------:R-:W-:Y:S01]  /*0b70*/  @!P5 SHF.L.U64.HI R28, R24, 0x2, R23 ;  /* 0x00000002181cd819 */ /* 0x000fe20000010217 */
[----:B------:R-:W5:Y:S01]  /*0b80*/  @!P2 LDG.E.64 R54, desc[UR22][R4.64] ;  /* 0x000000160436a981 */ /* 0x000f62000c1e1b00 */
[----:B------:R-:W-:Y:S02]  /*0b90*/  @!P4 IADD3 R23, R27, R31, RZ ;  /* 0x0000001f1b17c210 */ /* 0x000fe40007ffe0ff */
[----:B-1----:R-:W-:Y:S01]  /*0ba0*/  @!P5 IADD3 R22, P0, R25, R14, RZ ;  /* 0x0000000e1916d210 */ /* 0x002fe20007f1e0ff */
[----:B------:R-:W1:Y:S01]  /*0bb0*/  @!P3 LDC.64 R30, c[0x0][0x228] ;  /* 0x00008a00ff1ebb82 */ /* 0x000e620000000a00 */
[C---:B------:R-:W-:Y:S02]  /*0bc0*/  @!P4 SHF.L.U32 R27, R26.reuse, 0x2, RZ ;  /* 0x000000021a1bc819 */ /* 0x040fe400000006ff */
[----:B------:R-:W-:Y:S02]  /*0bd0*/  @!P4 SHF.L.U64.HI R26, R26, 0x2, R23 ;  /* 0x000000021a1ac819 */ /* 0x000fe40000010217 */
[----:B------:R-:W-:-:S02]  /*0be0*/  @!P5 IADD3.X R23, R28, R15, RZ, P0, !PT ;  /* 0x0000000f1c17d210 */ /* 0x000fc400007fe4ff */
[----:B---3--:R-:W-:Y:S02]  /*0bf0*/  @!P4 IADD3 R18, P0, R27, R18, RZ ;  /* 0x000000121b12c210 */ /* 0x008fe40007f1e0ff */
[----:B------:R-:W-:Y:S01]  /*0c00*/  IADD3 R35, R2, 0x120, RZ ;  /* 0x0000012002237810 */ /* 0x000fe20007ffe0ff */
[----:B------:R-:W5:Y:S01]  /*0c10*/  @!P5 LDG.E.64 R62, desc[UR22][R22.64] ;  /* 0x00000016163ed981 */ /* 0x000f62000c1e1b00 */
[----:B0-----:R-:W-:Y:S02]  /*0c20*/  @!P5 IADD3 R24, P6, R25, R6, RZ ;  /* 0x000000061918d210 */ /* 0x001fe40007fde0ff */
[----:B------:R-:W-:Y:S02]  /*0c30*/  @!P4 IADD3.X R19, R26, R19, RZ, P0, !PT ;  /* 0x000000131a13c210 */ /* 0x000fe400007fe4ff */
[----:B------:R-:W-:Y:S01]  /*0c40*/  ISETP.GE.U32.AND P0, PT, R35, UR18, PT ;  /* 0x0000001223007c0c */ /* 0x000fe2000bf06070 */
[----:B----4-:R-:W-:Y:S01]  /*0c50*/  @!P3 IMAD R14, R29, R12, RZ ;  /* 0x0000000c1d0eb224 */ /* 0x010fe200078e02ff */
[----:B------:R-:W-:Y:S01]  /*0c60*/  SHF.R.S32.HI R29, RZ, 0x1f, R35 ;  /* 0x0000001fff1d7819 */ /* 0x000fe20000011423 */
[----:B------:R-:W5:Y:S01]  /*0c70*/  @!P4 LDG.E.64 R60, desc[UR22][R18.64] ;  /* 0x00000016123cc981 */ /* 0x000f62000c1e1b00 */
[----:B------:R-:W-:-:S02]  /*0c80*/  @!P5 IADD3.X R25, R28, R7, RZ, P6, !PT ;  /* 0x000000071c19d210 */ /* 0x000fc400037fe4ff */
[----:B--2---:R-:W-:Y:S02]  /*0c90*/  @!P4 IADD3 R6, P6, R27, R16, RZ ;  /* 0x000000101b06c210 */ /* 0x004fe40007fde0ff */
[----:B------:R-:W-:Y:S02]  /*0ca0*/  ISETP.GE.AND.EX P0, PT, R29, UR19, PT, P0 ;  /* 0x000000131d007c0c */ /* 0x000fe4000bf06300 */
[----:B------:R-:W-:Y:S01]  /*0cb0*/  @!P4 IADD3.X R7, R26, R17, RZ, P6, !PT ;  /* 0x000000111a07c210 */ /* 0x000fe200037fe4ff */
[----:B------:R-:W-:Y:S01]  /*0cc0*/  @!P3 IMAD R17, R3, R13, R14 ;  /* 0x0000000d0311b224 */ /* 0x000fe200078e020e */
[----:B------:R-:W-:Y:S01]  /*0cd0*/  ISETP.GT.U32.OR P0, PT, R0, 0x27f, P0 ;  /* 0x0000027f0000780c */ /* 0x000fe20000704470 */
[----:B------:R-:W0:Y:S01]  /*0ce0*/  @!P3 LDC.64 R26, c[0x0][0x230] ;  /* 0x00008c00ff1abb82 */ /* 0x000e220000000a00 */
[----:B------:R-:W-:Y:S02]  /*0cf0*/  @!P3 MOV R14, R8 ;  /* 0x00000008000eb202 */ /* 0x000fe40000000f00 */
[----:B------:R-:W-:-:S03]  /*0d00*/  @!P3 MOV R15, R11 ;  /* 0x0000000b000fb202 */ /* 0x000fc60000000f00 */
[----:B------:R-:W-:Y:S01]  /*0d10*/  @!P3 IMAD.WIDE.U32 R14, R3, R12, R14 ;  /* 0x0000000c030eb225 */ /* 0x000fe200078e000e */
[----:B------:R-:W-:Y:S02]  /*0d20*/  CS2R R12, SRZ ;  /* 0x00000000000c7805 */ /* 0x000fe4000001ff00 */
[----:B------:R-:W-:-:S03]  /*0d30*/  SHF.R.S32.HI R37, RZ, 0x1f, R39 ;  /* 0x0000001fff257819 */ /* 0x000fc60000011427 */
[----:B------:R-:W2:Y:S01]  /*0d40*/  @!P0 LDC.64 R32, c[0x0][0x288] ;  /* 0x0000a200ff208b82 */ /* 0x000ea20000000a00 */
[----:B------:R-:W-:Y:S01]  /*0d50*/  @!P3 IADD3 R3, R15, R17, RZ ;  /* 0x000000110f03b210 */ /* 0x000fe20007ffe0ff */
[----:B------:R0:W5:Y:S01]  /*0d60*/  @!P2 LDG.E.64 R12, desc[UR22][R20.64] ;  /* 0x00000016140ca981 */ /* 0x000162000c1e1b00 */
[----:B------:R-:W-:Y:S02]  /*0d70*/  ISETP.GE.U32.AND P2, PT, R39, UR18, PT ;  /* 0x0000001227007c0c */ /* 0x000fe4000bf46070 */
[C---:B------:R-:W-:Y:S02]  /*0d80*/  @!P3 SHF.L.U32 R17, R14.reuse, 0x2, RZ ;  /* 0x000000020e11b819 */ /* 0x040fe400000006ff */
[----:B------:R-:W-:Y:S02]  /*0d90*/  @!P3 SHF.L.U64.HI R16, R14, 0x2, R3 ;  /* 0x000000020e10b819 */ /* 0x000fe40000010203 */
[----:B------:R-:W-:Y:S02]  /*0da0*/  CS2R R14, SRZ ;  /* 0x00000000000e7805 */ /* 0x000fe4000001ff00 */
[----:B------:R-:W-:-:S02]  /*0db0*/  ISETP.GE.AND.EX P2, PT, R37, UR19, PT, P2 ;  /* 0x0000001325007c0c */ /* 0x000fc4000bf46320 */
[----:B------:R-:W-:Y:S02]  /*0dc0*/  IADD3 R3, R2, 0x1c0, RZ ;  /* 0x000001c002037810 */ /* 0x000fe40007ffe0ff */
[----:B------:R-:W-:Y:S01]  /*0dd0*/  ISETP.GT.U32.OR P2, PT, R0, 0x27f, P2 ;  /* 0x0000027f0000780c */ /* 0x000fe20001744470 */
[----:B------:R3:W5:Y:S01]  /*0de0*/  @!P5 LDG.E.64 R14, desc[UR22][R24.64] ;  /* 0x00000016180ed981 */ /* 0x000762000c1e1b00 */
[----:B------:R-:W-:Y:S02]  /*0df0*/  ISETP.GE.U32.AND P5, PT, R3, UR18, PT ;  /* 0x0000001203007c0c */ /* 0x000fe4000bfa6070 */
[----:B------:R-:W-:Y:S02]  /*0e00*/  SHF.R.S32.HI R88, RZ, 0x1f, R3 ;  /* 0x0000001fff587819 */ /* 0x000fe40000011403 */
[----:B0-----:R-:W-:Y:S02]  /*0e10*/  @!P3 IADD3 R20, P6, R17, R26, RZ ;  /* 0x0000001a1114b210 */ /* 0x001fe40007fde0ff */
[----:B------:R-:W-:-:S02]  /*0e20*/  ISETP.GE.AND.EX P5, PT, R88, UR19, PT, P5 ;  /* 0x0000001358007c0c */ /* 0x000fc4000bfa6350 */
[----:B------:R-:W-:Y:S02]  /*0e30*/  @!P3 IADD3.X R21, R16, R27, RZ, P6, !PT ;  /* 0x0000001b1015b210 */ /* 0x000fe400037fe4ff */
[----:B------:R-:W-:Y:S01]  /*0e40*/  ISETP.GT.U32.OR P5, PT, R0, 0x27f, P5 ;  /* 0x0000027f0000780c */ /* 0x000fe20002fa4470 */
[----:B------:R-:W0:Y:S01]  /*0e50*/  @!P2 LDC.64 R26, c[0x0][0x288] ;  /* 0x0000a200ff1aab82 */ /* 0x000e220000000a00 */
[----:B-1----:R-:W-:Y:S01]  /*0e60*/  @!P3 IADD3 R4, P6, R17, R30, RZ ;  /* 0x0000001e1104b210 */ /* 0x002fe20007fde0ff */
[----:B--2---:R-:W-:Y:S01]  /*0e70*/  @!P0 IMAD R30, R29, R32, RZ ;  /* 0x000000201d1e8224 */ /* 0x004fe200078e02ff */
[----:B---3--:R-:W-:Y:S01]  /*0e80*/  @!P0 MOV R24, R8 ;  /* 0x0000000800188202 */ /* 0x008fe20000000f00 */
[----:B------:R-:W5:Y:S01]  /*0e90*/  @!P3 LDG.E.64 R58, desc[UR22][R20.64] ;  /* 0x00000016143ab981 */ /* 0x000f62000c1e1b00 */
[----:B------:R-:W-:-:S03]  /*0ea0*/  @!P0 MOV R25, R11 ;  /* 0x0000000b00198202 */ /* 0x000fc60000000f00 */
[----:B------:R-:W1:Y:S01]  /*0eb0*/  @!P0 LDC.64 R28, c[0x0][0x230] ;  /* 0x00008c00ff1c8b82 */ /* 0x000e620000000a00 */
[C---:B------:R-:W-:Y:S02]  /*0ec0*/  @!P0 IMAD R23, R35.reuse, R33, R30 ;  /* 0x0000002123178224 */ /* 0x040fe400078e021e */
[----:B------:R-:W-:-:S05]  /*0ed0*/  @!P0 IMAD.WIDE.U32 R24, R35, R32, R24 ;  /* 0x0000002023188225 */ /* 0x000fca00078e0018 */
[----:B------:R-:W2:Y:S01]  /*0ee0*/  @!P0 LDC.64 R34, c[0x0][0x228] ;  /* 0x00008a00ff228b82 */ /* 0x000ea20000000a00 */
[----:B------:R-:W-:Y:S02]  /*0ef0*/  @!P3 IADD3.X R5, R16, R31, RZ, P6, !PT ;  /* 0x0000001f1005b210 */ /* 0x000fe400037fe4ff */
[----:B------:R-:W-:-:S05]  /*0f00*/  CS2R R16, SRZ ;  /* 0x0000000000107805 */ /* 0x000fca000001ff00 */
[----:B------:R-:W3:Y:S01]  /*0f10*/  @!P5 LDC.64 R32, c[0x0][0x288] ;  /* 0x0000a200ff20db82 */ /* 0x000ee20000000a00 */
[----:B------:R-:W-:Y:S01]  /*0f20*/  IADD3 R22, R2, 0x1a0, RZ ;  /* 0x000001a002167810 */ /* 0x000fe20007ffe0ff */
[----:B------:R4:W5:Y:S06]  /*0f30*/  @!P4 LDG.E.64 R16, desc[UR22][R6.64] ;  /* 0x000000160610c981 */ /* 0x00096c000c1e1b00 */
[----:B------:R-:W3:Y:S01]  /*0f40*/  @!P2 LDC.64 R30, c[0x0][0x230] ;  /* 0x00008c00ff1eab82 */ /* 0x000ee20000000a00 */
[----:B------:R-:W-:Y:S02]  /*0f50*/  ISETP.GE.U32.AND P4, PT, R22, UR18, PT ;  /* 0x0000001216007c0c */ /* 0x000fe4000bf86070 */
[----:B------:R-:W-:-:S02]  /*0f60*/  @!P0 IADD3 R25, R25, R23, RZ ;  /* 0x0000001719198210 */ /* 0x000fc40007ffe0ff */
[----:B------:R-:W-:Y:S01]  /*0f70*/  SHF.R.S32.HI R40, RZ, 0x1f, R22 ;  /* 0x0000001fff287819 */ /* 0x000fe20000011416 */
[----:B0-----:R-:W-:Y:S01]  /*0f80*/  @!P2 IMAD R38, R37, R26, RZ ;  /* 0x0000001a2526a224 */ /* 0x001fe200078e02ff */
[C---:B------:R-:W-:Y:S02]  /*0f90*/  @!P0 SHF.L.U32 R23, R24.reuse, 0x2, RZ ;  /* 0x0000000218178819 */ /* 0x040fe400000006ff */
[----:B----4-:R-:W-:Y:S02]  /*0fa0*/  @!P2 MOV R6, R8 ;  /* 0x000000080006a202 */ /* 0x010fe40000000f00 */
[----:B------:R-:W-:Y:S02]  /*0fb0*/  @!P2 MOV R7, R11 ;  /* 0x0000000b0007a202 */ /* 0x000fe40000000f00 */
[----:B------:R-:W-:Y:S02]  /*0fc0*/  @!P0 SHF.L.U64.HI R36, R24, 0x2, R25 ;  /* 0x0000000218248819 */ /* 0x000fe40000010219 */
[----:B------:R-:W-:Y:S01]  /*0fd0*/  ISETP.GE.AND.EX P4, PT, R40, UR19, PT, P4 ;  /* 0x0000001328007c0c */ /* 0x000fe2000bf86340 */
[----:B------:R-:W-:Y:S01]  /*0fe0*/  @!P2 IMAD R27, R39, R27, R38 ;  /* 0x0000001b271ba224 */ /* 0x000fe200078e0226 */
[----:B-1----:R-:W-:Y:S01]  /*0ff0*/  @!P0 IADD3 R24, P6, R23, R28, RZ ;  /* 0x0000001c17188210 */ /* 0x002fe20007fde0ff */
[----:B------:R-:W-:Y:S01]  /*1000*/  @!P2 IMAD.WIDE.U32 R6, R39, R26, R6 ;  /* 0x0000001a2706a225 */ /* 0x000fe200078e0006 */
[----:B------:R-:W-:Y:S01]  /*1010*/  ISETP.GT.U32.OR P4, PT, R0, 0x27f, P4 ;  /* 0x0000027f0000780c */ /* 0x000fe20002784470 */
[----:B------:R-:W0:Y:S01]  /*1020*/  @!P5 LDC.64 R38, c[0x0][0x228] ;  /* 0x00008a00ff26db82 */ /* 0x000e220000000a00 */
[----:B------:R-:W-:-:S02]  /*1030*/  @!P0 IADD3.X R25, R36, R29, RZ, P6, !PT ;  /* 0x0000001d24198210 */ /* 0x000fc400037fe4ff */
[----:B--2---:R-:W-:Y:S01]  /*1040*/  @!P0 IADD3 R26, P6, R23, R34, RZ ;  /* 0x00000022171a8210 */ /* 0x004fe20007fde0ff */
[----:B---3--:R-:W-:Y:S01]  /*1050*/  @!P5 IMAD R18, R88, R32, RZ ;  /* 0x000000205812d224 */ /* 0x008fe200078e02ff */
[----:B------:R-:W-:Y:S02]  /*1060*/  @!P2 IADD3 R7, R7, R27, RZ ;  /* 0x0000001b0707a210 */ /* 0x000fe40007ffe0ff */
[----:B------:R-:W-:Y:S01]  /*1070*/  @!P5 MOV R19, R11 ;  /* 0x0000000b0013d202 */ /* 0x000fe20000000f00 */
[----:B------:R-:W1:Y:S01]  /*1080*/  @!P2 LDC.64 R28, c[0x0][0x228] ;  /* 0x00008a00ff1cab82 */ /* 0x000e620000000a00 */
[----:B------:R-:W-:Y:S02]  /*1090*/  @!P2 SHF.L.U32 R23, R6, 0x2, RZ ;  /* 0x000000020617a819 */ /* 0x000fe400000006ff */
[----:B------:R-:W-:Y:S02]  /*10a0*/  CS2R R20, SRZ ;  /* 0x0000000000147805 */ /* 0x000fe4000001ff00 */
[----:B------:R-:W-:Y:S01]  /*10b0*/  @!P0 IADD3.X R27, R36, R35, RZ, P6, !PT ;  /* 0x00000023241b8210 */ /* 0x000fe200037fe4ff */
[----:B------:R-:W-:Y:S01]  /*10c0*/  @!P5 IMAD R37, R3, R33, R18 ;  /* 0x000000210325d224 */ /* 0x000fe200078e0212 */
[----:B------:R-:W-:Y:S01]  /*10d0*/  @!P2 SHF.L.U64.HI R36, R6, 0x2, R7 ;  /* 0x000000020624a819 */ /* 0x000fe20000010207 */
[----:B------:R-:W5:Y:S01]  /*10e0*/  @!P0 LDG.E.64 R56, desc[UR22][R24.64] ;  /* 0x0000001618388981 */ /* 0x000f62000c1e1b00 */
[----:B------:R-:W-:Y:S01]  /*10f0*/  @!P2 IADD3 R6, P6, R23, R30, RZ ;  /* 0x0000001e1706a210 */ /* 0x000fe20007fde0ff */
[----:B------:R-:W2:Y:S01]  /*1100*/  @!P5 LDC.64 R34, c[0x0][0x230] ;  /* 0x00008c00ff22db82 */ /* 0x000ea20000000a00 */
[----:B------:R-:W-:Y:S01]  /*1110*/  @!P5 MOV R18, R8 ;  /* 0x000000080012d202 */ /* 0x000fe20000000f00 */
[----:B------:R-:W5:Y:S01]  /*1120*/  @!P0 LDG.E.64 R20, desc[UR22][R26.64] ;  /* 0x000000161a148981 */ /* 0x000f62000c1e1b00 */
[----:B------:R-:W-:-:S03]  /*1130*/  @!P2 IADD3.X R7, R36, R31, RZ, P6, !PT ;  /* 0x0000001f2407a210 */ /* 0x000fc600037fe4ff */
[----:B------:R-:W-:Y:S02]  /*1140*/  @!P5 IMAD.WIDE.U32 R32, R3, R32, R18 ;  /* 0x000000200320d225 */ /* 0x000fe400078e0012 */
[----:B------:R-:W3:Y:S01]  /*1150*/  @!P4 LDC.64 R30, c[0x0][0x288] ;  /* 0x0000a200ff1ecb82 */ /* 0x000ee20000000a00 */
[----:B------:R-:W-:Y:S02]  /*1160*/  CS2R R18, SRZ ;  /* 0x0000000000127805 */ /* 0x000fe4000001ff00 */
[----:B------:R-:W-:Y:S01]  /*1170*/  IADD3 R3, R2, 0x180, RZ ;  /* 0x0000018002037810 */ /* 0x000fe20007ffe0ff */
[----:B------:R-:W5:Y:S03]  /*1180*/  @!P2 LDG.E.64 R42, desc[UR22][R6.64] ;  /* 0x00000016062aa981 */ /* 0x000f66000c1e1b00 */
[----:B------:R-:W-:Y:S01]  /*1190*/  SHF.R.S32.HI R44, RZ, 0x1f, R3 ;  /* 0x0000001fff2c7819 */ /* 0x000fe20000011403 */
[----:B------:R3:W5:Y:S01]  /*11a0*/  @!P3 LDG.E.64 R18, desc[UR22][R4.64] ;  /* 0x000000160412b981 */ /* 0x000762000c1e1b00 */
[----:B------:R-:W-:-:S04]  /*11b0*/  ISETP.GE.U32.AND P3, PT, R3, UR18, PT ;  /* 0x0000001203007c0c */ /* 0x000fc8000bf66070 */
[----:B------:R-:W-:Y:S02]  /*11c0*/  ISETP.GE.AND.EX P3, PT, R44, UR19, PT, P3 ;  /* 0x000000132c007c0c */ /* 0x000fe4000bf66330 */
[----:B-1----:R-:W-:Y:S02]  /*11d0*/  @!P2 IADD3 R28, P6, R23, R28, RZ ;  /* 0x0000001c171ca210 */ /* 0x002fe40007fde0ff */
[----:B------:R-:W-:Y:S02]  /*11e0*/  ISETP.GT.U32.OR P3, PT, R0, 0x27f, P3 ;  /* 0x0000027f0000780c */ /* 0x000fe40001f64470 */
[----:B------:R-:W-:Y:S02]  /*11f0*/  @!P5 IADD3 R33, R33, R37, RZ ;  /* 0x000000252121d210 */ /* 0x000fe40007ffe0ff */
[----:B------:R-:W-:Y:S02]  /*1200*/  @!P5 SHF.L.U32 R23, R32, 0x2, RZ ;  /* 0x000000022017d819 */ /* 0x000fe400000006ff */
[----:B------:R-:W-:-:S02]  /*1210*/  @!P2 IADD3.X R29, R36, R29, RZ, P6, !PT ;  /* 0x0000001d241da210 */ /* 0x000fc400037fe4ff */
[----:B------:R-:W-:Y:S01]  /*1220*/  @!P5 SHF.L.U64.HI R32, R32, 0x2, R33 ;  /* 0x000000022020d819 */ /* 0x000fe20000010221 */
[----:B---3--:R-:W-:Y:S01]  /*1230*/  @!P4 IMAD R4, R40, R30, RZ ;  /* 0x0000001e2804c224 */ /* 0x008fe200078e02ff */
[C---:B--2---:R-:W-:Y:S01]  /*1240*/  @!P5 IADD3 R34, P6, R23.reuse, R34, RZ ;  /* 0x000000221722d210 */ /* 0x044fe20007fde0ff */
[----:B------:R-:W1:Y:S03]  /*1250*/  @!P4 LDC.64 R40, c[0x0][0x230] ;  /* 0x00008c00ff28cb82 */ /* 0x000e660000000a00 */
[----:B------:R-:W-:Y:S01]  /*1260*/  @!P5 IADD3.X R35, R32, R35, RZ, P6, !PT ;  /* 0x000000232023d210 */ /* 0x000fe200037fe4ff */
[----:B------:R-:W-:Y:S01]  /*1270*/  @!P4 IMAD R37, R22, R31, R4 ;  /* 0x0000001f1625c224 */ /* 0x000fe200078e0204 */
[----:B0-----:R-:W-:Y:S02]  /*1280*/  @!P5 IADD3 R38, P6, R23, R38, RZ ;  /* 0x000000261726d210 */ /* 0x001fe40007fde0ff */
[----:B------:R-:W-:Y:S01]  /*1290*/  SHF.R.S32.HI R70, RZ, 0x1f, R67 ;  /* 0x0000001fff467819 */ /* 0x000fe20000011443 */
[----:B------:R-:W0:Y:S01]  /*12a0*/  @!P3 LDC.64 R4, c[0x0][0x288] ;  /* 0x0000a200ff04bb82 */ /* 0x000e220000000a00 */
[----:B------:R-:W-:-:S02]  /*12b0*/  ISETP.GE.U32.AND P0, PT, R67, UR18, PT ;  /* 0x0000001243007c0c */ /* 0x000fc4000bf06070 */
[----:B------:R-:W-:Y:S02]  /*12c0*/  @!P5 IADD3.X R39, R32, R39, RZ, P6, !PT ;  /* 0x000000272027d210 */ /* 0x000fe400037fe4ff */
[----:B------:R-:W-:Y:S02]  /*12d0*/  @!P4 MOV R32, R8 ;  /* 0x000000080020c202 */ /* 0x000fe40000000f00 */
[----:B------:R-:W-:Y:S02]  /*12e0*/  @!P4 MOV R33, R11 ;  /* 0x0000000b0021c202 */ /* 0x000fe40000000f00 */
[----:B------:R-:W-:Y:S01]  /*12f0*/  ISETP.GE.AND.EX P0, PT, R70, UR19, PT, P0 ;  /* 0x0000001346007c0c */ /* 0x000fe2000bf06300 */
[----:B------:R-:W-:Y:S01]  /*1300*/  @!P4 IMAD.WIDE.U32 R30, R22, R30, R32 ;  /* 0x0000001e161ec225 */ /* 0x000fe200078e0020 */
[----:B------:R-:W-:Y:S02]  /*1310*/  CS2R R22, SRZ ;  /* 0x0000000000167805 */ /* 0x000fe4000001ff00 */
[----:B------:R-:W-:Y:S01]  /*1320*/  ISETP.GT.U32.OR P0, PT, R0, 0x27f, P0 ;  /* 0x0000027f0000780c */ /* 0x000fe20000704470 */
[----:B------:R-:W2:Y:S01]  /*1330*/  @!P3 LDC.64 R32, c[0x0][0x228] ;  /* 0x00008a00ff20bb82 */ /* 0x000ea20000000a00 */
[----:B------:R-:W-:-:S02]  /*1340*/  SHF.R.S32.HI R66, RZ, 0x1f, R65 ;  /* 0x0000001fff427819 */ /* 0x000fc40000011441 */
[----:B------:R3:W5:Y:S01]  /*1350*/  @!P2 LDG.E.64 R22, desc[UR22][R28.64] ;  /* 0x000000161c16a981 */ /* 0x000762000c1e1b00 */
[----:B------:R-:W-:-:S04]  /*1360*/  ISETP.GE.U32.AND P2, PT, R65, UR18, PT ;  /* 0x0000001241007c0c */ /* 0x000fc8000bf46070 */
[----:B------:R-:W-:Y:S01]  /*1370*/  ISETP.GE.AND.EX P2, PT, R66, UR19, PT, P2 ;  /* 0x0000001342007c0c */ /* 0x000fe2000bf46320 */
[----:B0-----:R-:W-:-:S03]  /*1380*/  @!P3 IMAD R24, R44, R4, RZ ;  /* 0x000000042c18b224 */ /* 0x001fc600078e02ff */
[----:B------:R-:W0:Y:S01]  /*1390*/  @!P0 LDC.64 R26, c[0x0][0x288] ;  /* 0x0000a200ff1a8b82 */ /* 0x000e220000000a00 */
[----:B------:R-:W-:Y:S02]  /*13a0*/  @!P4 IADD3 R25, R31, R37, RZ ;  /* 0x000000251f19c210 */ /* 0x000fe40007ffe0ff */
[----:B------:R-:W-:Y:S01]  /*13b0*/  ISETP.GT.U32.OR P2, PT, R0, 0x27f, P2 ;  /* 0x0000027f0000780c */ /* 0x000fe20001744470 */
[----:B------:R-:W-:Y:S01]  /*13c0*/  @!P3 IMAD R53, R3, R5, R24 ;  /* 0x000000050335b224 */ /* 0x000fe200078e0218 */
[----:B------:R-:W-:Y:S02]  /*13d0*/  @!P4 SHF.L.U64.HI R50, R30, 0x2, R25 ;  /* 0x000000021e32c819 */ /* 0x000fe40000010219 */
[----:B------:R-:W-:Y:S02]  /*13e0*/  CS2R R36, SRZ ;  /* 0x0000000000247805 */ /* 0x000fe4000001ff00 */
[----:B------:R-:W-:Y:S01]  /*13f0*/  SHF.R.S32.HI R64, RZ, 0x1f, R52 ;  /* 0x0000001fff407819 */ /* 0x000fe20000011434 */
[----:B------:R-:W4:Y:S01]  /*1400*/  @!P4 LDC.64 R44, c[0x0][0x228] ;  /* 0x00008a00ff2ccb82 */ /* 0x000f220000000a00 */
[----:B------:R-:W-:-:S02]  /*1410*/  ISETP.GE.U32.AND P6, PT, R52, UR18, PT ;  /* 0x0000001234007c0c */ /* 0x000fc4000bfc6070 */
[----:B------:R-:W-:Y:S02]  /*1420*/  CS2R R24, SRZ ;  /* 0x0000000000187805 */ /* 0x000fe4000001ff00 */
[----:B------:R-:W-:Y:S01]  /*1430*/  @!P3 MOV R46, R8 ;  /* 0x00000008002eb202 */ /* 0x000fe20000000f00 */
[----:B------:R0:W5:Y:S01]  /*1440*/  @!P5 LDG.E.64 R36, desc[UR22][R34.64] ;  /* 0x000000162224d981 */ /* 0x000162000c1e1b00 */
[----:B------:R-:W-:Y:S01]  /*1450*/  ISETP.GE.AND.EX P6, PT, R64, UR19, PT, P6 ;  /* 0x0000001340007c0c */ /* 0x000fe2000bfc6360 */
[----:B---3--:R-:W3:Y:S02]  /*1460*/  @!P3 LDC.64 R28, c[0x0][0x230] ;  /* 0x00008c00ff1cbb82 */ /* 0x008ee40000000a00 */
[----:B------:R2:W5:Y:S01]  /*1470*/  @!P5 LDG.E.64 R24, desc[UR22][R38.64] ;  /* 0x000000162618d981 */ /* 0x000562000c1e1b00 */
[----:B------:R-:W-:Y:S02]  /*1480*/  ISETP.GT.U32.OR P5, PT, R0, 0x27f, P6 ;  /* 0x0000027f0000780c */ /* 0x000fe400037a4470 */
[----:B------:R-:W-:-:S03]  /*1490*/  @!P3 MOV R47, R11 ;  /* 0x0000000b002fb202 */ /* 0x000fc60000000f00 */
[----:B------:R-:W2:Y:S01]  /*14a0*/  @!P2 LDC.64 R6, c[0x0][0x288] ;  /* 0x0000a200ff06ab82 */ /* 0x000ea20000000a00 */
[----:B------:R-:W-:Y:S01]  /*14b0*/  @!P3 IMAD.WIDE.U32 R46, R3, R4, R46 ;  /* 0x00000004032eb225 */ /* 0x000fe200078e002e */
[----:B------:R-:W-:-:S03]  /*14c0*/  @!P4 SHF.L.U32 R51, R30, 0x2, RZ ;  /* 0x000000021e33c819 */ /* 0x000fc600000006ff */
[----:B0-----:R-:W-:Y:S01]  /*14d0*/  @!P0 IMAD R34, R70, R26, RZ ;  /* 0x0000001a46228224 */ /* 0x001fe200078e02ff */
[----:B------:R-:W-:Y:S02]  /*14e0*/  @!P3 IADD3 R35, R47, R53, RZ ;  /* 0x000000352f23b210 */ /* 0x000fe40007ffe0ff */
[----:B------:R-:W0:Y:S01]  /*14f0*/  @!P0 LDC.64 R30, c[0x0][0x230] ;  /* 0x00008c00ff1e8b82 */ /* 0x000e220000000a00 */
[----:B-1----:R-:W-:Y:S01]  /*1500*/  @!P4 IADD3 R40, P6, R51, R40, RZ ;  /* 0x000000283328c210 */ /* 0x002fe20007fde0ff */
[----:B------:R-:W-:Y:S01]  /*1510*/  @!P0 IMAD R27, R67, R27, R34 ;  /* 0x0000001b431b8224 */ /* 0x000fe200078e0222 */
[C---:B------:R-:W-:Y:S02]  /*1520*/  @!P3 SHF.L.U32 R3, R46.reuse, 0x2, RZ ;  /* 0x000000022e03b819 */ /* 0x040fe400000006ff */
[----:B------:R-:W-:-:S03]  /*1530*/  @!P3 SHF.L.U64.HI R46, R46, 0x2, R35 ;  /* 0x000000022e2eb819 */ /* 0x000fc60000010223 */
[----:B------:R-:W1:Y:S01]  /*1540*/  @!P5 LDC.64 R74, c[0x0][0x288] ;  /* 0x0000a200ff4adb82 */ /* 0x000e620000000a00 */
[----:B------:R-:W-:Y:S02]  /*1550*/  @!P0 MOV R34, R8 ;  /* 0x0000000800228202 */ /* 0x000fe40000000f00 */
[----:B------:R-:W-:Y:S02]  /*1560*/  @!P0 MOV R35, R11 ;  /* 0x0000000b00238202 */ /* 0x000fe40000000f00 */
[----:B------:R-:W-:-:S03]  /*1570*/  @!P4 IADD3.X R41, R50, R41, RZ, P6, !PT ;  /* 0x000000293229c210 */ /* 0x000fc600037fe4ff */
[----:B------:R-:W1:Y:S01]  /*1580*/  @!P0 LDC.64 R4, c[0x0][0x228] ;  /* 0x00008a00ff048b82 */ /* 0x000e620000000a00 */
[----:B----4-:R-:W-:Y:S01]  /*1590*/  @!P4 IADD3 R44, P6, R51, R44, RZ ;  /* 0x0000002c332cc210 */ /* 0x010fe20007fde0ff */
[----:B------:R-:W-:-:S03]  /*15a0*/  @!P0 IMAD.WIDE.U32 R34, R67, R26, R34 ;  /* 0x0000001a43228225 */ /* 0x000fc600078e0022 */
[----:B------:R-:W-:Y:S02]  /*15b0*/  @!P4 IADD3.X R45, R50, R45, RZ, P6, !PT ;  /* 0x0000002d322dc210 */ /* 0x000fe400037fe4ff */
[----:B---3--:R-:W-:Y:S01]  /*15c0*/  @!P3 IADD3 R28, P6, R3, R28, RZ ;  /* 0x0000001c031cb210 */ /* 0x008fe20007fde0ff */
[----:B--2---:R-:W-:Y:S01]  /*15d0*/  @!P2 IMAD R26, R66, R6, RZ ;  /* 0x00000006421aa224 */ /* 0x004fe200078e02ff */
[----:B------:R-:W-:Y:S02]  /*15e0*/  @!P0 IADD3 R27, R35, R27, RZ ;  /* 0x0000001b231b8210 */ /* 0x000fe40007ffe0ff */
[----:B------:R-:W-:Y:S02]  /*15f0*/  CS2R R38, SRZ ;  /* 0x0000000000267805 */ /* 0x000fe4000001ff00 */
[----:B------:R-:W-:Y:S02]  /*1600*/  @!P3 IADD3.X R29, R46, R29, RZ, P6, !PT ;  /* 0x0000001d2e1db210 */ /* 0x000fe400037fe4ff */
[----:B------:R-:W-:-:S02]  /*1610*/  CS2R R50, SRZ ;  /* 0x0000000000327805 */ /* 0x000fc4000001ff00 */
[----:B------:R-:W-:Y:S01]  /*1620*/  @!P3 IADD3 R32, P6, R3, R32, RZ ;  /* 0x000000200320b210 */ /* 0x000fe20007fde0ff */
[----:B------:R-:W-:Y:S01]  /*1630*/  @!P2 IMAD R35, R65, R7, R26 ;  /* 0x000000074123a224 */ /* 0x000fe200078e021a */
[C---:B------:R-:W-:Y:S01]  /*1640*/  @!P0 SHF.L.U32 R3, R34.reuse, 0x2, RZ ;  /* 0x0000000222038819 */ /* 0x040fe200000006ff */
[----:B------:R-:W5:Y:S01]  /*1650*/  @!P4 LDG.E.64 R38, desc[UR22][R40.64] ;  /* 0x000000162826c981 */ /* 0x000f62000c1e1b00 */
[----:B------:R-:W-:Y:S01]  /*1660*/  @!P0 SHF.L.U64.HI R34, R34, 0x2, R27 ;  /* 0x0000000222228819 */ /* 0x000fe2000001021b */
[----:B------:R-:W2:Y:S01]  /*1670*/  @!P5 LDC.64 R66, c[0x0][0x228] ;  /* 0x00008a00ff42db82 */ /* 0x000ea20000000a00 */
[----:B------:R-:W-:Y:S02]  /*1680*/  @!P2 MOV R26, R8 ;  /* 0x00000008001aa202 */ /* 0x000fe40000000f00 */
[----:B------:R-:W-:Y:S02]  /*1690*/  @!P2 MOV R27, R11 ;  /* 0x0000000b001ba202 */ /* 0x000fe40000000f00 */
[----:B------:R-:W-:-:S02]  /*16a0*/  @!P3 IADD3.X R33, R46, R33, RZ, P6, !PT ;  /* 0x000000212e21b210 */ /* 0x000fc400037fe4ff */
[----:B0-----:R-:W-:Y:S01]  /*16b0*/  @!P0 IADD3 R30, P6, R3, R30, RZ ;  /* 0x0000001e031e8210 */ /* 0x001fe20007fde0ff */
[----:B------:R-:W-:Y:S01]  /*16c0*/  @!P2 IMAD.WIDE.U32 R6, R65, R6, R26 ;  /* 0x000000064106a225 */ /* 0x000fe200078e001a */
[----:B------:R-:W0:Y:S02]  /*16d0*/  @!P2 LDC.64 R46, c[0x0][0x230] ;  /* 0x00008c00ff2eab82 */ /* 0x000e240000000a00 */
[----:B------:R-:W-:Y:S01]  /*16e0*/  @!P0 IADD3.X R31, R34, R31, RZ, P6, !PT ;  /* 0x0000001f221f8210 */ /* 0x000fe200037fe4ff */
[----:B-1----:R-:W-:Y:S01]  /*16f0*/  @!P5 IMAD R26, R64, R74, RZ ;  /* 0x0000004a401ad224 */ /* 0x002fe200078e02ff */
[----:B------:R-:W-:Y:S02]  /*1700*/  @!P0 IADD3 R4, P6, R3, R4, RZ ;  /* 0x0000000403048210 */ /* 0x000fe40007fde0ff */
[----:B------:R-:W-:Y:S01]  /*1710*/  @!P2 IADD3 R3, R7, R35, RZ ;  /* 0x000000230703a210 */ /* 0x000fe20007ffe0ff */
[----:B------:R-:W-:Y:S01]  /*1720*/  @!P5 IMAD R7, R52, R75, R26 ;  /* 0x0000004b3407d224 */ /* 0x000fe200078e021a */
[----:B------:R-:W-:-:S02]  /*1730*/  CS2R R26, SRZ ;  /* 0x00000000001a7805 */ /* 0x000fc4000001ff00 */
[----:B------:R-:W-:Y:S01]  /*1740*/  SHF.R.S32.HI R35, RZ, 0x1f, R77 ;  /* 0x0000001fff237819 */ /* 0x000fe2000001144d */
[----:B------:R-:W1:Y:S01]  /*1750*/  @!P5 LDC.64 R64, c[0x0][0x230] ;  /* 0x00008c00ff40db82 */ /* 0x000e620000000a00 */
[----:B------:R-:W5:Y:S04]  /*1760*/  @!P0 LDG.E.64 R72, desc[UR22][R30.64] ;  /* 0x000000161e488981 */ /* 0x000f68000c1e1b00 */
[----:B------:R3:W5:Y:S01]  /*1770*/  @!P4 LDG.E.64 R26, desc[UR22][R44.64] ;  /* 0x000000162c1ac981 */ /* 0x000762000c1e1b00 */
[----:B------:R-:W-:-:S04]  /*1780*/  ISETP.GE.U32.AND P4, PT, R77, UR18, PT ;  /* 0x000000124d007c0c */ /* 0x000fc8000bf86070 */
[----:B------:R-:W-:-:S04]  /*1790*/  ISETP.GE.AND.EX P4, PT, R35, UR19, PT, P4 ;  /* 0x0000001323007c0c */ /* 0x000fc8000bf86340 */
[----:B------:R-:W-:Y:S01]  /*17a0*/  ISETP.GT.U32.OR P4, PT, R0, 0x27f, P4 ;  /* 0x0000027f0000780c */ /* 0x000fe20002784470 */
[----:B---3--:R-:W3:Y:S01]  /*17b0*/  @!P2 LDC.64 R44, c[0x0][0x228] ;  /* 0x00008a00ff2cab82 */ /* 0x008ee20000000a00 */
[----:B------:R-:W-:Y:S02]  /*17c0*/  @!P0 IADD3.X R5, R34, R5, RZ, P6, !PT ;  /* 0x0000000522058210 */ /* 0x000fe400037fe4ff */
[----:B------:R-:W-:-:S03]  /*17d0*/  @!P2 SHF.L.U32 R34, R6, 0x2, RZ ;  /* 0x000000020622a819 */ /* 0x000fc600000006ff */
[----:B------:R4:W5:Y:S06]  /*17e0*/  @!P0 LDG.E.64 R50, desc[UR22][R4.64] ;  /* 0x0000001604328981 */ /* 0x00096c000c1e1b00 */
[----:B------:R-:W2:Y:S01]  /*17f0*/  @!P4 LDC.64 R78, c[0x0][0x288] ;  /* 0x0000a200ff4ecb82 */ /* 0x000ea20000000a00 */
[----:B----4-:R-:W-:Y:S02]  /*1800*/  @!P5 MOV R4, R8 ;  /* 0x000000080004d202 */ /* 0x010fe40000000f00 */
[----:B------:R-:W-:Y:S02]  /*1810*/  @!P5 MOV R5, R11 ;  /* 0x0000000b0005d202 */ /* 0x000fe40000000f00 */
[----:B------:R-:W-:Y:S01]  /*1820*/  @!P2 SHF.L.U64.HI R6, R6, 0x2, R3 ;  /* 0x000000020606a819 */ /* 0x000fe20000010203 */
[----:B------:R-:W-:Y:S01]  /*1830*/  UIMAD.WIDE UR6, UR8, 0x8, UR6 ;  /* 0x00000008080678a5 */ /* 0x000fe2000f8e0206 */
[----:B0-----:R-:W-:Y:S01]  /*1840*/  @!P2 IADD3 R46, P0, R34, R46, RZ ;  /* 0x0000002e222ea210 */ /* 0x001fe20007f1e0ff */
[----:B------:R-:W-:Y:S01]  /*1850*/  @!P5 IMAD.WIDE.U32 R74, R52, R74, R4 ;  /* 0x0000004a344ad225 */ /* 0x000fe200078e0004 */
[----:B------:R-:W-:-:S02]  /*1860*/  CS2R R40, SRZ ;  /* 0x0000000000287805 */ /* 0x000fc4000001ff00 */
[----:B------:R-:W-:Y:S01]  /*1870*/  IADD3 R81, R2, 0xa0, RZ ;  /* 0x000000a002517810 */ /* 0x000fe20007ffe0ff */
[----:B------:R-:W0:Y:S01]  /*1880*/  @!P4 LDC.64 R30, c[0x0][0x230] ;  /* 0x00008c00ff1ecb82 */ /* 0x000e220000000a00 */
[----:B------:R-:W-:Y:S02]  /*1890*/  @!P2 IADD3.X R47, R6, R47, RZ, P0, !PT ;  /* 0x0000002f062fa210 */ /* 0x000fe400007fe4ff */
[----:B---3--:R-:W-:Y:S01]  /*18a0*/  @!P2 IADD3 R44, P0, R34, R44, RZ ;  /* 0x0000002c222ca210 */ /* 0x008fe20007f1e0ff */
[----:B------:R3:W5:Y:S01]  /*18b0*/  @!P3 LDG.E.64 R40, desc[UR22][R28.64] ;  /* 0x000000161c28b981 */ /* 0x000762000c1e1b00 */
[----:B------:R-:W-:Y:S02]  /*18c0*/  @!P5 IADD3 R7, R75, R7, RZ ;  /* 0x000000074b07d210 */ /* 0x000fe40007ffe0ff */
[----:B------:R-:W-:Y:S02]  /*18d0*/  @!P5 SHF.L.U32 R5, R74, 0x2, RZ ;  /* 0x000000024a05d819 */ /* 0x000fe400000006ff */
[----:B------:R-:W-:Y:S01]  /*18e0*/  @!P2 IADD3.X R45, R6, R45, RZ, P0, !PT ;  /* 0x0000002d062da210 */ /* 0x000fe200007fe4ff */
[----:B--2---:R-:W-:Y:S01]  /*18f0*/  @!P4 IMAD R4, R35, R78, RZ ;  /* 0x0000004e2304c224 */ /* 0x004fe200078e02ff */
[----:B------:R-:W-:-:S02]  /*1900*/  @!P5 SHF.L.U64.HI R74, R74, 0x2, R7 ;  /* 0x000000024a4ad819 */ /* 0x000fc40000010207 */
[----:B-1----:R-:W-:Y:S01]  /*1910*/  @!P5 IADD3 R64, P0, R5, R64, RZ ;  /* 0x000000400540d210 */ /* 0x002fe20007f1e0ff */
[----:B------:R-:W-:Y:S01]  /*1920*/  @!P4 IMAD R75, R77, R79, R4 ;  /* 0x0000004f4d4bc224 */ /* 0x000fe200078e0204 */
[----:B------:R-:W-:Y:S02]  /*1930*/  MOV R4, UR6 ;  /* 0x0000000600047c02 */ /* 0x000fe40008000f00 */
[----:B------:R-:W-:Y:S02]  /*1940*/  @!P5 IADD3.X R65, R74, R65, RZ, P0, !PT ;  /* 0x000000414a41d210 */ /* 0x000fe400007fe4ff */
[----:B------:R-:W-:Y:S02]  /*1950*/  @!P5 IADD3 R66, P0, R5, R66, RZ ;  /* 0x000000420542d210 */ /* 0x000fe40007f1e0ff */
[----:B------:R-:W-:Y:S02]  /*1960*/  MOV R5, UR7 ;  /* 0x0000000700057c02 */ /* 0x000fe40008000f00 */
[----:B---3--:R-:W-:-:S04]  /*1970*/  CS2R R28, SRZ ;  /* 0x00000000001c7805 */ /* 0x008fc8000001ff00 */
[----:B------:R-:W2:Y:S01]  /*1980*/  LDG.E.64 R4, desc[UR22][R4.64] ;  /* 0x0000001604047981 */ /* 0x000ea2000c1e1b00 */
[----:B------:R-:W-:-:S03]  /*1990*/  SHF.R.S32.HI R76, RZ, 0x1f, R81 ;  /* 0x0000001fff4c7819 */ /* 0x000fc60000011451 */
[----:B------:R1:W5:Y:S01]  /*19a0*/  @!P3 LDG.E.64 R28, desc[UR22][R32.64] ;  /* 0x00000016201cb981 */ /* 0x000362000c1e1b00 */
[----:B------:R-:W-:-:S04]  /*19b0*/  ISETP.GE.U32.AND P3, PT, R81, UR18, PT ;  /* 0x0000001251007c0c */ /* 0x000fc8000bf66070 */
[----:B------:R-:W-:-:S04]  /*19c0*/  ISETP.GE.AND.EX P3, PT, R76, UR19, PT, P3 ;  /* 0x000000134c007c0c */ /* 0x000fc8000bf66330 */
[----:B------:R-:W-:Y:S01]  /*19d0*/  ISETP.GT.U32.OR P3, PT, R0, 0x27f, P3 ;  /* 0x0000027f0000780c */ /* 0x000fe20001f64470 */
[----:B-1----:R-:W1:-:S12]  /*19e0*/  @!P4 LDC.64 R32, c[0x0][0x228] ;  /* 0x00008a00ff20cb82 */ /* 0x002e580000000a00 */
[----:B------:R-:W3:Y:S01]  /*19f0*/  @!P3 LDC.64 R70, c[0x0][0x288] ;  /* 0x0000a200ff46bb82 */ /* 0x000ee20000000a00 */
[----:B------:R-:W-:Y:S02]  /*1a00*/  @!P4 MOV R6, R8 ;  /* 0x000000080006c202 */ /* 0x000fe40000000f00 */
[----:B------:R-:W-:-:S05]  /*1a10*/  @!P4 MOV R7, R11 ;  /* 0x0000000b0007c202 */ /* 0x000fca0000000f00 */
[----:B------:R-:W4:Y:S01]  /*1a20*/  @!P3 LDC.64 R34, c[0x0][0x230] ;  /* 0x00008c00ff22bb82 */ /* 0x000f220000000a00 */
[----:B------:R-:W-:Y:S01]  /*1a30*/  @!P4 IMAD.WIDE.U32 R78, R77, R78, R6 ;  /* 0x0000004e4d4ec225 */ /* 0x000fe200078e0006 */
[----:B------:R-:W-:-:S04]  /*1a40*/  @!P3 MOV R77, R11 ;  /* 0x0000000b004db202 */ /* 0x000fc80000000f00 */
[----:B------:R-:W-:Y:S02]  /*1a50*/  @!P4 IADD3 R75, R79, R75, RZ ;  /* 0x0000004b4f4bc210 */ /* 0x000fe40007ffe0ff */
[----:B------:R-:W4:Y:S01]  /*1a60*/  @!P3 LDC.64 R6, c[0x0][0x228] ;  /* 0x00008a00ff06bb82 */ /* 0x000f220000000a00 */
[----:B------:R-:W-:Y:S02]  /*1a70*/  @!P4 SHF.L.U32 R80, R78, 0x2, RZ ;  /* 0x000000024e50c819 */ /* 0x000fe400000006ff */
[----:B------:R-:W-:Y:S01]  /*1a80*/  @!P5 IADD3.X R67, R74, R67, RZ, P0, !PT ;  /* 0x000000434a43d210 */ /* 0x000fe200007fe4ff */
[----:B---3--:R-:W-:Y:S01]  /*1a90*/  @!P3 IMAD R79, R76, R70, RZ ;  /* 0x000000464c4fb224 */ /* 0x008fe200078e02ff */
[----:B------:R-:W-:Y:S02]  /*1aa0*/  @!P3 MOV R76, R8 ;  /* 0x00000008004cb202 */ /* 0x000fe40000000f00 */
[----:B------:R-:W-:Y:S01]  /*1ab0*/  @!P4 SHF.L.U64.HI R78, R78, 0x2, R75 ;  /* 0x000000024e4ec819 */ /* 0x000fe2000001024b */
[C---:B------:R-:W-:Y:S01]  /*1ac0*/  @!P3 IMAD R79, R81.reuse, R71, R79 ;  /* 0x00000047514fb224 */ /* 0x040fe200078e024f */
[----:B0-----:R-:W-:Y:S01]  /*1ad0*/  @!P4 IADD3 R30, P0, R80, R30, RZ ;  /* 0x0000001e501ec210 */ /* 0x001fe20007f1e0ff */
[----:B------:R-:W-:-:S03]  /*1ae0*/  @!P3 IMAD.WIDE.U32 R70, R81, R70, R76 ;  /* 0x000000465146b225 */ /* 0x000fc600078e004c */
[----:B------:R-:W-:Y:S02]  /*1af0*/  @!P4 IADD3.X R31, R78, R31, RZ, P0, !PT ;  /* 0x0000001f4e1fc210 */ /* 0x000fe400007fe4ff */
[----:B-1----:R-:W-:Y:S02]  /*1b00*/  @!P4 IADD3 R32, P0, R80, R32, RZ ;  /* 0x000000205020c210 */ /* 0x002fe40007f1e0ff */
[----:B------:R-:W-:Y:S02]  /*1b10*/  @!P3 IADD3 R80, R71, R79, RZ ;  /* 0x0000004f4750b210 */ /* 0x000fe40007ffe0ff */
[----:B------:R-:W-:Y:S02]  /*1b20*/  @!P3 SHF.L.U32 R79, R70, 0x2, RZ ;  /* 0x00000002464fb819 */ /* 0x000fe400000006ff */
[----:B------:R-:W-:Y:S02]  /*1b30*/  @!P4 IADD3.X R33, R78, R33, RZ, P0, !PT ;  /* 0x000000214e21c210 */ /* 0x000fe400007fe4ff */
[----:B------:R-:W-:-:S02]  /*1b40*/  @!P3 SHF.L.U64.HI R78, R70, 0x2, R80 ;  /* 0x00000002464eb819 */ /* 0x000fc40000010250 */
[----:B----4-:R-:W-:-:S04]  /*1b50*/  @!P3 IADD3 R34, P0, R79, R34, RZ ;  /* 0x000000224f22b210 */ /* 0x010fc80007f1e0ff */
[----:B------:R-:W-:Y:S02]  /*1b60*/  @!P3 IADD3.X R35, R78, R35, RZ, P0, !PT ;  /* 0x000000234e23b210 */ /* 0x000fe400007fe4ff */
[----:B------:R-:W-:-:S04]  /*1b70*/  @!P3 IADD3 R6, P0, R79, R6, RZ ;  /* 0x000000064f06b210 */ /* 0x000fc80007f1e0ff */
[----:B------:R-:W-:Y:S02]  /*1b80*/  @!P3 IADD3.X R7, R78, R7, RZ, P0, !PT ;  /* 0x000000074e07b210 */ /* 0x000fe400007fe4ff */
[----:B------:R-:W-:-:S06]  /*1b90*/  CS2R R78, SRZ ;  /* 0x00000000004e7805 */ /* 0x000fcc000001ff00 */
[----:B------:R0:W3:Y:S01]  /*1ba0*/  @P1 LDG.E.64 R78, desc[UR22][R68.64] ;  /* 0x00000016444e1981 */ /* 0x0000e2000c1e1b00 */
[----:B------:R-:W-:-:S04]  /*1bb0*/  IADD3 R3, R2, 0x1e0, RZ ;  /* 0x000001e002037810 */ /* 0x000fc80007ffe0ff */
[----:B------:R-:W-:Y:S02]  /*1bc0*/  ISETP.GE.U32.AND P6, PT, R3, UR18, PT ;  /* 0x0000001203007c0c */ /* 0x000fe4000bfc6070 */
[----:B------:R-:W-:-:S04]  /*1bd0*/  SHF.R.S32.HI R87, RZ, 0x1f, R3 ;  /* 0x0000001fff577819 */ /* 0x000fc80000011403 */
[----:B------:R-:W-:-:S04]  /*1be0*/  ISETP.GE.AND.EX P6, PT, R87, UR19, PT, P6 ;  /* 0x0000001357007c0c */ /* 0x000fc8000bfc6360 */
[----:B------:R-:W-:-:S13]  /*1bf0*/  ISETP.GT.U32.OR P6, PT, R0, 0x27f, P6 ;  /* 0x0000027f0000780c */ /* 0x000fda00037c4470 */
[----:B------:R-:W1:Y:S08]  /*1c00*/  @!P6 LDC.64 R52, c[0x0][0x288] ;  /* 0x0000a200ff34eb82 */ /* 0x000e700000000a00 */
[----:B------:R-:W4:Y:S01]  /*1c10*/  @!P6 LDC.64 R74, c[0x0][0x230] ;  /* 0x00008c00ff4aeb82 */ /* 0x000f220000000a00 */
[----:B------:R-:W-:-:S07]  /*1c20*/  @!P6 MOV R70, R8 ;  /* 0x000000080046e202 */ /* 0x000fce0000000f00 */
[----:B------:R-:W0:Y:S01]  /*1c30*/  @!P6 LDC.64 R76, c[0x0][0x228] ;  /* 0x00008a00ff4ceb82 */ /* 0x000e220000000a00 */
[----:B-1----:R-:W-:-:S04]  /*1c40*/  @!P6 IMAD R71, R87, R52, RZ ;  /* 0x000000345747e224 */ /* 0x002fc800078e02ff */
[----:B------:R-:W-:Y:S01]  /*1c50*/  @!P6 IMAD R53, R3, R53, R71 ;  /* 0x000000350335e224 */ /* 0x000fe200078e0247 */
[----:B------:R-:W-:-:S03]  /*1c60*/  @!P6 MOV R71, R11 ;  /* 0x0000000b0047e202 */ /* 0x000fc60000000f00 */
[----:B------:R-:W-:-:S05]  /*1c70*/  @!P6 IMAD.WIDE.U32 R70, R3, R52, R70 ;  /* 0x000000340346e225 */ /* 0x000fca00078e0046 */
[----:B------:R-:W-:Y:S02]  /*1c80*/  @!P6 IADD3 R53, R71, R53, RZ ;  /* 0x000000354735e210 */ /* 0x000fe40007ffe0ff */
[C---:B------:R-:W-:Y:S02]  /*1c90*/  @!P6 SHF.L.U32 R3, R70.reuse, 0x2, RZ ;  /* 0x000000024603e819 */ /* 0x040fe400000006ff */
[----:B------:R-:W-:Y:S02]  /*1ca0*/  @!P6 SHF.L.U64.HI R53, R70, 0x2, R53 ;  /* 0x000000024635e819 */ /* 0x000fe40000010235 */
[----:B----4-:R-:W-:-:S04]  /*1cb0*/  @!P6 IADD3 R74, P0, R3, R74, RZ ;  /* 0x0000004a034ae210 */ /* 0x010fc80007f1e0ff */
[----:B------:R-:W-:Y:S02]  /*1cc0*/  @!P6 IADD3.X R75, R53, R75, RZ, P0, !PT ;  /* 0x0000004b354be210 */ /* 0x000fe400007fe4ff */
[----:B0-----:R-:W-:-:S04]  /*1cd0*/  @!P6 IADD3 R76, P0, R3, R76, RZ ;  /* 0x0000004c034ce210 */ /* 0x001fc80007f1e0ff */
[----:B------:R-:W-:Y:S02]  /*1ce0*/  @!P6 IADD3.X R77, R53, R77, RZ, P0, !PT ;  /* 0x0000004d354de210 */ /* 0x000fe400007fe4ff */
[----:B------:R-:W-:Y:S02]  /*1cf0*/  CS2R R52, SRZ ;  /* 0x0000000000347805 */ /* 0x000fe4000001ff00 */
[----:B------:R-:W-:Y:S02]  /*1d00*/  CS2R R70, SRZ ;  /* 0x0000000000467805 */ /* 0x000fe4000001ff00 */
[----:B------:R-:W-:Y:S02]  /*1d10*/  CS2R R68, SRZ ;  /* 0x0000000000447805 */ /* 0x000fe4000001ff00 */
[----:B------:R0:W5:Y:S04]  /*1d20*/  @P1 LDG.E.64 R52, desc[UR22][R48.64] ;  /* 0x0000001630341981 */ /* 0x000168000c1e1b00 */
[----:B------:R1:W5:Y:S04]  /*1d30*/  @!P2 LDG.E.64 R70, desc[UR22][R46.64] ;  /* 0x000000162e46a981 */ /* 0x000368000c1e1b00 */
[----:B------:R4:W5:Y:S01]  /*1d40*/  @!P5 LDG.E.64 R68, desc[UR22][R64.64] ;  /* 0x000000164044d981 */ /* 0x000962000c1e1b00 */
[----:B0-----:R-:W-:-:S02]  /*1d50*/  CS2R R48, SRZ ;  /* 0x0000000000307805 */ /* 0x001fc4000001ff00 */
[----:B-1----:R-:W-:-:S04]  /*1d60*/  CS2R R46, SRZ ;  /* 0x00000000002e7805 */ /* 0x002fc8000001ff00 */
[----:B------:R0:W5:Y:S01]  /*1d70*/  @!P2 LDG.E.64 R48, desc[UR22][R44.64] ;  /* 0x000000162c30a981 */ /* 0x000162000c1e1b00 */
[----:B----4-:R-:W-:-:S03]  /*1d80*/  CS2R R64, SRZ ;  /* 0x0000000000407805 */ /* 0x010fc6000001ff00 */
[----:B------:R1:W5:Y:S04]  /*1d90*/  @!P5 LDG.E.64 R46, desc[UR22][R66.64] ;  /* 0x00000016422ed981 */ /* 0x000368000c1e1b00 */
[----:B------:R4:W5:Y:S01]  /*1da0*/  @!P3 LDG.E.64 R64, desc[UR22][R34.64] ;  /* 0x000000162240b981 */ /* 0x000962000c1e1b00 */
[----:B0-----:R-:W-:Y:S02]  /*1db0*/  CS2R R44, SRZ ;  /* 0x00000000002c7805 */ /* 0x001fe4000001ff00 */
[----:B-1----:R-:W-:-:S04]  /*1dc0*/  CS2R R66, SRZ ;  /* 0x0000000000427805 */ /* 0x002fc8000001ff00 */
[----:B------:R0:W5:Y:S01]  /*1dd0*/  @!P4 LDG.E.64 R44, desc[UR22][R32.64] ;  /* 0x00000016202cc981 */ /* 0x000162000c1e1b00 */
[----:B----4-:R-:W-:-:S03]  /*1de0*/  CS2R R34, SRZ ;  /* 0x0000000000227805 */ /* 0x010fc6000001ff00 */
[----:B------:R1:W5:Y:S01]  /*1df0*/  @!P4 LDG.E.64 R66, desc[UR22][R30.64] ;  /* 0x000000161e42c981 */ /* 0x000362000c1e1b00 */
[----:B------:R-:W-:Y:S01]  /*1e00*/  UMOV UR26, 0x3f800000 ;  /* 0x3f800000001a7882 */ /* 0x000fe20000000000 */
[----:B--2---:R-:W-:Y:S02]  /*1e10*/  R2UR UR6, R4 ;  /* 0x00000000040672ca */ /* 0x004fe400000e0000 */
[----:B0-----:R-:W-:Y:S02]  /*1e20*/  CS2R R32, SRZ ;  /* 0x0000000000207805 */ /* 0x001fe4000001ff00 */
[----:B-1----:R-:W-:Y:S01]  /*1e30*/  CS2R R30, SRZ ;  /* 0x00000000001e7805 */ /* 0x002fe2000001ff00 */
[----:B------:R-:W-:Y:S01]  /*1e40*/  BSSY B0, `(.L_x_1704) ;  /* 0x0000026000007945 */ /* 0x000fe20003800000 */
[----:B------:R-:W-:Y:S01]  /*1e50*/  HFMA2.MMA R3, -RZ, RZ, 0, 0 ;  /* 0x00000000ff037435 */ /* 0x000fe200000001ff */
[----:B------:R-:W5:Y:S01]  /*1e60*/  @!P6 LDG.E.64 R34, desc[UR22][R74.64] ;  /* 0x000000164a22e981 */ /* 0x000f62000c1e1b00 */
[----:B------:R-:W-:-:S03]  /*1e70*/  ISETP.NE.AND P5, PT, RZ, UR25, PT ;  /* 0x00000019ff007c0c */ /* 0x000fc6000bfa5270 */
[----:B------:R0:W5:Y:S02]  /*1e80*/  @!P3 LDG.E.64 R30, desc[UR22][R6.64] ;  /* 0x00000016061eb981 */ /* 0x000164000c1e1b00 */
[----:B------:R-:W-:Y:S02]  /*1e90*/  MOV R4, UR6 ;  /* 0x0000000600047c02 */ /* 0x000fe40008000f00 */
[----:B------:R3:W5:Y:S03]  /*1ea0*/  @!P6 LDG.E.64 R32, desc[UR22][R76.64] ;  /* 0x000000164c20e981 */ /* 0x000766000c1e1b00 */
        /* <DEDUP_REMOVED lines=9> */
[----:B------:R-:W-:Y:S02]  /*1f40*/  ISETP.GT.U32.AND P0, PT, R0, 0x27f, PT ;  /* 0x0000027f0000780c */ /* 0x000fe40003f04070 */
[----:B0-----:R-:W-:-:S09]  /*1f50*/  MOV R6, RZ ;  /* 0x000000ff00067202 */ /* 0x001fd20000000f00 */
[----:B------:R-:W-:Y:S01]  /*1f60*/  @UP0 UMOV UR26, UR5 ;  /* 0x00000005001a0c82 */ /* 0x000fe20008000000 */
[----:B---3--:R-:W-:Y:S01]  /*1f70*/  FADD.FTZ R76, R78, -UR6 ;  /* 0x800000064e4c7e21 */ /* 0x008fe20008010000 */
[----:B------:R-:W-:Y:S01]  /*1f80*/  FADD.FTZ R75, R79, -UR6 ;  /* 0x800000064f4b7e21 */ /* 0x000fe20008010000 */
[----:B------:R-:W-:Y:S06]  /*1f90*/  @P0 BRA `(.L_x_1705) ;  /* 0x0000000000400947 */ /* 0x000fec0003800000 */
[----:B------:R-:W-:Y:S02]  /*1fa0*/  ISETP.NE.AND P0, PT, RZ, UR25, PT ;  /* 0x00000019ff007c0c */ /* 0x000fe4000bf05270 */
[----:B------:R-:W-:-:S04]  /*1fb0*/  IADD3 R3, R86, UR17, RZ ;  /* 0x0000001156037c10 */ /* 0x000fc8000fffe0ff */
[----:B------:R-:W-:-:S07]  /*1fc0*/  SHF.R.S32.HI R74, RZ, 0x1f, R3 ;  /* 0x0000001fff4a7819 */ /* 0x000fce0000011403 */
[----:B------:R-:W0:Y:S02]  /*1fd0*/  @P0 LDC.64 R6, c[0x0][0x240] ;  /* 0x00009000ff060b82 */ /* 0x000e240000000a00 */
[----:B0-----:R-:W-:-:S04]  /*1fe0*/  @P0 LEA R6, P2, R3, R6, 0x1 ;  /* 0x0000000603060211 */ /* 0x001fc800078408ff */
[----:B------:R-:W-:-:S05]  /*1ff0*/  @P0 LEA.HI.X R7, R3, R7, R74, 0x1, P2 ;  /* 0x0000000703070211 */ /* 0x000fca00010f0c4a */
[----:B------:R-:W2:Y:S04]  /*2000*/  @P0 LDG.E.U16 R74, desc[UR22][R6.64] ;  /* 0x00000016064a0981 */ /* 0x000ea8000c1e1500 */
[----:B------:R0:W3:Y:S02]  /*2010*/  @P0 LDG.E.U16 R77, desc[UR22][R6.64+0x2] ;  /* 0x00000216064d0981 */ /* 0x0000e4000c1e1500 */
[----:B0-----:R-:W0:Y:S02]  /*2020*/  LDC.64 R6, c[0x0][0x238] ;  /* 0x00008e00ff067b82 */ /* 0x001e240000000a00 */
[----:B0-----:R-:W-:-:S05]  /*2030*/  IMAD.WIDE R6, R3, 0x2, R6 ;  /* 0x0000000203067825 */ /* 0x001fca00078e0206 */
[----:B------:R-:W4:Y:S04]  /*2040*/  LDG.E.U16 R3, desc[UR22][R6.64] ;  /* 0x0000001606037981 */ /* 0x000f28000c1e1500 */
[----:B------:R-:W4:Y:S01]  /*2050*/  LDG.E.U16 R6, desc[UR22][R6.64+0x2] ;  /* 0x0000021606067981 */ /* 0x000f22000c1e1500 */
[----:B--2---:R-:W-:Y:S02]  /*2060*/  @P0 SHF.L.U32 R4, R74, 0x10, RZ ;  /* 0x000000104a040819 */ /* 0x004fe400000006ff */
[----:B---3--:R-:W-:Y:S02]  /*2070*/  @P0 SHF.L.U32 R5, R77, 0x10, RZ ;  /* 0x000000104d050819 */ /* 0x008fe400000006ff */
[----:B----4-:R-:W-:Y:S02]  /*2080*/  SHF.L.U32 R3, R3, 0x10, RZ ;  /* 0x0000001003037819 */ /* 0x010fe400000006ff */
[----:B------:R-:W-:-:S07]  /*2090*/  SHF.L.U32 R6, R6, 0x10, RZ ;  /* 0x0000001006067819 */ /* 0x000fce00000006ff */
.L_x_1705:
[----:B------:R-:W-:Y:S05]  /*20a0*/  BSYNC B0 ;  /* 0x0000000000007941 */ /* 0x000fea0003800000 */
.L_x_1704:
[----:B-----5:R-:W-:Y:S01]  /*20b0*/  MOV R79, R52 ;  /* 0x00000034004f7202 */ /* 0x020fe20000000f00 */
        /* <DEDUP_REMOVED lines=22> */
.L_x_1706:
        /* <DEDUP_REMOVED lines=31> */
.L_x_1707:
[----:B------:R-:W-:Y:S01]  /*2410*/  FMUL.FTZ R84, R72, R3 ;  /* 0x0000000348547220 */ /* 0x000fe20000410000 */
[----:B------:R-:W-:Y:S01]  /*2420*/  FFMA.FTZ R83, R76, R79, RZ ;  /* 0x0000004f4c537223 */ /* 0x000fe200000100ff */
[----:B------:R-:W-:Y:S01]  /*2430*/  FADD.FTZ R82, RZ, R79 ;  /* 0x0000004fff527221 */ /* 0x000fe20000010000 */
[----:B------:R-:W-:Y:S01]  /*2440*/  FMUL.FTZ R79, R78, R6 ;  /* 0x000000064e4f7220 */ /* 0x000fe20000410000 */
[C---:B------:R-:W-:Y:S01]  /*2450*/  FFMA.FTZ R73, R77.reuse, R84, R7 ;  /* 0x000000544d497223 */ /* 0x040fe20000010007 */
[----:B------:R-:W-:Y:S01]  /*2460*/  FADD.FTZ R70, R70, -UR6 ;  /* 0x8000000646467e21 */ /* 0x000fe20008010000 */
[----:B------:R-:W-:Y:S01]  /*2470*/  FADD.FTZ R80, R80, R84 ;  /* 0x0000005450507221 */ /* 0x000fe20000010000 */
[----:B------:R-:W-:Y:S01]  /*2480*/  FFMA.FTZ R7, R77, R72, R83 ;  /* 0x000000484d077223 */ /* 0x000fe20000010053 */
[----:B------:R-:W-:Y:S01]  /*2490*/  FADD.FTZ R84, R71, -UR6 ;  /* 0x8000000647547e21 */ /* 0x000fe20008010000 */
[----:B------:R-:W-:Y:S01]  /*24a0*/  FADD.FTZ R72, R82, R72 ;  /* 0x0000004852487221 */ /* 0x000fe20000010000 */
[----:B------:R-:W-:Y:S01]  /*24b0*/  FFMA.FTZ R73, R74, R79, R73 ;  /* 0x0000004f4a497223 */ /* 0x000fe20000010049 */
[----:B------:R-:W-:Y:S01]  /*24c0*/  FMUL.FTZ R82, R70, UR26 ;  /* 0x0000001a46527c20 */ /* 0x000fe20008410000 */
[----:B------:R-:W-:Y:S01]  /*24d0*/  FADD.FTZ R79, R79, R80 ;  /* 0x000000504f4f7221 */ /* 0x000fe20000010000 */
[----:B------:R-:W-:Y:S01]  /*24e0*/  FFMA.FTZ R71, R75, R81, RZ ;  /* 0x000000514b477223 */ /* 0x000fe200000100ff */
[----:B------:R-:W-:Y:S01]  /*24f0*/  FADD.FTZ R70, RZ, R81 ;  /* 0x00000051ff467221 */ /* 0x000fe20000010000 */
        /* <DEDUP_REMOVED lines=22> */
.L_x_1708:
[----:B------:R-:W-:Y:S01]  /*2660*/  FMUL.FTZ R84, R83, R3 ;  /* 0x0000000353547220 */ /* 0x000fe20000410000 */
[----:B------:R-:W-:Y:S01]  /*2670*/  FFMA.FTZ R71, R74, R78, R71 ;  /* 0x0000004e4a477223 */ /* 0x000fe20000010047 */
[----:B------:R-:W-:Y:S01]  /*2680*/  FADD.FTZ R78, R70, R78 ;  /* 0x0000004e464e7221 */ /* 0x000fe20000010000 */
[----:B------:R-:W-:Y:S01]  /*2690*/  FADD.FTZ R72, R72, R83 ;  /* 0x0000005348487221 */ /* 0x000fe20000010000 */
[----:B------:R-:W-:Y:S01]  /*26a0*/  FFMA.FTZ R70, R82, R84, R73 ;  /* 0x0000005452467223 */ /* 0x000fe20000010049 */
[----:B------:R-:W-:Y:S01]  /*26b0*/  FADD.FTZ R79, R79, R84 ;  /* 0x000000544f4f7221 */ /* 0x000fe20000010000 */
[----:B------:R-:W-:Y:S01]  /*26c0*/  FMUL.FTZ R73, R80, R6 ;  /* 0x0000000650497220 */ /* 0x000fe20000410000 */
[----:B------:R-:W-:Y:S01]  /*26d0*/  FFMA.FTZ R7, R82, R83, R7 ;  /* 0x0000005352077223 */ /* 0x000fe20000010007 */
[----:B------:R-:W-:Y:S01]  /*26e0*/  FADD.FTZ R68, R68, -UR6 ;  /* 0x8000000644447e21 */ /* 0x000fe20008010000 */
[----:B------:R-:W-:Y:S01]  /*26f0*/  FADD.FTZ R83, R69, -UR6 ;  /* 0x8000000645537e21 */ /* 0x000fe20008010000 */
        /* <DEDUP_REMOVED lines=25> */
.L_x_1709:
        /* <DEDUP_REMOVED lines=35> */
.L_x_1710:
        /* <DEDUP_REMOVED lines=35> */
.L_x_1711:
        /* <DEDUP_REMOVED lines=35> */
.L_x_1712:
        /* <DEDUP_REMOVED lines=35> */
.L_x_1713:
        /* <DEDUP_REMOVED lines=35> */
.L_x_1714:
        /* <DEDUP_REMOVED lines=35> */
.L_x_1715:
        /* <DEDUP_REMOVED lines=35> */
.L_x_1716:
        /* <DEDUP_REMOVED lines=35> */
.L_x_1717:
        /* <DEDUP_REMOVED lines=35> */
.L_x_1718:
        /* <DEDUP_REMOVED lines=33> */
.L_x_1719:
        /* <DEDUP_REMOVED lines=31> */
.L_x_1720:
        /* <DEDUP_REMOVED lines=31> */
.L_x_1721:
        /* <DEDUP_REMOVED lines=114> */
.L_x_1723:
[----:B------:R-:W-:Y:S05]  /*4950*/  BSYNC B0 ;  /* 0x0000000000007941 */ /* 0x000fea0003800000 */
.L_x_1722:
        /* <DEDUP_REMOVED lines=158> */
.L_x_1725:
[----:B------:R-:W-:Y:S05]  /*5340*/  BSYNC B0 ;  /* 0x0000000000007941 */ /* 0x000fea0003800000 */
.L_x_1724:
        /* <DEDUP_REMOVED lines=20> */
.L_x_1727:
[----:B------:R-:W-:Y:S05]  /*5490*/  BSYNC B0 ;  /* 0x0000000000007941 */ /* 0x000fea0003800000 */
.L_x_1726:
        /* <DEDUP_REMOVED lines=40> */
.L_x_1730:
[----:B------:R-:W-:Y:S02]  /*5720*/  MOV R36, UR18 ;  /* 0x0000001200247c02 */ /* 0x000fe40008000f00 */
[----:B------:R-:W-:-:S05]  /*5730*/  MOV R37, UR19 ;  /* 0x0000001300257c02 */ /* 0x000fca0008000f00 */
[----:B------:R-:W2:Y:S04]  /*5740*/  LDG.E.STRONG.GPU R36, desc[UR22][R36.64] ;  /* 0x0000001624247981 */ /* 0x000ea8000c1ef900 */
[----:B--2---:R-:W-:Y:S01]  /*5750*/  CCTL.IVALL ;  /* 0x00000000ff00798f */ /* 0x004fe20002000000 */
[----:B------:R-:W-:Y:S05]  /*5760*/  YIELD ;  /* 0x0000000000007946 */ /* 0x000fea0003800000 */
[----:B------:R-:W-:-:S13]  /*5770*/  ISETP.NE.AND P0, PT, R36, R7, PT ;  /* 0x000000072400720c */ /* 0x000fda0003f05270 */
[----:B------:R-:W-:Y:S05]  /*5780*/  @P0 BRA `(.L_x_1730) ;  /* 0xfffffffc00e40947 */ /* 0x000fea000383ffff */
.L_x_1729:
        /* <DEDUP_REMOVED lines=19> */
.L_x_1734:
        /* <DEDUP_REMOVED lines=165> */
.L_x_1733:
        /* <DEDUP_REMOVED lines=87> */
.L_x_1735:
[----:B------:R-:W-:-:S13]  /*6880*/  ISETP.NE.OR P0, PT, RZ, UR16, P0 ;  /* 0x00000010ff007c0c */ /* 0x000fda0008705670 */
[----:B------:R-:W-:Y:S05]  /*6890*/  @!P0 BRA `(.L_x_1731) ;  /* 0x0000000000b08947 */ /* 0x000fea0003800000 */
.L_x_1732:
        /* <DEDUP_REMOVED lines=44> */
.L_x_1731:
        /* <DEDUP_REMOVED lines=14> */
.L_x_1737:
[----:B------:R-:W-:Y:S05]  /*6c40*/  BSYNC B0 ;  /* 0x0000000000007941 */ /* 0x000fea0003800000 */
.L_x_1736:
        /* <DEDUP_REMOVED lines=25> */
.L_x_1728:
        /* <DEDUP_REMOVED lines=30> */
.L_x_1738:
[----:B------:R-:W-:Y:S04]  /*6fc0*/  BSSY B0, `(.L_x_1739) ;  /* 0x0000016000007945 */ /* 0x000fe80003800000 */
[----:B------:R-:W-:Y:S05]  /*6fd0*/  @!P1 BRA `(.L_x_1740) ;  /* 0x0000000000509947 */ /* 0x000fea0003800000 */
[----:B------:R-:W-:Y:S01]  /*6fe0*/  MOV R7, UR5 ;  /* 0x0000000500077c02 */ /* 0x000fe20008000f00 */
[----:B------:R-:W-:Y:S01]  /*6ff0*/  ULDC.64 UR6, c[0x0][0x288] ;  /* 0x0000a20000067ab9 */ /* 0x000fe20000000a00 */
[----:B-----5:R-:W-:Y:S02]  /*7000*/  SHF.R.S32.HI R35, RZ, 0x1f, R2 ;  /* 0x0000001fff237819 */ /* 0x020fe40000011402 */
[----:B0-----:R-:W-:Y:S01]  /*7010*/  MOV R36, R8 ;  /* 0x0000000800247202 */ /* 0x001fe20000000f00 */
[----:B------:R-:W-:Y:S01]  /*7020*/  FFMA.FTZ R76, R76, R7, UR13 ;  /* 0x0000000d4c4c7e23 */ /* 0x000fe20008010007 */
[----:B------:R-:W-:Y:S01]  /*7030*/  MOV R37, R11 ;  /* 0x0000000b00257202 */ /* 0x000fe20000000f00 */
[----:B------:R-:W-:Y:S01]  /*7040*/  IMAD R7, R35, UR6, RZ ;  /* 0x0000000623077c24 */ /* 0x000fe2000f8e02ff */
[----:B------:R-:W-:Y:S01]  /*7050*/  MOV R34, UR5 ;  /* 0x0000000500227c02 */ /* 0x000fe20008000f00 */
[----:B------:R-:W-:Y:S01]  /*7060*/  FFMA.FTZ R52, R3, R52, -R76 ;  /* 0x0000003403347223 */ /* 0x000fe2000001084c */
[----:B------:R-:W-:-:S04]  /*7070*/  IMAD.WIDE.U32 R36, R2, UR6, R36 ;  /* 0x0000000602247c25 */ /* 0x000fc8000f8e0024 */
[----:B------:R-:W-:Y:S01]  /*7080*/  FFMA.FTZ R75, R75, R34, UR13 ;  /* 0x0000000d4b4b7e23 */ /* 0x000fe20008010022 */
[----:B------:R-:W-:Y:S01]  /*7090*/  IMAD R7, R2, UR7, R7 ;  /* 0x0000000702077c24 */ /* 0x000fe2000f8e0207 */
[----:B------:R-:W-:Y:S02]  /*70a0*/  ULDC.64 UR6, c[0x0][0x210] ;  /* 0x0000840000067ab9 */ /* 0x000fe40000000a00 */
[----:B------:R-:W-:Y:S01]  /*70b0*/  FFMA.FTZ R53, R6, R53, -R75 ;  /* 0x0000003506357223 */ /* 0x000fe2000001084b */
[----:B------:R-:W-:Y:S02]  /*70c0*/  LEA R34, P0, R36, UR6, 0x2 ;  /* 0x0000000624227c11 */ /* 0x000fe4000f8010ff */
[----:B------:R-:W-:Y:S01]  /*70d0*/  IADD3 R7, R37, R7, RZ ;  /* 0x0000000725077210 */ /* 0x000fe20007ffe0ff */
[----:B------:R-:W-:-:S03]  /*70e0*/  FMUL.FTZ R37, R53, UR26 ;  /* 0x0000001a35257c20 */ /* 0x000fc60008410000 */
[----:B------:R-:W-:Y:S01]  /*70f0*/  LEA.HI.X R35, R36, UR7, R7, 0x2, P0 ;  /* 0x0000000724237c11 */ /* 0x000fe200080f1407 */
[----:B------:R-:W-:-:S05]  /*7100*/  FMUL.FTZ R36, R52, UR26 ;  /* 0x0000001a34247c20 */ /* 0x000fca0008410000 */
[----:B------:R1:W-:Y:S02]  /*7110*/  STG.E.64 desc[UR22][R34.64], R36 ;  /* 0x0000002422007986 */ /* 0x0003e4000c101b16 */
.L_x_1740:
[----:B------:R-:W-:Y:S05]  /*7120*/  BSYNC B0 ;  /* 0x0000000000007941 */ /* 0x000fea0003800000 */
.L_x_1739:
        /* <DEDUP_REMOVED lines=26> */
.L_x_1741:
[----:B------:R-:W-:Y:S04]  /*72d0*/  BSSY B0, `(.L_x_1742) ;  /* 0x0000015000007945 */ /* 0x000fe80003800000 */
[----:B------:R-:W-:Y:S05]  /*72e0*/  @P0 BRA `(.L_x_1743) ;  /* 0x00000000004c0947 */ /* 0x000fea0003800000 */
[----:B-1----:R-:W-:Y:S01]  /*72f0*/  MOV R34, UR5 ;  /* 0x0000000500227c02 */ /* 0x002fe20008000f00 */
[----:B------:R-:W-:Y:S01]  /*7300*/  ULDC.64 UR14, c[0x0][0x288] ;  /* 0x0000a200000e7ab9 */ /* 0x000fe20000000a00 */
[----:B------:R-:W-:Y:S01]  /*7310*/  MOV R35, R11 ;  /* 0x0000000b00237202 */ /* 0x000fe20000000f00 */
[----:B------:R-:W-:Y:S01]  /*7320*/  IMAD R36, R40, UR14, RZ ;  /* 0x0000000e28247c24 */ /* 0x000fe2000f8e02ff */
[----:B------:R-:W-:Y:S01]  /*7330*/  MOV R7, UR5 ;  /* 0x0000000500077c02 */ /* 0x000fe20008000f00 */
[----:B------:R-:W-:Y:S02]  /*7340*/  FFMA.FTZ R34, R77, R34, UR13 ;  /* 0x0000000d4d227e23 */ /* 0x000fe40008010022 */
[----:B------:R-:W-:Y:S02]  /*7350*/  IMAD R37, R39, UR15, R36 ;  /* 0x0000000f27257c24 */ /* 0x000fe4000f8e0224 */
[----:B------:R-:W-:Y:S01]  /*7360*/  FFMA.FTZ R50, R3, R50, -R34 ;  /* 0x0000003203327223 */ /* 0x000fe20000010822 */
[----:B------:R-:W-:Y:S01]  /*7370*/  MOV R34, R8 ;  /* 0x0000000800227202 */ /* 0x000fe20000000f00 */
[----:B------:R-:W-:-:S04]  /*7380*/  FFMA.FTZ R7, R74, R7, UR13 ;  /* 0x0000000d4a077e23 */ /* 0x000fc80008010007 */
[----:B------:R-:W-:Y:S01]  /*7390*/  IMAD.WIDE.U32 R34, R39, UR14, R34 ;  /* 0x0000000e27227c25 */ /* 0x000fe2000f8e0022 */
[----:B------:R-:W-:-:S03]  /*73a0*/  ULDC.64 UR14, c[0x0][0x210] ;  /* 0x00008400000e7ab9 */ /* 0x000fc60000000a00 */
[----:B------:R-:W-:Y:S01]  /*73b0*/  FFMA.FTZ R7, R6, R51, -R7 ;  /* 0x0000003306077223 */ /* 0x000fe20000010807 */
[----:B------:R-:W-:-:S03]  /*73c0*/  IADD3 R37, R35, R37, RZ ;  /* 0x0000002523257210 */ /* 0x000fc60007ffe0ff */
[----:B------:R-:W-:Y:S01]  /*73d0*/  FMUL.FTZ R35, R7, UR26 ;  /* 0x0000001a07237c20 */ /* 0x000fe20008410000 */
[----:B------:R-:W-:-:S04]  /*73e0*/  LEA R36, P0, R34, UR14, 0x2 ;  /* 0x0000000e22247c11 */ /* 0x000fc8000f8010ff */
[----:B------:R-:W-:Y:S01]  /*73f0*/  LEA.HI.X R37, R34, UR15, R37, 0x2, P0 ;  /* 0x0000000f22257c11 */ /* 0x000fe200080f1425 */
[----:B------:R-:W-:-:S05]  /*7400*/  FMUL.FTZ R34, R50, UR26 ;  /* 0x0000001a32227c20 */ /* 0x000fca0008410000 */
[----:B------:R0:W-:Y:S03]  /*7410*/  STG.E.64 desc[UR22][R36.64], R34 ;  /* 0x0000002224007986 */ /* 0x0001e6000c101b16 */
.L_x_1743:
[----:B------:R-:W-:Y:S05]  /*7420*/  BSYNC B0 ;  /* 0x0000000000007941 */ /* 0x000fea0003800000 */
.L_x_1742:
        /* <DEDUP_REMOVED lines=45> */
.L_x_1744:
[----:B------:R-:W-:Y:S04]  /*7700*/  BSSY B0, `(.L_x_1745) ;  /* 0x0000015000007945 */ /* 0x000fe80003800000 */
[----:B------:R-:W-:Y:S05]  /*7710*/  @P4 BRA `(.L_x_1746) ;  /* 0x00000000004c4947 */ /* 0x000fea0003800000 */
[----:B01----:R-:W-:Y:S01]  /*7720*/  MOV R35, UR5 ;  /* 0x0000000500237c02 */ /* 0x003fe20008000f00 */
[----:B------:R-:W-:Y:S01]  /*7730*/  ULDC.64 UR14, c[0x0][0x288] ;  /* 0x0000a200000e7ab9 */ /* 0x000fe20000000a00 */
[----:B------:R-:W-:Y:S01]  /*7740*/  MOV R34, UR5 ;  /* 0x0000000500227c02 */ /* 0x000fe20008000f00 */
[----:B------:R-:W-:Y:S02]  /*7750*/  IMAD R36, R76, UR14, RZ ;  /* 0x0000000e4c247c24 */ /* 0x000fe4000f8e02ff */
[----:B------:R-:W-:Y:S01]  /*7760*/  FFMA.FTZ R82, R82, R35, UR13 ;  /* 0x0000000d52527e23 */ /* 0x000fe20008010023 */
[----:B------:R-:W-:Y:S01]  /*7770*/  MOV R35, R11 ;  /* 0x0000000b00237202 */ /* 0x000fe20000000f00 */
[----:B------:R-:W-:Y:S01]  /*7780*/  FFMA.FTZ R81, R81, R34, UR13 ;  /* 0x0000000d51517e23 */ /* 0x000fe20008010022 */
[----:B------:R-:W-:Y:S01]  /*7790*/  MOV R34, R8 ;  /* 0x0000000800227202 */ /* 0x000fe20000000f00 */
[----:B------:R-:W-:Y:S02]  /*77a0*/  IMAD R37, R75, UR15, R36 ;  /* 0x0000000f4b257c24 */ /* 0x000fe4000f8e0224 */
[----:B------:R-:W-:Y:S01]  /*77b0*/  FFMA.FTZ R82, R3, R48, -R82 ;  /* 0x0000003003527223 */ /* 0x000fe20000010852 */
[----:B------:R-:W-:Y:S01]  /*77c0*/  FFMA.FTZ R81, R6, R49, -R81 ;  /* 0x0000003106517223 */ /* 0x000fe20000010851 */
        /* <DEDUP_REMOVED lines=8> */
.L_x_1746:
[----:B------:R-:W-:Y:S05]  /*7850*/  BSYNC B0 ;  /* 0x0000000000007941 */ /* 0x000fea0003800000 */
.L_x_1745:
        /* <DEDUP_REMOVED lines=19> */
.L_x_1747:
        /* <DEDUP_REMOVED lines=21> */
.L_x_1749:
[----:B------:R-:W-:Y:S05]  /*7ae0*/  BSYNC B0 ;  /* 0x0000000000007941 */ /* 0x000fea0003800000 */
.L_x_1748:
[----:B------:R-:W-:Y:S05]  /*7af0*/  @!P5 BRA `(.L_x_1750) ;  /* 0x000000000048d947 */ /* 0x000fea0003800000 */
[----:B012---:R-:W-:Y:S01]  /*7b00*/  FFMA.FTZ R34, R85, R3, R4 ;  /* 0x0000000355227223 */ /* 0x007fe20000010004 */
[----:B------:R-:W-:-:S03]  /*7b10*/  FFMA.FTZ R35, R80, R6, R5 ;  /* 0x0000000650237223 */ /* 0x000fc60000010005 */
[----:B---3--:R-:W-:Y:S01]  /*7b20*/  FMUL.FTZ R36, R34, -1.4426950216293334961 ;  /* 0xbfb8aa3b22247820 */ /* 0x008fe20000410000 */
        /* <DEDUP_REMOVED lines=15> */
.L_x_1750:
[----:B------:R-:W-:Y:S04]  /*7c20*/  BSSY B0, `(.L_x_1751) ;  /* 0x0000015000007945 */ /* 0x000fe80003800000 */
[----:B------:R-:W-:Y:S05]  /*7c30*/  @P0 BRA `(.L_x_1752) ;  /* 0x00000000004c0947 */ /* 0x000fea0003800000 */
[----:B------:R-:W-:Y:S01]  /*7c40*/  ULDC.64 UR14, c[0x0][0x288] ;  /* 0x0000a200000e7ab9 */ /* 0x000fe20000000a00 */
[----:B012---:R-:W-:Y:S01]  /*7c50*/  MOV R34, R8 ;  /* 0x0000000800227202 */ /* 0x007fe20000000f00 */
[----:B---3--:R-:W-:Y:S01]  /*7c60*/  IMAD R37, R52, UR14, RZ ;  /* 0x0000000e34257c24 */ /* 0x008fe2000f8e02ff */
[----:B------:R-:W-:Y:S02]  /*7c70*/  MOV R35, R11 ;  /* 0x0000000b00237202 */ /* 0x000fe40000000f00 */
[----:B------:R-:W-:Y:S01]  /*7c80*/  MOV R36, UR5 ;  /* 0x0000000500247c02 */ /* 0x000fe20008000f00 */
[C---:B------:R-:W-:Y:S01]  /*7c90*/  IMAD R39, R51.reuse, UR15, R37 ;  /* 0x0000000f33277c24 */ /* 0x040fe2000f8e0225 */
[----:B------:R-:W-:Y:S01]  /*7ca0*/  MOV R41, UR5 ;  /* 0x0000000500297c02 */ /* 0x000fe20008000f00 */
[----:B------:R-:W-:Y:S01]  /*7cb0*/  IMAD.WIDE.U32 R34, R51, UR14, R34 ;  /* 0x0000000e33227c25 */ /* 0x000fe2000f8e0022 */
[----:B------:R-:W-:-:S03]  /*7cc0*/  ULDC.64 UR14, c[0x0][0x210] ;  /* 0x00008400000e7ab9 */ /* 0x000fc60000000a00 */
[----:B------:R-:W-:Y:S01]  /*7cd0*/  FFMA.FTZ R36, R85, R36, UR13 ;  /* 0x0000000d55247e23 */ /* 0x000fe20008010024 */
[----:B------:R-:W-:Y:S01]  /*7ce0*/  FFMA.FTZ R37, R80, R41, UR13 ;  /* 0x0000000d50257e23 */ /* 0x000fe20008010029 */
[----:B------:R-:W-:Y:S02]  /*7cf0*/  IADD3 R35, R35, R39, RZ ;  /* 0x0000002723237210 */ /* 0x000fe40007ffe0ff */
[----:B------:R-:W-:Y:S01]  /*7d00*/  FFMA.FTZ R38, R3, R44, -R36 ;  /* 0x0000002c03267223 */ /* 0x000fe20000010824 */
[----:B------:R-:W-:Y:S01]  /*7d10*/  LEA R36, P0, R34, UR14, 0x2 ;  /* 0x0000000e22247c11 */ /* 0x000fe2000f8010ff */
[----:B------:R-:W-:Y:S02]  /*7d20*/  FFMA.FTZ R39, R6, R45, -R37 ;  /* 0x0000002d06277223 */ /* 0x000fe40000010825 */
[----:B------:R-:W-:Y:S01]  /*7d30*/  FMUL.FTZ R38, R38, UR26 ;  /* 0x0000001a26267c20 */ /* 0x000fe20008410000 */
[----:B------:R-:W-:Y:S01]  /*7d40*/  LEA.HI.X R37, R34, UR15, R35, 0x2, P0 ;  /* 0x0000000f22257c11 */ /* 0x000fe200080f1423 */
[----:B------:R-:W-:-:S05]  /*7d50*/  FMUL.FTZ R39, R39, UR26 ;  /* 0x0000001a27277c20 */ /* 0x000fca0008410000 */
[----:B------:R4:W-:Y:S03]  /*7d60*/  STG.E.64 desc[UR22][R36.64], R38 ;  /* 0x0000002624007986 */ /* 0x0009e6000c101b16 */
.L_x_1752:
[----:B------:R-:W-:Y:S05]  /*7d70*/  BSYNC B0 ;  /* 0x0000000000007941 */ /* 0x000fea0003800000 */
.L_x_1751:
[----:B------:R-:W-:Y:S05]  /*7d80*/  @!P5 BRA `(.L_x_1753) ;  /* 0x000000000048d947 */ /* 0x000fea0003800000 */
[----:B012---:R-:W-:Y:S01]  /*7d90*/  FFMA.FTZ R34, R73, R3, R4 ;  /* 0x0000000349227223 */ /* 0x007fe20000010004 */
[----:B------:R-:W-:-:S03]  /*7da0*/  FFMA.FTZ R35, R72, R6, R5 ;  /* 0x0000000648237223 */ /* 0x000fc60000010005 */
[----:B---34-:R-:W-:Y:S01]  /*7db0*/  FMUL.FTZ R36, R34, -1.4426950216293334961 ;  /* 0xbfb8aa3b22247820 */ /* 0x018fe20000410000 */
        /* <DEDUP_REMOVED lines=15> */
.L_x_1753:
[----:B------:R-:W-:Y:S04]  /*7eb0*/  BSSY B0, `(.L_x_1754) ;  /* 0x0000015000007945 */ /* 0x000fe80003800000 */
[----:B------:R-:W-:Y:S05]  /*7ec0*/  @P2 BRA `(.L_x_1755) ;  /* 0x00000000004c2947 */ /* 0x000fea0003800000 */
[----:B------:R-:W-:Y:S01]  /*7ed0*/  ULDC.64 UR14, c[0x0][0x288] ;  /* 0x0000a200000e7ab9 */ /* 0x000fe20000000a00 */
[----:B01234-:R-:W-:Y:S01]  /*7ee0*/  MOV R36, UR5 ;  /* 0x0000000500247c02 */ /* 0x01ffe20008000f00 */
[----:B------:R-:W-:Y:S01]  /*7ef0*/  IMAD R37, R50, UR14, RZ ;  /* 0x0000000e32257c24 */ /* 0x000fe2000f8e02ff */
[----:B------:R-:W-:Y:S02]  /*7f00*/  MOV R34, R8 ;  /* 0x0000000800227202 */ /* 0x000fe40000000f00 */
[----:B------:R-:W-:Y:S01]  /*7f10*/  MOV R35, R11 ;  /* 0x0000000b00237202 */ /* 0x000fe20000000f00 */
[----:B------:R-:W-:Y:S01]  /*7f20*/  FFMA.FTZ R36, R73, R36, UR13 ;  /* 0x0000000d49247e23 */ /* 0x000fe20008010024 */
[----:B------:R-:W-:Y:S01]  /*7f30*/  MOV R41, UR5 ;  /* 0x0000000500297c02 */ /* 0x000fe20008000f00 */
[C---:B------:R-:W-:Y:S02]  /*7f40*/  IMAD R39, R43.reuse, UR15, R37 ;  /* 0x0000000f2b277c24 */ /* 0x040fe4000f8e0225 */
[----:B------:R-:W-:Y:S01]  /*7f50*/  IMAD.WIDE.U32 R34, R43, UR14, R34 ;  /* 0x0000000e2b227c25 */ /* 0x000fe2000f8e0022 */
[----:B------:R-:W-:-:S03]  /*7f60*/  ULDC.64 UR14, c[0x0][0x210] ;  /* 0x00008400000e7ab9 */ /* 0x000fc60000000a00 */
[----:B------:R-:W-:Y:S01]  /*7f70*/  FFMA.FTZ R37, R72, R41, UR13 ;  /* 0x0000000d48257e23 */ /* 0x000fe20008010029 */
[----:B------:R-:W-:Y:S01]  /*7f80*/  FFMA.FTZ R36, R3, R30, -R36 ;  /* 0x0000001e03247223 */ /* 0x000fe20000010824 */
[----:B------:R-:W-:Y:S02]  /*7f90*/  LEA R30, P0, R34, UR14, 0x2 ;  /* 0x0000000e221e7c11 */ /* 0x000fe4000f8010ff */
[----:B------:R-:W-:Y:S01]  /*7fa0*/  FFMA.FTZ R37, R6, R31, -R37 ;  /* 0x0000001f06257223 */ /* 0x000fe20000010825 */
[----:B------:R-:W-:Y:S01]  /*7fb0*/  IADD3 R39, R35, R39, RZ ;  /* 0x0000002723277210 */ /* 0x000fe20007ffe0ff */
[----:B------:R-:W-:Y:S02]  /*7fc0*/  FMUL.FTZ R36, R36, UR26 ;  /* 0x0000001a24247c20 */ /* 0x000fe40008410000 */
[----:B------:R-:W-:Y:S01]  /*7fd0*/  FMUL.FTZ R37, R37, UR26 ;  /* 0x0000001a25257c20 */ /* 0x000fe20008410000 */
[----:B------:R-:W-:-:S05]  /*7fe0*/  LEA.HI.X R31, R34, UR15, R39, 0x2, P0 ;  /* 0x0000000f221f7c11 */ /* 0x000fca00080f1427 */
[----:B------:R0:W-:Y:S02]  /*7ff0*/  STG.E.64 desc[UR22][R30.64], R36 ;  /* 0x000000241e007986 */ /* 0x0001e4000c101b16 */
.L_x_1755:
[----:B------:R-:W-:Y:S05]  /*8000*/  BSYNC B0 ;  /* 0x0000000000007941 */ /* 0x000fea0003800000 */
.L_x_1754:
[C---:B------:R-:W-:Y:S02]  /*8010*/  IADD3 R43, R2.reuse, 0x100, RZ ;  /* 0x00000100022b7810 */ /* 0x040fe40007ffe0ff */
[C---:B01234-:R-:W-:Y:S02]  /*8020*/  IADD3 R36, R2.reuse, 0x120, RZ ;  /* 0x0000012002247810 */ /* 0x05ffe40007ffe0ff */
        /* <DEDUP_REMOVED lines=9> */
[----:B------:R-:W-:-:S02]  /*80c0*/  SHF.R.S32.HI R38, RZ, 0x1f, R36 ;  /* 0x0000001fff267819 */ /* 0x000fc40000011424 */
        /* <DEDUP_REMOVED lines=11> */
[----:B------:R-:W-:-:S02]  /*8180*/  IADD3 R41, R2, 0x160, RZ ;  /* 0x0000016002297810 */ /* 0x000fc40007ffe0ff */
        /* <DEDUP_REMOVED lines=20> */
.L_x_1756:
[----:B------:R-:W-:Y:S04]  /*82d0*/  BSSY B0, `(.L_x_1757) ;  /* 0x0000015000007945 */ /* 0x000fe80003800000 */
[----:B------:R-:W-:Y:S05]  /*82e0*/  @P6 BRA `(.L_x_1758) ;  /* 0x00000000004c6947 */ /* 0x000fea0003800000 */
[----:B------:R-:W-:Y:S01]  /*82f0*/  ULDC.64 UR14, c[0x0][0x288] ;  /* 0x0000a200000e7ab9 */ /* 0x000fe20000000a00 */
[----:B------:R-:W-:Y:S01]  /*8300*/  MOV R34, UR5 ;  /* 0x0000000500227c02 */ /* 0x000fe20008000f00 */
        /* <DEDUP_REMOVED lines=13> */
[----:B------:R-:W-:-:S03]  /*83e0*/  FMUL.FTZ R34, R34, UR26 ;  /* 0x0000001a22227c20 */ /* 0x000fc60008410000 */
[----:B------:R-:W-:Y:S01]  /*83f0*/  LEA.HI.X R15, R30, UR15, R35, 0x2, P6 ;  /* 0x0000000f1e0f7c11 */ /* 0x000fe2000b0f1423 */
[----:B------:R-:W-:-:S05]  /*8400*/  FMUL.FTZ R35, R7, UR26 ;  /* 0x0000001a07237c20 */ /* 0x000fca0008410000 */
[----:B------:R0:W-:Y:S02]  /*8410*/  STG.E.64 desc[UR22][R14.64], R34 ;  /* 0x000000220e007986 */ /* 0x0001e4000c101b16 */
.L_x_1758:
[----:B------:R-:W-:Y:S05]  /*8420*/  BSYNC B0 ;  /* 0x0000000000007941 */ /* 0x000fea0003800000 */
.L_x_1757:
        /* <DEDUP_REMOVED lines=19> */
.L_x_1759:
[----:B------:R-:W-:Y:S04]  /*8560*/  BSSY B0, `(.L_x_1760) ;  /* 0x0000015000007945 */ /* 0x000fe80003800000 */
[----:B------:R-:W-:Y:S05]  /*8570*/  @P0 BRA `(.L_x_1761) ;  /* 0x00000000004c0947 */ /* 0x000fea0003800000 */
[----:B------:R-:W-:Y:S01]  /*8580*/  ULDC.64 UR14, c[0x0][0x288] ;  /* 0x0000a200000e7ab9 */ /* 0x000fe20000000a00 */
[----:B------:R-:W-:Y:S01]  /*8590*/  MOV R30, UR5 ;  /* 0x00000005001e7c02 */ /* 0x000fe20008000f00 */
[----:B------:R-:W-:Y:S01]  /*85a0*/  IMAD R45, R45, UR14, RZ ;  /* 0x0000000e2d2d7c24 */ /* 0x000fe2000f8e02ff */
[----:B0-----:R-:W-:Y:S02]  /*85b0*/  MOV R14, R8 ;  /* 0x00000008000e7202 */ /* 0x001fe40000000f00 */
        /* <DEDUP_REMOVED lines=15> */
.L_x_1761:
[----:B------:R-:W-:Y:S05]  /*86b0*/  BSYNC B0 ;  /* 0x0000000000007941 */ /* 0x000fea0003800000 */
.L_x_1760:
        /* <DEDUP_REMOVED lines=19> */
.L_x_1762:
[----:B------:R-:W-:Y:S04]  /*87f0*/  BSSY B0, `(.L_x_1763) ;  /* 0x0000015000007945 */ /* 0x000fe80003800000 */
[----:B------:R-:W-:Y:S05]  /*8800*/  @P2 BRA `(.L_x_1764) ;  /* 0x00000000004c2947 */ /* 0x000fea0003800000 */
[----:B------:R-:W-:Y:S01]  /*8810*/  ULDC.64 UR14, c[0x0][0x288] ;  /* 0x0000a200000e7ab9 */ /* 0x000fe20000000a00 */
[----:B0-----:R-:W-:Y:S01]  /*8820*/  MOV R14, R8 ;  /* 0x00000008000e7202 */ /* 0x001fe20000000f00 */
[----:B------:R-:W-:Y:S01]  /*8830*/  IMAD R44, R44, UR14, RZ ;  /* 0x0000000e2c2c7c24 */ /* 0x000fe2000f8e02ff */
[----:B------:R-:W-:Y:S02]  /*8840*/  MOV R15, R11 ;  /* 0x0000000b000f7202 */ /* 0x000fe40000000f00 */
[----:B-1----:R-:W-:Y:S02]  /*8850*/  MOV R16, UR5 ;  /* 0x0000000500107c02 */ /* 0x002fe40008000f00 */
[----:B------:R-:W-:Y:S01]  /*8860*/  MOV R7, UR5 ;  /* 0x0000000500077c02 */ /* 0x000fe20008000f00 */
[----:B------:R-:W-:-:S04]  /*8870*/  IMAD.WIDE.U32 R14, R43, UR14, R14 ;  /* 0x0000000e2b0e7c25 */ /* 0x000fc8000f8e000e */
[----:B------:R-:W-:Y:S01]  /*8880*/  FFMA.FTZ R16, R67, R16, UR13 ;  /* 0x0000000d43107e23 */ /* 0x000fe20008010010 */
[----:B------:R-:W-:Y:S02]  /*8890*/  IMAD R43, R43, UR15, R44 ;  /* 0x0000000f2b2b7c24 */ /* 0x000fe4000f8e022c */
[----:B------:R-:W-:Y:S01]  /*88a0*/  FFMA.FTZ R7, R66, R7, UR13 ;  /* 0x0000000d42077e23 */ /* 0x000fe20008010007 */
[----:B------:R-:W-:Y:S01]  /*88b0*/  ULDC.64 UR14, c[0x0][0x210] ;  /* 0x00008400000e7ab9 */ /* 0x000fe20000000a00 */
[----:B------:R-:W-:Y:S01]  /*88c0*/  FFMA.FTZ R18, R3, R18, -R16 ;  /* 0x0000001203127223 */ /* 0x000fe20000010810 */
[----:B------:R-:W-:Y:S01]  /*88d0*/  LEA R16, P0, R14, UR14, 0x2 ;  /* 0x0000000e0e107c11 */ /* 0x000fe2000f8010ff */
[----:B------:R-:W-:Y:S01]  /*88e0*/  FFMA.FTZ R19, R6, R19, -R7 ;  /* 0x0000001306137223 */ /* 0x000fe20000010807 */
[----:B------:R-:W-:Y:S01]  /*88f0*/  IADD3 R43, R15, R43, RZ ;  /* 0x0000002b0f2b7210 */ /* 0x000fe20007ffe0ff */
[----:B------:R-:W-:Y:S02]  /*8900*/  FMUL.FTZ R18, R18, UR26 ;  /* 0x0000001a12127c20 */ /* 0x000fe40008410000 */
[----:B------:R-:W-:Y:S01]  /*8910*/  FMUL.FTZ R19, R19, UR26 ;  /* 0x0000001a13137c20 */ /* 0x000fe20008410000 */
[----:B------:R-:W-:-:S05]  /*8920*/  LEA.HI.X R17, R14, UR15, R43, 0x2, P0 ;  /* 0x0000000f0e117c11 */ /* 0x000fca00080f142b */
[----:B------:R2:W-:Y:S02]  /*8930*/  STG.E.64 desc[UR22][R16.64], R18 ;  /* 0x0000001210007986 */ /* 0x0005e4000c101b16 */
.L_x_1764:
[----:B------:R-:W-:Y:S05]  /*8940*/  BSYNC B0 ;  /* 0x0000000000007941 */ /* 0x000fea0003800000 */
.L_x_1763:
        /* <DEDUP_REMOVED lines=19> */
.L_x_1765:
[----:B------:R-:W-:Y:S04]  /*8a80*/  BSSY B0, `(.L_x_1766) ;  /* 0x0000015000007945 */ /* 0x000fe80003800000 */
[----:B------:R-:W-:Y:S05]  /*8a90*/  @P3 BRA `(.L_x_1767) ;  /* 0x00000000004c3947 */ /* 0x000fea0003800000 */
[----:B------:R-:W-:Y:S01]  /*8aa0*/  ULDC.64 UR14, c[0x0][0x288] ;  /* 0x0000a200000e7ab9 */ /* 0x000fe20000000a00 */
[----:B-12---:R-:W-:Y:S01]  /*8ab0*/  MOV R16, UR5 ;  /* 0x0000000500107c02 */ /* 0x006fe20008000f00 */
        /* <DEDUP_REMOVED lines=17> */
.L_x_1767:
[----:B------:R-:W-:Y:S05]  /*8bd0*/  BSYNC B0 ;  /* 0x0000000000007941 */ /* 0x000fea0003800000 */
.L_x_1766:
        /* <DEDUP_REMOVED lines=19> */
.L_x_1768:
[----:B------:R-:W-:Y:S04]  /*8d10*/  BSSY B0, `(.L_x_1769) ;  /* 0x0000015000007945 */ /* 0x000fe80003800000 */
[----:B------:R-:W-:Y:S05]  /*8d20*/  @P4 BRA `(.L_x_1770) ;  /* 0x00000000004c4947 */ /* 0x000fea0003800000 */
[----:B------:R-:W-:Y:S01]  /*8d30*/  ULDC.64 UR14, c[0x0][0x288] ;  /* 0x0000a200000e7ab9 */ /* 0x000fe20000000a00 */
[----:B0-----:R-:W-:Y:S01]  /*8d40*/  MOV R14, R8 ;  /* 0x00000008000e7202 */ /* 0x001fe20000000f00 */
[----:B--23--:R-:W-:Y:S01]  /*8d50*/  IMAD R18, R39, UR14, RZ ;  /* 0x0000000e27127c24 */ /* 0x00cfe2000f8e02ff */
        /* <DEDUP_REMOVED lines=16> */
.L_x_1770:
[----:B------:R-:W-:Y:S05]  /*8e60*/  BSYNC B0 ;  /* 0x0000000000007941 */ /* 0x000fea0003800000 */
.L_x_1769:
[C---:B0-----:R-:W-:Y:S02]  /*8e70*/  IADD3 R15, R2.reuse, 0x1a0, RZ ;  /* 0x000001a0020f7810 */ /* 0x041fe40007ffe0ff */
[C---:B------:R-:W-:Y:S02]  /*8e80*/  IADD3 R14, R2.reuse, 0x1c0, RZ ;  /* 0x000001c0020e7810 */ /* 0x040fe40007ffe0ff */
[C---:B------:R-:W-:Y:S02]  /*8e90*/  IADD3 R7, R2.reuse, 0x1e0, RZ ;  /* 0x000001e002077810 */ /* 0x040fe40007ffe0ff */
[C---:B------:R-:W-:Y:S02]  /*8ea0*/  IADD3 R34, R2.reuse, 0x1a0, RZ ;  /* 0x000001a002227810 */ /* 0x040fe40007ffe0ff */
        /* <DEDUP_REMOVED lines=20> */
[----:B----4-:R-:W-:Y:S01]  /*8ff0*/  FFMA.FTZ R12, R61, R3, R4 ;  /* 0x000000033d0c7223 */ /* 0x010fe20000010004 */
        /* <DEDUP_REMOVED lines=17> */
.L_x_1771:
[----:B------:R-:W-:Y:S04]  /*9110*/  BSSY B0, `(.L_x_1772) ;  /* 0x0000015000007945 */ /* 0x000fe80003800000 */
[----:B------:R-:W-:Y:S05]  /*9120*/  @P6 BRA `(.L_x_1773) ;  /* 0x00000000004c6947 */ /* 0x000fea0003800000 */
[----:B------:R-:W-:Y:S01]  /*9130*/  ULDC.64 UR6, c[0x0][0x288] ;  /* 0x0000a20000067ab9 */ /* 0x000fe20000000a00 */
[----:B----4-:R-:W-:Y:S01]  /*9140*/  MOV R12, R8 ;  /* 0x00000008000c7202 */ /* 0x010fe20000000f00 */
[----:B--23--:R-:W-:Y:S01]  /*9150*/  IMAD R18, R31, UR6, RZ ;  /* 0x000000061f127c24 */ /* 0x00cfe2000f8e02ff */
[----:B------:R-:W-:Y:S02]  /*9160*/  MOV R13, R11 ;  /* 0x0000000b000d7202 */ /* 0x000fe40000000f00 */
[----:B------:R-:W-:Y:S02]  /*9170*/  MOV R16, UR5 ;  /* 0x0000000500107c02 */ /* 0x000fe40008000f00 */
        /* <DEDUP_REMOVED lines=14> */
.L_x_1773:
[----:B------:R-:W-:Y:S05]  /*9260*/  BSYNC B0 ;  /* 0x0000000000007941 */ /* 0x000fea0003800000 */
.L_x_1772:
[----:B------:R-:W-:Y:S05]  /*9270*/  @!P5 BRA `(.L_x_1774) ;  /* 0x000000000048d947 */ /* 0x000fea0003800000 */
[----:B----4-:R-:W-:Y:S01]  /*9280*/  FFMA.FTZ R12, R59, R3, R4 ;  /* 0x000000033b0c7223 */ /* 0x010fe20000010004 */
        /* <DEDUP_REMOVED lines=17> */
.L_x_1774:
[----:B------:R-:W-:Y:S04]  /*93a0*/  BSSY B0, `(.L_x_1775) ;  /* 0x0000015000007945 */ /* 0x000fe80003800000 */
[----:B------:R-:W-:Y:S05]  /*93b0*/  @P0 BRA `(.L_x_1776) ;  /* 0x00000000004c0947 */ /* 0x000fea0003800000 */
[----:B------:R-:W-:Y:S01]  /*93c0*/  ULDC.64 UR6, c[0x0][0x288] ;  /* 0x0000a20000067ab9 */ /* 0x000fe20000000a00 */
[----:B----4-:R-:W-:Y:S01]  /*93d0*/  MOV R12, R8 ;  /* 0x00000008000c7202 */ /* 0x010fe20000000f00 */
[----:B--23--:R-:W-:Y:S01]  /*93e0*/  IMAD R19, R35, UR6, RZ ;  /* 0x0000000623137c24 */ /* 0x00cfe2000f8e02ff */
[----:B------:R-:W-:Y:S02]  /*93f0*/  MOV R13, R11 ;  /* 0x0000000b000d7202 */ /* 0x000fe40000000f00 */
[----:B------:R-:W-:Y:S01]  /*9400*/  MOV R18, UR5 ;  /* 0x0000000500127c02 */ /* 0x000fe20008000f00 */
[C---:B------:R-:W-:Y:S01]  /*9410*/  IMAD R19, R42.reuse, UR7, R19 ;  /* 0x000000072a137c24 */ /* 0x040fe2000f8e0213 */
[----:B------:R-:W-:Y:S01]  /*9420*/  MOV R21, UR5 ;  /* 0x0000000500157c02 */ /* 0x000fe20008000f00 */
[----:B0-----:R-:W-:Y:S01]  /*9430*/  IMAD.WIDE.U32 R16, R42, UR6, R12 ;  /* 0x000000062a107c25 */ /* 0x001fe2000f8e000c */
        /* <DEDUP_REMOVED lines=11> */
.L_x_1776:
[----:B------:R-:W-:Y:S05]  /*94f0*/  BSYNC B0 ;  /* 0x0000000000007941 */ /* 0x000fea0003800000 */
.L_x_1775:
[----:B------:R-:W-:Y:S05]  /*9500*/  @!P5 BRA `(.L_x_1777) ;  /* 0x000000000048d947 */ /* 0x000fea0003800000 */
[----:B-1--4-:R-:W-:Y:S01]  /*9510*/  FFMA.FTZ R12, R57, R3, R4 ;  /* 0x00000003390c7223 */ /* 0x012fe20000010004 */
        /* <DEDUP_REMOVED lines=17> */
.L_x_1777:
[----:B------:R-:W-:Y:S04]  /*9630*/  BSSY B0, `(.L_x_1778) ;  /* 0x0000015000007945 */ /* 0x000fe80003800000 */
[----:B------:R-:W-:Y:S05]  /*9640*/  @P2 BRA `(.L_x_1779) ;  /* 0x00000000004c2947 */ /* 0x000fea0003800000 */
[----:B------:R-:W-:Y:S01]  /*9650*/  ULDC.64 UR6, c[0x0][0x288] ;  /* 0x0000a20000067ab9 */ /* 0x000fe20000000a00 */
[----:B-1--4-:R-:W-:Y:S01]  /*9660*/  MOV R12, R8 ;  /* 0x00000008000c7202 */ /* 0x012fe20000000f00 */
[----:B------:R-:W-:Y:S01]  /*9670*/  IMAD R20, R34, UR6, RZ ;  /* 0x0000000622147c24 */ /* 0x000fe2000f8e02ff */
[----:B------:R-:W-:Y:S02]  /*9680*/  MOV R13, R11 ;  /* 0x0000000b000d7202 */ /* 0x000fe40000000f00 */
[----:B--23--:R-:W-:Y:S02]  /*9690*/  MOV R18, UR5 ;  /* 0x0000000500127c02 */ /* 0x00cfe40008000f00 */
[----:B------:R-:W-:Y:S01]  /*96a0*/  MOV R19, UR5 ;  /* 0x0000000500137c02 */ /* 0x000fe20008000f00 */
[----:B0-----:R-:W-:-:S04]  /*96b0*/  IMAD.WIDE.U32 R16, R15, UR6, R12 ;  /* 0x000000060f107c25 */ /* 0x001fc8000f8e000c */
        /* <DEDUP_REMOVED lines=12> */
.L_x_1779:
[----:B------:R-:W-:Y:S05]  /*9780*/  BSYNC B0 ;  /* 0x0000000000007941 */ /* 0x000fea0003800000 */
.L_x_1778:
[----:B------:R-:W-:Y:S05]  /*9790*/  @!P5 BRA `(.L_x_1780) ;  /* 0x000000000048d947 */ /* 0x000fea0003800000 */
[----:B01--4-:R-:W-:Y:S01]  /*97a0*/  FFMA.FTZ R12, R55, R3, R4 ;  /* 0x00000003370c7223 */ /* 0x013fe20000010004 */
[----:B------:R-:W-:-:S03]  /*97b0*/  FFMA.FTZ R13, R54, R6, R5 ;  /* 0x00000006360d7223 */ /* 0x000fc60000010005 */
[----:B------:R-:W-:Y:S01]  /*97c0*/  FMUL.FTZ R15, R12, -1.4426950216293334961 ;  /* 0xbfb8aa3b0c0f7820 */ /* 0x000fe20000410000 */
[----:B--23--:R-:W-:-:S05]  /*97d0*/  FMUL.FTZ R18, R13, -1.4426950216293334961 ;  /* 0xbfb8aa3b0d127820 */ /* 0x00cfca0000410000 */
        /* <DEDUP_REMOVED lines=14> */
.L_x_1780:
[----:B------:R-:W-:Y:S04]  /*98c0*/  BSSY B0, `(.L_x_1781) ;  /* 0x0000015000007945 */ /* 0x000fe80003800000 */
[----:B------:R-:W-:Y:S05]  /*98d0*/  @P3 BRA `(.L_x_1782) ;  /* 0x00000000004c3947 */ /* 0x000fea0003800000 */
[----:B------:R-:W-:Y:S01]  /*98e0*/  ULDC.64 UR6, c[0x0][0x288] ;  /* 0x0000a20000067ab9 */ /* 0x000fe20000000a00 */
[----:B01--4-:R-:W-:Y:S01]  /*98f0*/  MOV R12, R8 ;  /* 0x00000008000c7202 */ /* 0x013fe20000000f00 */
[----:B------:R-:W-:Y:S01]  /*9900*/  IMAD R15, R88, UR6, RZ ;  /* 0x00000006580f7c24 */ /* 0x000fe2000f8e02ff */
[----:B------:R-:W-:Y:S02]  /*9910*/  MOV R13, R11 ;  /* 0x0000000b000d7202 */ /* 0x000fe40000000f00 */
[----:B--23--:R-:W-:Y:S01]  /*9920*/  MOV R18, UR5 ;  /* 0x0000000500127c02 */ /* 0x00cfe20008000f00 */
[C---:B------:R-:W-:Y:S01]  /*9930*/  IMAD R15, R14.reuse, UR7, R15 ;  /* 0x000000070e0f7c24 */ /* 0x040fe2000f8e020f */
[----:B------:R-:W-:Y:S01]  /*9940*/  MOV R19, UR5 ;  /* 0x0000000500137c02 */ /* 0x000fe20008000f00 */
[----:B------:R-:W-:Y:S01]  /*9950*/  IMAD.WIDE.U32 R16, R14, UR6, R12 ;  /* 0x000000060e107c25 */ /* 0x000fe2000f8e000c */
[----:B------:R-:W-:-:S03]  /*9960*/  ULDC.64 UR6, c[0x0][0x210] ;  /* 0x0000840000067ab9 */ /* 0x000fc60000000a00 */
[----:B------:R-:W-:Y:S01]  /*9970*/  FFMA.FTZ R18, R55, R18, UR13 ;  /* 0x0000000d37127e23 */ /* 0x000fe20008010012 */
[----:B------:R-:W-:Y:S01]  /*9980*/  FFMA.FTZ R13, R54, R19, UR13 ;  /* 0x0000000d360d7e23 */ /* 0x000fe20008010013 */
[----:B------:R-:W-:Y:S02]  /*9990*/  LEA R12, P0, R16, UR6, 0x2 ;  /* 0x00000006100c7c11 */ /* 0x000fe4000f8010ff */
[----:B------:R-:W-:Y:S01]  /*99a0*/  FFMA.FTZ R18, R3, R24, -R18 ;  /* 0x0000001803127223 */ /* 0x000fe20000010812 */
[----:B------:R-:W-:Y:S01]  /*99b0*/  IADD3 R15, R17, R15, RZ ;  /* 0x0000000f110f7210 */ /* 0x000fe20007ffe0ff */
[----:B------:R-:W-:Y:S02]  /*99c0*/  FFMA.FTZ R19, R6, R25, -R13 ;  /* 0x0000001906137223 */ /* 0x000fe4000001080d */
[----:B------:R-:W-:Y:S01]  /*99d0*/  FMUL.FTZ R18, R18, UR26 ;  /* 0x0000001a12127c20 */ /* 0x000fe20008410000 */
[----:B------:R-:W-:Y:S01]  /*99e0*/  LEA.HI.X R13, R16, UR7, R15, 0x2, P0 ;  /* 0x00000007100d7c11 */ /* 0x000fe200080f140f */
[----:B------:R-:W-:-:S05]  /*99f0*/  FMUL.FTZ R19, R19, UR26 ;  /* 0x0000001a13137c20 */ /* 0x000fca0008410000 */
[----:B------:R0:W-:Y:S02]  /*9a00*/  STG.E.64 desc[UR22][R12.64], R18 ;  /* 0x000000120c007986 */ /* 0x0001e4000c101b16 */
.L_x_1782:
[----:B------:R-:W-:Y:S05]  /*9a10*/  BSYNC B0 ;  /* 0x0000000000007941 */ /* 0x000fea0003800000 */
.L_x_1781:
[----:B------:R-:W-:Y:S05]  /*9a20*/  @!P5 BRA `(.L_x_1783) ;  /* 0x000000000048d947 */ /* 0x000fea0003800000 */
[----:B------:R-:W-:Y:S01]  /*9a30*/  FFMA.FTZ R4, R79, R3, R4 ;  /* 0x000000034f047223 */ /* 0x000fe20000010004 */
[----:B------:R-:W-:-:S03]  /*9a40*/  FFMA.FTZ R5, R78, R6, R5 ;  /* 0x000000064e057223 */ /* 0x000fc60000010005 */
[----:B01--4-:R-:W-:Y:S01]  /*9a50*/  FMUL.FTZ R12, R4, -1.4426950216293334961 ;  /* 0xbfb8aa3b040c7820 */ /* 0x013fe20000410000 */
[----:B------:R-:W-:-:S05]  /*9a60*/  FMUL.FTZ R14, R5, -1.4426950216293334961 ;  /* 0xbfb8aa3b050e7820 */ /* 0x000fca0000410000 */
        /* <DEDUP_REMOVED lines=14> */
.L_x_1783:
[----:B------:R-:W-:Y:S04]  /*9b50*/  BSSY B0, `(.L_x_1784) ;  /* 0x0000014000007945 */ /* 0x000fe80003800000 */
[----:B------:R-:W-:Y:S05]  /*9b60*/  @P4 BRA `(.L_x_1785) ;  /* 0x0000000000484947 */ /* 0x000fea0003800000 */
[----:B------:R-:W-:Y:S01]  /*9b70*/  ULDC.64 UR6, c[0x0][0x288] ;  /* 0x0000a20000067ab9 */ /* 0x000fe20000000a00 */
[----:B------:R-:W-:Y:S01]  /*9b80*/  MOV R9, R11 ;  /* 0x0000000b00097202 */ /* 0x000fe20000000f00 */
[----:B------:R-:W-:Y:S01]  /*9b90*/  IMAD R10, R87, UR6, RZ ;  /* 0x00000006570a7c24 */ /* 0x000fe2000f8e02ff */
        /* <DEDUP_REMOVED lines=15> */
.L_x_1785:
[----:B------:R-:W-:Y:S05]  /*9c90*/  BSYNC B0 ;  /* 0x0000000000007941 */ /* 0x000fea0003800000 */
.L_x_1784:
        /* <DEDUP_REMOVED lines=9> */
.L_x_1703:
        /* <DEDUP_REMOVED lines=19> */
.L_x_1788:
[----:B------:R-:W-:Y:S05]  /*9e60*/  BSYNC B0 ;  /* 0x0000000000007941 */ /* 0x000fea0003800000 */
.L_x_1787:
        /* <DEDUP_REMOVED lines=11> */
.L_x_1790:
[----:B------:R-:W5:Y:S04]  /*9f20*/  LDG.E.STRONG.GPU R5, desc[UR22][R2.64] ;  /* 0x0000001602057981 */ /* 0x000f68000c1ef900 */
[----:B-----5:R-:W-:Y:S01]  /*9f30*/  CCTL.IVALL ;  /* 0x00000000ff00798f */ /* 0x020fe20002000000 */
[----:B------:R-:W-:Y:S05]  /*9f40*/  YIELD ;  /* 0x0000000000007946 */ /* 0x000fea0003800000 */
[----:B------:R-:W-:-:S13]  /*9f50*/  ISETP.NE.AND P0, PT, R5, R4, PT ;  /* 0x000000040500720c */ /* 0x000fda0003f05270 */
[----:B------:R-:W-:Y:S05]  /*9f60*/  @P0 BRA `(.L_x_1790) ;  /* 0xfffffffc00ec0947 */ /* 0x000fea000383ffff */
.L_x_1789:
[----:B------:R-:W-:Y:S05]  /*9f70*/  WARPSYNC.ALL ;  /* 0x0000000000007948 */ /* 0x000fea0003800000 */
[----:B------:R-:W0:Y:S01]  /*9f80*/  LDC.64 R22, c[0x0][0x288] ;  /* 0x0000a200ff167b82 */ /* 0x000e220000000a00 */
[----:B------:R-:W-:-:S07]  /*9f90*/  SHF.R.S32.HI R4, RZ, 0x1f, R0 ;  /* 0x0000001fff047819 */ /* 0x000fce0000011400 */
[----:B------:R-:W-:Y:S01]  /*9fa0*/  BAR.SYNC.DEFER_BLOCKING 0x0 ;  /* 0x0000000000007b1d */ /* 0x000fe20000010000 */
[----:B0-----:R-:W-:-:S04]  /*9fb0*/  LEA.HI R2, P0, R23, R22, RZ, 0x1 ;  /* 0x0000001617027211 */ /* 0x001fc800078108ff */
[----:B------:R-:W-:-:S04]  /*9fc0*/  IADD3.X R3, RZ, R23, RZ, P0, !PT ;  /* 0x00000017ff037210 */ /* 0x000fc800007fe4ff */
[--C-:B------:R-:W-:Y:S02]  /*9fd0*/  SHF.R.S64 R25, R2, 0x1, R3.reuse ;  /* 0x0000000102197819 */ /* 0x100fe40000001003 */
[----:B--23--:R-:W-:Y:S02]  /*9fe0*/  SHF.R.S32.HI R18, RZ, 0x1, R3 ;  /* 0x00000001ff127819 */ /* 0x00cfe40000011403 */
[----:B------:R-:W-:-:S04]  /*9ff0*/  ISETP.GT.U32.AND P0, PT, R25, R0, PT ;  /* 0x000000001900720c */ /* 0x000fc80003f04070 */
[----:B------:R-:W-:-:S13]  /*a000*/  ISETP.GT.AND.EX P0, PT, R18, R4, PT, P0 ;  /* 0x000000041200720c */ /* 0x000fda0003f04300 */
[----:B------:R-:W-:Y:S05]  /*a010*/  @!P0 EXIT ;  /* 0x000000000000894d */ /* 0x000fea0003800000 */
[C---:B------:R-:W-:Y:S01]  /*a020*/  IMAD.WIDE.U32 R2, R22.reuse, 0x3, RZ ;  /* 0x0000000316027825 */ /* 0x040fe200078e00ff */
[----:B------:R-:W-:Y:S01]  /*a030*/  LEA R5, R23, R23, 0x1 ;  /* 0x0000001717057211 */ /* 0x000fe200078e08ff */
[----:B------:R-:W0:Y:S01]  /*a040*/  LDC.64 R14, c[0x0][0x218] ;  /* 0x00008600ff0e7b82 */ /* 0x000e220000000a00 */
[----:B------:R-:W-:Y:S01]  /*a050*/  MOV R7, R4 ;  /* 0x0000000400077202 */ /* 0x000fe20000000f00 */
[----:B------:R-:W-:Y:S01]  /*a060*/  ULDC.64 UR4, c[0x0][0x268] ;  /* 0x00009a0000047ab9 */ /* 0x000fe20000000a00 */
[----:B------:R-:W-:Y:S02]  /*a070*/  IADD3 R5, R3, R5, RZ ;  /* 0x0000000503057210 */ /* 0x000fe40007ffe0ff */
[----:B------:R-:W-:Y:S02]  /*a080*/  SHF.L.U64.HI R23, R22, 0x2, R23 ;  /* 0x0000000216177819 */ /* 0x000fe40000010217 */
[----:B------:R-:W-:Y:S01]  /*a090*/  LEA.HI R2, P0, R5, R2, RZ, 0x1 ;  /* 0x0000000205027211 */ /* 0x000fe200078108ff */
[----:B----4-:R-:W1:Y:S01]  /*a0a0*/  LDC.64 R16, c[0x0][0x220] ;  /* 0x00008800ff107b82 */ /* 0x010e620000000a00 */
[----:B------:R-:W-:-:S02]  /*a0b0*/  SHF.L.U64.HI R31, R25, 0x2, R18 ;  /* 0x00000002191f7819 */ /* 0x000fc40000010212 */
[----:B------:R-:W-:-:S04]  /*a0c0*/  IADD3.X R5, RZ, R5, RZ, P0, !PT ;  /* 0x00000005ff057210 */ /* 0x000fc800007fe4ff */
[--C-:B------:R-:W-:Y:S02]  /*a0d0*/  SHF.R.S64 R27, R2, 0x1, R5.reuse ;  /* 0x00000001021b7819 */ /* 0x100fe40000001005 */
[----:B------:R-:W-:-:S04]  /*a0e0*/  SHF.R.S32.HI R2, RZ, 0x1, R5 ;  /* 0x00000001ff027819 */ /* 0x000fc80000011405 */
[----:B------:R-:W-:-:S07]  /*a0f0*/  SHF.L.U64.HI R29, R27, 0x2, R2 ;  /* 0x000000021b1d7819 */ /* 0x000fce0000010202 */
.L_x_1791:
[----:B------:R-:W-:-:S04]  /*a100*/  LEA R6, P0, R0, UR4, 0x2 ;  /* 0x0000000400067c11 */ /* 0x000fc8000f8010ff */
[----:B------:R-:W-:Y:S02]  /*a110*/  LEA.HI.X R7, R0, UR5, R7, 0x2, P0 ;  /* 0x0000000500077c11 */ /* 0x000fe400080f1407 */
[-C--:B------:R-:W-:Y:S02]  /*a120*/  LEA R8, P0, R25, R6.reuse, 0x2 ;  /* 0x0000000619087211 */ /* 0x080fe400078010ff */
[-C--:B------:R-:W-:Y:S01]  /*a130*/  LEA R12, P2, R27, R6.reuse, 0x2 ;  /* 0x000000061b0c7211 */ /* 0x080fe200078410ff */
[----:B--2---:R2:W3:Y:S01]  /*a140*/  LDG.E R2, desc[UR22][R6.64] ;  /* 0x0000001606027981 */ /* 0x0044e2000c1e1900 */
[----:B------:R-:W-:Y:S02]  /*a150*/  LEA R10, P1, R22, R6, 0x2 ;  /* 0x00000006160a7211 */ /* 0x000fe400078210ff */
[C---:B------:R-:W-:Y:S02]  /*a160*/  IADD3.X R9, R7.reuse, R31, RZ, P0, !PT ;  /* 0x0000001f07097210 */ /* 0x040fe400007fe4ff */
[----:B------:R-:W-:-:S02]  /*a170*/  IADD3.X R13, R7, R29, RZ, P2, !PT ;  /* 0x0000001d070d7210 */ /* 0x000fc400017fe4ff */
[----:B------:R-:W-:Y:S02]  /*a180*/  IADD3.X R11, R23, R7, RZ, P1, !PT ;  /* 0x00000007170b7210 */ /* 0x000fe40000ffe4ff */
[----:B------:R-:W3:Y:S04]  /*a190*/  LDG.E R9, desc[UR22][R8.64] ;  /* 0x0000001608097981 */ /* 0x000ee8000c1e1900 */
[----:B------:R-:W4:Y:S04]  /*a1a0*/  LDG.E R10, desc[UR22][R10.64] ;  /* 0x000000160a0a7981 */ /* 0x000f28000c1e1900 */
[----:B------:R-:W4:Y:S01]  /*a1b0*/  LDG.E R13, desc[UR22][R12.64] ;  /* 0x000000160c0d7981 */ /* 0x000f22000c1e1900 */
[----:B------:R-:W-:-:S02]  /*a1c0*/  SHF.L.U32 R5, R0, 0x1, RZ ;  /* 0x0000000100057819 */ /* 0x000fc400000006ff */
[----:B------:R-:W-:-:S04]  /*a1d0*/  IADD3 R0, R0, 0x280, RZ ;  /* 0x0000028000007810 */ /* 0x000fc80007ffe0ff */
[----:B------:R-:W-:Y:S02]  /*a1e0*/  ISETP.GT.U32.AND P0, PT, R25, R0, PT ;  /* 0x000000001900720c */ /* 0x000fe40003f04070 */
[----:B--2---:R-:W-:-:S04]  /*a1f0*/  SHF.R.S32.HI R7, RZ, 0x1f, R0 ;  /* 0x0000001fff077819 */ /* 0x004fc80000011400 */
[----:B------:R-:W-:Y:S02]  /*a200*/  ISETP.GT.AND.EX P0, PT, R18, R7, PT, P0 ;  /* 0x000000071200720c */ /* 0x000fe40003f04300 */
[----:B---3--:R-:W-:Y:S01]  /*a210*/  F2FP.BF16.F32.PACK_AB R19, R9, R2 ;  /* 0x000000020913723e */ /* 0x008fe200000010ff */
[----:B0-----:R-:W-:-:S04]  /*a220*/  IMAD.WIDE R2, R5, 0x2, R14 ;  /* 0x0000000205027825 */ /* 0x001fc800078e020e */
[----:B-1----:R-:W-:Y:S01]  /*a230*/  IMAD.WIDE R4, R5, 0x2, R16 ;  /* 0x0000000205047825 */ /* 0x002fe200078e0210 */
[----:B----4-:R-:W-:Y:S01]  /*a240*/  F2FP.BF16.F32.PACK_AB R21, R13, R10 ;  /* 0x0000000a0d15723e */ /* 0x010fe200000010ff */
[----:B------:R2:W-:Y:S04]  /*a250*/  STG.E desc[UR22][R2.64], R19 ;  /* 0x0000001302007986 */ /* 0x0005e8000c101916 */
[----:B------:R2:W-:Y:S01]  /*a260*/  STG.E desc[UR22][R4.64], R21 ;  /* 0x0000001504007986 */ /* 0x0005e2000c101916 */
[----:B------:R-:W-:Y:S05]  /*a270*/  @P0 BRA `(.L_x_1791) ;  /* 0xfffffffc00a00947 */ /* 0x000fea000383ffff */
[----:B------:R-:W-:Y:S05]  /*a280*/  EXIT ;  /* 0x000000000000794d */ /* 0x000fea0003800000 */
.L_x_1792:
        /* <DEDUP_REMOVED lines=15> */
.L_x_3255:


//--------------------- .text._Z35group_norm_nhwc_bwd_one_pass_kernelI11Fp32IOFp16WLi64ELi40ELi640EEv26Group_norm_nhwc_bwd_params --------------------------
	.section	.text._Z35group_norm_nhwc_bwd_one_pass_kernelI11Fp32IOFp16WLi64ELi40ELi640EEv26Group_norm_nhwc_bwd_params,"ax",@progbits
	.align	128
        .global         _Z35group_norm_nhwc_bwd_one_pass_kernelI11Fp32IOFp16WLi64ELi40ELi640EEv26Group_norm_nhwc_bwd_params
        .type           _Z35group_norm_nhwc_bwd_one_pass_kernelI11Fp32IOFp16WLi64ELi40ELi640EEv26Group_norm_nhwc_bwd_params,@function
        .size           _Z35group_norm_nhwc_bwd_one_pass_kernelI11Fp32IOFp16WLi64ELi40ELi640EEv26Group_norm_nhwc_bwd_params,(.L_x_3256 - _Z35group_norm_nhwc_bwd_one_pass_kernelI11Fp32IOFp16WLi64ELi40ELi640EEv26Group_norm_nhwc_bwd_params)
        .other          _Z35group_norm_nhwc_bwd_one_pass_kernelI11Fp32IOFp16WLi64ELi40ELi640EEv26Group_norm_nhwc_bwd_params,@"STO_CUDA_ENTRY STV_DEFAULT"
_Z35group_norm_nhwc_bwd_one_pass_kernelI11Fp32IOFp16WLi64ELi40ELi640EEv26Group_norm_nhwc_bwd_params:
.text._Z35group_norm_nhwc_bwd_one_pass_kernelI11Fp32IOFp16WLi64ELi40ELi640EEv26Group_norm_nhwc_bwd_params:
        /* <DEDUP_REMOVED lines=47> */
.L_x_1820:
        /* <DEDUP_REMOVED lines=119> */
[----:B--2---:R-:W-:-:S02]  /*0a60*/  @P0 HADD2.F32 R37, -RZ, R3.H0_H0 ;  /* 0x20000003ff250230 */ /* 0x004fc40000004100 */
[----:B---3--:R-:W-:Y:S02]  /*0a70*/  @P0 HADD2.F32 R35, -RZ, R0.H0_H0 ;  /* 0x20000000ff230230 */ /* 0x008fe40000004100 */
[----:B----4-:R-:W-:Y:S02]  /*0a80*/  HADD2.F32 R39, -RZ, R39.H0_H0 ;  /* 0x20000027ff277230 */ /* 0x010fe40000004100 */
[----:B------:R-:W-:-:S07]  /*0a90*/  HADD2.F32 R34, -RZ, R34.H0_H0 ;  /* 0x20000022ff227230 */ /* 0x000fce0000004100 */
.L_x_1795:
[----:B------:R-:W-:Y:S05]  /*0aa0*/  BSYNC B0 ;  /* 0x0000000000007941 */ /* 0x000fea0003800000 */
.L_x_1794:
        /* <DEDUP_REMOVED lines=29> */
.L_x_1796:
        /* <DEDUP_REMOVED lines=26> */
.L_x_1797:
        /* <DEDUP_REMOVED lines=104> */
.L_x_1799:
[----:B------:R-:W-:Y:S05]  /*14a0*/  BSYNC B0 ;  /* 0x0000000000007941 */ /* 0x000fea0003800000 */
.L_x_1798:
        /* <DEDUP_REMOVED lines=158> */
.L_x_1801:
[----:B------:R-:W-:Y:S05]  /*1e90*/  BSYNC B0 ;  /* 0x0000000000007941 */ /* 0x000fea0003800000 */
.L_x_1800:
        /* <DEDUP_REMOVED lines=20> */
.L_x_1803:
[----:B------:R-:W-:Y:S05]  /*1fe0*/  BSYNC B0 ;  /* 0x0000000000007941 */ /* 0x000fea0003800000 */
.L_x_1802:
        /* <DEDUP_REMOVED lines=34> */
.L_x_1806:
[----:B------:R-:W2:Y:S04]  /*2210*/  LDG.E.STRONG.GPU R10, desc[UR14][R8.64] ;  /* 0x0000000e080a7981 */ /* 0x000ea8000c1ef900 */
[----:B--2---:R-:W-:Y:S01]  /*2220*/  CCTL.IVALL ;  /* 0x00000000ff00798f */ /* 0x004fe20002000000 */
[----:B------:R-:W-:Y:S05]  /*2230*/  YIELD ;  /* 0x0000000000007946 */ /* 0x000fea0003800000 */
[----:B------:R-:W-:-:S13]  /*2240*/  ISETP.NE.AND P0, PT, R10, R13, PT ;  /* 0x0000000d0a00720c */ /* 0x000fda0003f05270 */
[----:B------:R-:W-:Y:S05]  /*2250*/  @P0 BRA `(.L_x_1806) ;  /* 0xfffffffc00ec0947 */ /* 0x000fea000383ffff */
.L_x_1805:
        /* <DEDUP_REMOVED lines=17> */
.L_x_1810:
        /* <DEDUP_REMOVED lines=115> */
.L_x_1809:
        /* <DEDUP_REMOVED lines=61> */
.L_x_1811:
[----:B------:R-:W-:-:S13]  /*2e70*/  ISETP.NE.OR P0, PT, R19, RZ, P0 ;  /* 0x000000ff1300720c */ /* 0x000fda0000705670 */
[----:B------:R-:W-:Y:S05]  /*2e80*/  @!P0 BRA `(.L_x_1807) ;  /* 0x00000000007c8947 */ /* 0x000fea0003800000 */
.L_x_1808:
        /* <DEDUP_REMOVED lines=31> */
.L_x_1807:
        /* <DEDUP_REMOVED lines=11> */
.L_x_1813:
[----:B------:R-:W-:Y:S05]  /*3130*/  BSYNC B0 ;  /* 0x0000000000007941 */ /* 0x000fea0003800000 */
.L_x_1812:
        /* <DEDUP_REMOVED lines=16> */
.L_x_1804:
        /* <DEDUP_REMOVED lines=29> */
.L_x_1814:
        /* <DEDUP_REMOVED lines=20> */
.L_x_1816:
[----:B------:R-:W-:Y:S05]  /*3550*/  BSYNC B0 ;  /* 0x0000000000007941 */ /* 0x000fea0003800000 */
.L_x_1815:
        /* <DEDUP_REMOVED lines=19> */
.L_x_1817:
        /* <DEDUP_REMOVED lines=23> */
.L_x_1819:
[----:B------:R-:W-:Y:S05]  /*3800*/  BSYNC B0 ;  /* 0x0000000000007941 */ /* 0x000fea0003800000 */
.L_x_1818:
[----:B------:R-:W-:Y:S01]  /*3810*/  ULDC UR8, c[0x0][0x10] ;  /* 0x0000040000087ab9 */ /* 0x000fe20000000800 */
[----:B------:R-:W-:Y:S02]  /*3820*/  UIADD3 UR4, UR4, 0x1, URZ ;  /* 0x0000000104047890 */ /* 0x000fe4000fffe03f */
[----:B------:R-:W-:-:S04]  /*3830*/  UIADD3 UR7, UR8, UR7, URZ ;  /* 0x0000000708077290 */ /* 0x000fc8000fffe03f */
[----:B------:R-:W-:-:S06]  /*3840*/  UISETP.GE.AND UP0, UPT, UR7, UR5, UPT ;  /* 0x000000050700728c */ /* 0x000fcc000bf06270 */
[----:B------:R-:W-:-:S13]  /*3850*/  PLOP3.LUT P0, PT, PT, PT, UP0, 0x80, 0x0 ;  /* 0x000000000000781c */ /* 0x000fda0003f0f008 */
[----:B------:R-:W-:Y:S05]  /*3860*/  @!P0 BRA `(.L_x_1820) ;  /* 0xffffffc800a08947 */ /* 0x000fea000383ffff */
.L_x_1793:
        /* <DEDUP_REMOVED lines=19> */
.L_x_1822:
[----:B------:R-:W-:Y:S05]  /*39a0*/  BSYNC B0 ;  /* 0x0000000000007941 */ /* 0x000fea0003800000 */
.L_x_1821:
        /* <DEDUP_REMOVED lines=11> */
.L_x_1824:
[----:B------:R-:W2:Y:S04]  /*3a60*/  LDG.E.STRONG.GPU R5, desc[UR14][R2.64] ;  /* 0x0000000e02057981 */ /* 0x000ea8000c1ef900 */
[----:B--2---:R-:W-:Y:S01]  /*3a70*/  CCTL.IVALL ;  /* 0x00000000ff00798f */ /* 0x004fe20002000000 */
[----:B------:R-:W-:Y:S05]  /*3a80*/  YIELD ;  /* 0x0000000000007946 */ /* 0x000fea0003800000 */
[----:B------:R-:W-:-:S13]  /*3a90*/  ISETP.NE.AND P0, PT, R5, R0, PT ;  /* 0x000000000500720c */ /* 0x000fda0003f05270 */
[----:B------:R-:W-:Y:S05]  /*3aa0*/  @P0 BRA `(.L_x_1824) ;  /* 0xfffffffc00ec0947 */ /* 0x000fea000383ffff */
.L_x_1823:
        /* <DEDUP_REMOVED lines=24> */
.L_x_1825:
        /* <DEDUP_REMOVED lines=25> */
.L_x_1826:
        /* <DEDUP_REMOVED lines=12> */
.L_x_3256:


//--------------------- .text._Z35group_norm_nhwc_bwd_one_pass_kernelI11Fp32IOFp16WLi128ELi40ELi640EEv26Group_norm_nhwc_bwd_params --------------------------
	.section	.text._Z35group_norm_nhwc_bwd_one_pass_kernelI11Fp32IOFp16WLi128ELi40ELi640EEv26Group_norm_nhwc_bwd_params,"ax",@progbits
	.align	128
        .global         _Z35group_norm_nhwc_bwd_one_pass_kernelI11Fp32IOFp16WLi128ELi40ELi640EEv26Group_norm_nhwc_bwd_params
        .type           _Z35group_norm_nhwc_bwd_one_pass_kernelI11Fp32IOFp16WLi128ELi40ELi640EEv26Group_norm_nhwc_bwd_params,@function
        .size           _Z35group_norm_nhwc_bwd_one_pass_kernelI11Fp32IOFp16WLi128ELi40ELi640EEv26Group_norm_nhwc_bwd_params,(.L_x_3257 - _Z35group_norm_nhwc_bwd_one_pass_kernelI11Fp32IOFp16WLi128ELi40ELi640EEv26Group_norm_nhwc_bwd_params)
        .other          _Z35group_norm_nhwc_bwd_one_pass_kernelI11Fp32IOFp16WLi128ELi40ELi640EEv26Group_norm_nhwc_bwd_params,@"STO_CUDA_ENTRY STV_DEFAULT"
_Z35group_norm_nhwc_bwd_one_pass_kernelI11Fp32IOFp16WLi128ELi40ELi640EEv26Group_norm_nhwc_bwd_params:
.text._Z35group_norm_nhwc_bwd_one_pass_kernelI11Fp32IOFp16WLi128ELi40ELi640EEv26Group_norm_nhwc_bwd_params:
        /* <DEDUP_REMOVED lines=50> */
.L_x_1862:
        /* <DEDUP_REMOVED lines=168> */
.L_x_1829:
[----:B------:R-:W-:Y:S05]  /*0da0*/  BSYNC B0 ;  /* 0x0000000000007941 */ /* 0x000fea0003800000 */
.L_x_1828:
        /* <DEDUP_REMOVED lines=29> */
.L_x_1830:
        /* <DEDUP_REMOVED lines=26> */
.L_x_1831:
        /* <DEDUP_REMOVED lines=33> */
.L_x_1832:
        /* <DEDUP_REMOVED lines=31> */
.L_x_1833:
        /* <DEDUP_REMOVED lines=111> */
.L_x_1835:
[----:B------:R-:W-:Y:S05]  /*1c10*/  BSYNC B0 ;  /* 0x0000000000007941 */ /* 0x000fea0003800000 */
.L_x_1834:
        /* <DEDUP_REMOVED lines=158> */
.L_x_1837:
[----:B------:R-:W-:Y:S05]  /*2600*/  BSYNC B0 ;  /* 0x0000000000007941 */ /* 0x000fea0003800000 */
.L_x_1836:
        /* <DEDUP_REMOVED lines=20> */
.L_x_1839:
[----:B------:R-:W-:Y:S05]  /*2750*/  BSYNC B0 ;  /* 0x0000000000007941 */ /* 0x000fea0003800000 */
.L_x_1838:
        /* <DEDUP_REMOVED lines=34> */
.L_x_1842:
[----:B------:R-:W2:Y:S04]  /*2980*/  LDG.E.STRONG.GPU R23, desc[UR14][R18.64] ;  /* 0x0000000e12177981 */ /* 0x000ea8000c1ef900 */
[----:B--2---:R-:W-:Y:S01]  /*2990*/  CCTL.IVALL ;  /* 0x00000000ff00798f */ /* 0x004fe20002000000 */
[----:B------:R-:W-:Y:S05]  /*29a0*/  YIELD ;  /* 0x0000000000007946 */ /* 0x000fea0003800000 */
[----:B------:R-:W-:-:S13]  /*29b0*/  ISETP.NE.AND P0, PT, R23, R22, PT ;  /* 0x000000161700720c */ /* 0x000fda0003f05270 */
[----:B------:R-:W-:Y:S05]  /*29c0*/  @P0 BRA `(.L_x_1842) ;  /* 0xfffffffc00ec0947 */ /* 0x000fea000383ffff */
.L_x_1841:
        /* <DEDUP_REMOVED lines=17> */
.L_x_1846:
        /* <DEDUP_REMOVED lines=115> */
.L_x_1845:
        /* <DEDUP_REMOVED lines=61> */
.L_x_1847:
[----:B------:R-:W-:-:S13]  /*35e0*/  ISETP.NE.OR P0, PT, R18, RZ, P0 ;  /* 0x000000ff1200720c */ /* 0x000fda0000705670 */
[----:B------:R-:W-:Y:S05]  /*35f0*/  @!P0 BRA `(.L_x_1843) ;  /* 0x00000000007c8947 */ /* 0x000fea0003800000 */
.L_x_1844:
        /* <DEDUP_REMOVED lines=31> */
.L_x_1843:
        /* <DEDUP_REMOVED lines=11> */
.L_x_1849:
[----:B------:R-:W-:Y:S05]  /*38a0*/  BSYNC B0 ;  /* 0x0000000000007941 */ /* 0x000fea0003800000 */
.L_x_1848:
        /* <DEDUP_REMOVED lines=16> */
.L_x_1840:
        /* <DEDUP_REMOVED lines=43> */
.L_x_1850:
        /* <DEDUP_REMOVED lines=20> */
.L_x_1852:
[----:B------:R-:W-:Y:S05]  /*3da0*/  BSYNC B0 ;  /* 0x0000000000007941 */ /* 0x000fea0003800000 */
.L_x_1851:
        /* <DEDUP_REMOVED lines=19> */
.L_x_1853:
        /* <DEDUP_REMOVED lines=19> */
.L_x_1855:
[----:B------:R-:W-:Y:S05]  /*4010*/  BSYNC B0 ;  /* 0x0000000000007941 */ /* 0x000fea0003800000 */
.L_x_1854:
        /* <DEDUP_REMOVED lines=19> */
.L_x_1856:
        /* <DEDUP_REMOVED lines=19> */
.L_x_1858:
[----:B------:R-:W-:Y:S05]  /*4280*/  BSYNC B0 ;  /* 0x0000000000007941 */ /* 0x000fea0003800000 */
.L_x_1857:
        /* <DEDUP_REMOVED lines=19> */
.L_x_1859:
        /* <DEDUP_REMOVED lines=18> */
.L_x_1861:
[----:B------:R-:W-:Y:S05]  /*44e0*/  BSYNC B0 ;  /* 0x0000000000007941 */ /* 0x000fea0003800000 */
.L_x_1860:
[----:B------:R-:W-:Y:S01]  /*44f0*/  ULDC UR10, c[0x0][0x10] ;  /* 0x00000400000a7ab9 */ /* 0x000fe20000000800 */
[----:B------:R-:W-:Y:S02]  /*4500*/  UIADD3 UR4, UR4, 0x1, URZ ;  /* 0x0000000104047890 */ /* 0x000fe4000fffe03f */
[----:B------:R-:W-:-:S04]  /*4510*/  UIADD3 UR6, UR10, UR6, URZ ;  /* 0x000000060a067290 */ /* 0x000fc8000fffe03f */
[----:B------:R-:W-:-:S06]  /*4520*/  UISETP.GE.AND UP0, UPT, UR6, UR5, UPT ;  /* 0x000000050600728c */ /* 0x000fcc000bf06270 */
[----:B------:R-:W-:-:S13]  /*4530*/  PLOP3.LUT P0, PT, PT, PT, UP0, 0x80, 0x0 ;  /* 0x000000000000781c */ /* 0x000fda0003f0f008 */
[----:B------:R-:W-:Y:S05]  /*4540*/  @!P0 BRA `(.L_x_1862) ;  /* 0xffffffbc00748947 */ /* 0x000fea000383ffff */
.L_x_1827:
        /* <DEDUP_REMOVED lines=19> */
.L_x_1864:
[----:B------:R-:W-:Y:S05]  /*4680*/  BSYNC B0 ;  /* 0x0000000000007941 */ /* 0x000fea0003800000 */
.L_x_1863:
        /* <DEDUP_REMOVED lines=11> */
.L_x_1866:
[----:B------:R-:W3:Y:S04]  /*4740*/  LDG.E.STRONG.GPU R5, desc[UR14][R2.64] ;  /* 0x0000000e02057981 */ /* 0x000ee8000c1ef900 */
[----:B---3--:R-:W-:Y:S01]  /*4750*/  CCTL.IVALL ;  /* 0x00000000ff00798f */ /* 0x008fe20002000000 */
[----:B------:R-:W-:Y:S05]  /*4760*/  YIELD ;  /* 0x0000000000007946 */ /* 0x000fea0003800000 */
[----:B------:R-:W-:-:S13]  /*4770*/  ISETP.NE.AND P0, PT, R5, R0, PT ;  /* 0x000000000500720c */ /* 0x000fda0003f05270 */
[----:B------:R-:W-:Y:S05]  /*4780*/  @P0 BRA `(.L_x_1866) ;  /* 0xfffffffc00ec0947 */ /* 0x000fea000383ffff */
.L_x_1865:
        /* <DEDUP_REMOVED lines=24> */
.L_x_1867:
        /* <DEDUP_REMOVED lines=25> */
.L_x_1868:
        /* <DEDUP_REMOVED lines=14> */
.L_x_3257:


//--------------------- .text._Z35group_norm_nhwc_bwd_one_pass_kernelI11Fp32IOFp16WLi256ELi40ELi640EEv26Group_norm_nhwc_bwd_params --------------------------
	.section	.text._Z35group_norm_nhwc_bwd_one_pass_kernelI11Fp32IOFp16WLi256ELi40ELi640EEv26Group_norm_nhwc_bwd_params,"ax",@progbits
	.align	128
        .global         _Z35group_norm_nhwc_bwd_one_pass_kernelI11Fp32IOFp16WLi256ELi40ELi640EEv26Group_norm_nhwc_bwd_params
        .type           _Z35group_norm_nhwc_bwd_one_pass_kernelI11Fp32IOFp16WLi256ELi40ELi640EEv26Group_norm_nhwc_bwd_params,@function
        .size           _Z35group_norm_nhwc_bwd_one_pass_kernelI11Fp32IOFp16WLi256ELi40ELi640EEv26Group_norm_nhwc_bwd_params,(.L_x_3258 - _Z35group_norm_nhwc_bwd_one_pass_kernelI11Fp32IOFp16WLi256ELi40ELi640EEv26Group_norm_nhwc_bwd_params)
        .other          _Z35group_norm_nhwc_bwd_one_pass_kernelI11Fp32IOFp16WLi256ELi40ELi640EEv26Group_norm_nhwc_bwd_params,@"STO_CUDA_ENTRY STV_DEFAULT"
_Z35group_norm_nhwc_bwd_one_pass_kernelI11Fp32IOFp16WLi256ELi40ELi640EEv26Group_norm_nhwc_bwd_params:
.text._Z35group_norm_nhwc_bwd_one_pass_kernelI11Fp32IOFp16WLi256ELi40ELi640EEv26Group_norm_nhwc_bwd_params:
        /* <DEDUP_REMOVED lines=52> */
.L_x_1920:
        /* <DEDUP_REMOVED lines=248> */
[----:B---3--:R-:W-:-:S02]  /*12c0*/  HADD2.F32 R69, -RZ, R69.H0_H0 ;  /* 0x20000045ff457230 */ /* 0x008fc40000004100 */
[----:B--2---:R-:W-:Y:S02]  /*12d0*/  HADD2.F32 R68, -RZ, R68.H0_H0 ;  /* 0x20000044ff447230 */ /* 0x004fe40000004100 */
[----:B----4-:R-:W-:Y:S02]  /*12e0*/  @P0 HADD2.F32 R54, -RZ, R70.H0_H0 ;  /* 0x20000046ff360230 */ /* 0x010fe40000004100 */
[----:B------:R-:W-:-:S07]  /*12f0*/  @P0 HADD2.F32 R53, -RZ, R39.H0_H0 ;  /* 0x20000027ff350230 */ /* 0x000fce0000004100 */
.L_x_1871:
[----:B------:R-:W-:Y:S05]  /*1300*/  BSYNC B0 ;  /* 0x0000000000007941 */ /* 0x000fea0003800000 */
.L_x_1870:
        /* <DEDUP_REMOVED lines=29> */
.L_x_1872:
        /* <DEDUP_REMOVED lines=26> */
.L_x_1873:
        /* <DEDUP_REMOVED lines=31> */
.L_x_1874:
        /* <DEDUP_REMOVED lines=31> */
.L_x_1875:
        /* <DEDUP_REMOVED lines=31> */
.L_x_1876:
        /* <DEDUP_REMOVED lines=31> */
.L_x_1877:
        /* <DEDUP_REMOVED lines=33> */
.L_x_1878:
        /* <DEDUP_REMOVED lines=31> */
.L_x_1879:
        /* <DEDUP_REMOVED lines=125> */
.L_x_1881:
[----:B------:R-:W-:Y:S05]  /*2a10*/  BSYNC B0 ;  /* 0x0000000000007941 */ /* 0x000fea0003800000 */
.L_x_1880:
        /* <DEDUP_REMOVED lines=158> */
.L_x_1883:
[----:B------:R-:W-:Y:S05]  /*3400*/  BSYNC B0 ;  /* 0x0000000000007941 */ /* 0x000fea0003800000 */
.L_x_1882:
        /* <DEDUP_REMOVED lines=18> */
.L_x_1885:
[----:B------:R-:W-:Y:S05]  /*3530*/  BSYNC B0 ;  /* 0x0000000000007941 */ /* 0x000fea0003800000 */
.L_x_1884:
        /* <DEDUP_REMOVED lines=32> */
.L_x_1888:
[----:B-1----:R-:W3:Y:S04]  /*3740*/  LDG.E.STRONG.GPU R30, desc[UR8][R28.64] ;  /* 0x000000081c1e7981 */ /* 0x002ee8000c1ef900 */
[----:B---3--:R-:W-:Y:S01]  /*3750*/  CCTL.IVALL ;  /* 0x00000000ff00798f */ /* 0x008fe20002000000 */
[----:B------:R-:W-:Y:S05]  /*3760*/  YIELD ;  /* 0x0000000000007946 */ /* 0x000fea0003800000 */
[----:B------:R-:W-:-:S13]  /*3770*/  ISETP.NE.AND P0, PT, R30, R35, PT ;  /* 0x000000231e00720c */ /* 0x000fda0003f05270 */
[----:B------:R-:W-:Y:S05]  /*3780*/  @P0 BRA `(.L_x_1888) ;  /* 0xfffffffc00ec0947 */ /* 0x000fea000383ffff */
.L_x_1887:
        /* <DEDUP_REMOVED lines=17> */
.L_x_1892:
        /* <DEDUP_REMOVED lines=115> */
.L_x_1891:
        /* <DEDUP_REMOVED lines=61> */
.L_x_1893:
[----:B------:R-:W-:-:S13]  /*43a0*/  ISETP.NE.OR P0, PT, R39, RZ, P0 ;  /* 0x000000ff2700720c */ /* 0x000fda0000705670 */
[----:B------:R-:W-:Y:S05]  /*43b0*/  @!P0 BRA `(.L_x_1889) ;  /* 0x00000000007c8947 */ /* 0x000fea0003800000 */
.L_x_1890:
        /* <DEDUP_REMOVED lines=31> */
.L_x_1889:
        /* <DEDUP_REMOVED lines=11> */
.L_x_1895:
[----:B------:R-:W-:Y:S05]  /*4660*/  BSYNC B0 ;  /* 0x0000000000007941 */ /* 0x000fea0003800000 */
.L_x_1894:
        /* <DEDUP_REMOVED lines=16> */
.L_x_1886:
        /* <DEDUP_REMOVED lines=37> */
.L_x_1896:
        /* <DEDUP_REMOVED lines=19> */
.L_x_1898:
[----:B------:R-:W-:Y:S05]  /*4af0*/  BSYNC B0 ;  /* 0x0000000000007941 */ /* 0x000fea0003800000 */
.L_x_1897:
        /* <DEDUP_REMOVED lines=19> */
.L_x_1899:
        /* <DEDUP_REMOVED lines=19> */
.L_x_1901:
[----:B------:R-:W-:Y:S05]  /*4d60*/  BSYNC B0 ;  /* 0x0000000000007941 */ /* 0x000fea0003800000 */
.L_x_1900:
        /* <DEDUP_REMOVED lines=19> */
.L_x_1902:
        /* <DEDUP_REMOVED lines=19> */
.L_x_1904:
[----:B------:R-:W-:Y:S05]  /*4fd0*/  BSYNC B0 ;  /* 0x0000000000007941 */ /* 0x000fea0003800000 */
.L_x_1903:
        /* <DEDUP_REMOVED lines=32> */
.L_x_1905:
        /* <DEDUP_REMOVED lines=19> */
.L_x_1907:
[----:B------:R-:W-:Y:S05]  /*5310*/  BSYNC B0 ;  /* 0x0000000000007941 */ /* 0x000fea0003800000 */
.L_x_1906:
        /* <DEDUP_REMOVED lines=19> */
.L_x_1908:
        /* <DEDUP_REMOVED lines=19> */
.L_x_1910:
[----:B------:R-:W-:Y:S05]  /*5580*/  BSYNC B0 ;  /* 0x0000000000007941 */ /* 0x000fea0003800000 */
.L_x_1909:
        /* <DEDUP_REMOVED lines=19> */
.L_x_1911:
        /* <DEDUP_REMOVED lines=19> */
.L_x_1913:
[----:B------:R-:W-:Y:S05]  /*57f0*/  BSYNC B0 ;  /* 0x0000000000007941 */ /* 0x000fea0003800000 */
.L_x_1912:
        /* <DEDUP_REMOVED lines=19> */
.L_x_1914:
        /* <DEDUP_REMOVED lines=19> */
.L_x_1916:
[----:B------:R-:W-:Y:S05]  /*5a60*/  BSYNC B0 ;  /* 0x0000000000007941 */ /* 0x000fea0003800000 */
.L_x_1915:
        /* <DEDUP_REMOVED lines=19> */
.L_x_1917:
        /* <DEDUP_REMOVED lines=18> */
.L_x_1919:
[----:B------:R-:W-:Y:S05]  /*5cc0*/  BSYNC B0 ;  /* 0x0000000000007941 */ /* 0x000fea0003800000 */
.L_x_1918:
[----:B0-----:R-:W0:Y:S01]  /*5cd0*/  LDC R7, c[0x0][0x10] ;  /* 0x00000400ff077b82 */ /* 0x001e220000000800 */
[----:B------:R-:W-:Y:S02]  /*5ce0*/  IADD3 R55, R55, 0x1, RZ ;  /* 0x0000000137377810 */ /* 0x000fe40007ffe0ff */
[----:B0-----:R-:W-:-:S04]  /*5cf0*/  IADD3 R64, R7, R64, RZ ;  /* 0x0000004007407210 */ /* 0x001fc80007ffe0ff */
[----:B------:R-:W-:-:S13]  /*5d00*/  ISETP.GE.AND P0, PT, R64, UR4, PT ;  /* 0x0000000440007c0c */ /* 0x000fda000bf06270 */
[----:B------:R-:W-:Y:S05]  /*5d10*/  @!P0 BRA `(.L_x_1920) ;  /* 0xffffffa400888947 */ /* 0x000fea000383ffff */
.L_x_1869:
        /* <DEDUP_REMOVED lines=19> */
.L_x_1922:
[----:B------:R-:W-:Y:S05]  /*5e50*/  BSYNC B0 ;  /* 0x0000000000007941 */ /* 0x000fea0003800000 */
.L_x_1921:
        /* <DEDUP_REMOVED lines=11> */
.L_x_1924:
[----:B------:R-:W5:Y:S04]  /*5f10*/  LDG.E.STRONG.GPU R5, desc[UR8][R2.64] ;  /* 0x0000000802057981 */ /* 0x000f68000c1ef900 */
[----:B-----5:R-:W-:Y:S01]  /*5f20*/  CCTL.IVALL ;  /* 0x00000000ff00798f */ /* 0x020fe20002000000 */
[----:B------:R-:W-:Y:S05]  /*5f30*/  YIELD ;  /* 0x0000000000007946 */ /* 0x000fea0003800000 */
[----:B------:R-:W-:-:S13]  /*5f40*/  ISETP.NE.AND P0, PT, R5, R0, PT ;  /* 0x000000000500720c */ /* 0x000fda0003f05270 */
[----:B------:R-:W-:Y:S05]  /*5f50*/  @P0 BRA `(.L_x_1924) ;  /* 0xfffffffc00ec0947 */ /* 0x000fea000383ffff */
.L_x_1923:
        /* <DEDUP_REMOVED lines=24> */
.L_x_1925:
        /* <DEDUP_REMOVED lines=23> */
[----:B---3--:R-:W-:Y:S05]  /*6250*/  @P0 BRA `(.L_x_1925) ;  /* 0xfffffffc00a00947 */ /* 0x008fea000383ffff */
[----:B------:R-:W-:Y:S05]  /*6260*/  EXIT ;  /* 0x000000000000794d */ /* 0x000fea0003800000 */
.L_x_1926:
        /* <DEDUP_REMOVED lines=9> */
.L_x_3258:


//--------------------- .text._Z35group_norm_nhwc_bwd_one_pass_kernelI11Fp32IOFp16WLi512ELi40ELi640EEv26Group_norm_nhwc_bwd_params --------------------------
	.section	.text._Z35group_norm_nhwc_bwd_one_pass_kernelI11Fp32IOFp16WLi512ELi40ELi640EEv26Group_norm_nhwc_bwd_params,"ax",@progbits
	.align	128
        .global         _Z35group_norm_nhwc_bwd_one_pass_kernelI11Fp32IOFp16WLi512ELi40ELi640EEv26Group_norm_nhwc_bwd_params
        .type           _Z35group_norm_nhwc_bwd_one_pass_kernelI11Fp32IOFp16WLi512ELi40ELi640EEv26Group_norm_nhwc_bwd_params,@function
        .size           _Z35group_norm_nhwc_bwd_one_pass_kernelI11Fp32IOFp16WLi512ELi40ELi640EEv26Group_norm_nhwc_bwd_params,(.L_x_3259 - _Z35group_norm_nhwc_bwd_one_pass_kernelI11Fp32IOFp16WLi512ELi40ELi640EEv26Group_norm_nhwc_bwd_params)
        .other          _Z35group_norm_nhwc_bwd_one_pass_kernelI11Fp32IOFp16WLi512ELi40ELi640EEv26Group_norm_nhwc_bwd_params,@"STO_CUDA_ENTRY STV_DEFAULT"
_Z35group_norm_nhwc_bwd_one_pass_kernelI11Fp32IOFp16WLi512ELi40ELi640EEv26Group_norm_nhwc_bwd_params:
.text._Z35group_norm_nhwc_bwd_one_pass_kernelI11Fp32IOFp16WLi512ELi40ELi640EEv26Group_norm_nhwc_bwd_params:
        /* <DEDUP_REMOVED lines=52> */
.L_x_2010:
        /* <DEDUP_REMOVED lines=466> */
[----:B--2---:R-:W-:Y:S02]  /*2060*/  @P0 HADD2.F32 R4, -RZ, R74.H0_H0 ;  /* 0x2000004aff040230 */ /* 0x004fe40000004100 */
[----:B---3--:R-:W-:Y:S02]  /*2070*/  @P0 HADD2.F32 R5, -RZ, R77.H0_H0 ;  /* 0x2000004dff050230 */ /* 0x008fe40000004100 */
[----:B----4-:R-:W-:Y:S02]  /*2080*/  HADD2.F32 R3, -RZ, R3.H0_H0 ;  /* 0x20000003ff037230 */ /* 0x010fe40000004100 */
[----:B------:R-:W-:-:S07]  /*2090*/  HADD2.F32 R6, -RZ, R6.H0_H0 ;  /* 0x20000006ff067230 */ /* 0x000fce0000004100 */
.L_x_1929:
[----:B------:R-:W-:Y:S05]  /*20a0*/  BSYNC B0 ;  /* 0x0000000000007941 */ /* 0x000fea0003800000 */
.L_x_1928:
        /* <DEDUP_REMOVED lines=23> */
.L_x_1930:
        /* <DEDUP_REMOVED lines=31> */
.L_x_1931:
        /* <DEDUP_REMOVED lines=37> */
.L_x_1932:
        /* <DEDUP_REMOVED lines=35> */
.L_x_1933:
        /* <DEDUP_REMOVED lines=35> */
.L_x_1934:
        /* <DEDUP_REMOVED lines=35> */
.L_x_1935:
        /* <DEDUP_REMOVED lines=35> */
.L_x_1936:
        /* <DEDUP_REMOVED lines=35> */
.L_x_1937:
        /* <DEDUP_REMOVED lines=35> */
.L_x_1938:
        /* <DEDUP_REMOVED lines=35> */
.L_x_1939:
        /* <DEDUP_REMOVED lines=35> */
.L_x_1940:
        /* <DEDUP_REMOVED lines=35> */
.L_x_1941:
        /* <DEDUP_REMOVED lines=35> */
.L_x_1942:
        /* <DEDUP_REMOVED lines=33> */
.L_x_1943:
        /* <DEDUP_REMOVED lines=31> */
.L_x_1944:
        /* <DEDUP_REMOVED lines=31> */
.L_x_1945:
        /* <DEDUP_REMOVED lines=114> */
.L_x_1947:
[----:B------:R-:W-:Y:S05]  /*4950*/  BSYNC B0 ;  /* 0x0000000000007941 */ /* 0x000fea0003800000 */
.L_x_1946:
        /* <DEDUP_REMOVED lines=158> */
.L_x_1949:
[----:B------:R-:W-:Y:S05]  /*5340*/  BSYNC B0 ;  /* 0x0000000000007941 */ /* 0x000fea0003800000 */
.L_x_1948:
        /* <DEDUP_REMOVED lines=20> */
.L_x_1951:
[----:B------:R-:W-:Y:S05]  /*5490*/  BSYNC B0 ;  /* 0x0000000000007941 */ /* 0x000fea0003800000 */
.L_x_1950:
        /* <DEDUP_REMOVED lines=40> */
.L_x_1954:
[----:B------:R-:W-:Y:S02]  /*5720*/  MOV R36, UR18 ;  /* 0x0000001200247c02 */ /* 0x000fe40008000f00 */
[----:B------:R-:W-:-:S05]  /*5730*/  MOV R37, UR19 ;  /* 0x0000001300257c02 */ /* 0x000fca0008000f00 */
[----:B------:R-:W2:Y:S04]  /*5740*/  LDG.E.STRONG.GPU R36, desc[UR22][R36.64] ;  /* 0x0000001624247981 */ /* 0x000ea8000c1ef900 */
[----:B--2---:R-:W-:Y:S01]  /*5750*/  CCTL.IVALL ;  /* 0x00000000ff00798f */ /* 0x004fe20002000000 */
[----:B------:R-:W-:Y:S05]  /*5760*/  YIELD ;  /* 0x0000000000007946 */ /* 0x000fea0003800000 */
[----:B------:R-:W-:-:S13]  /*5770*/  ISETP.NE.AND P0, PT, R36, R7, PT ;  /* 0x000000072400720c */ /* 0x000fda0003f05270 */
[----:B------:R-:W-:Y:S05]  /*5780*/  @P0 BRA `(.L_x_1954) ;  /* 0xfffffffc00e40947 */ /* 0x000fea000383ffff */
.L_x_1953:
        /* <DEDUP_REMOVED lines=19> */
.L_x_1958:
        /* <DEDUP_REMOVED lines=165> */
.L_x_1957:
        /* <DEDUP_REMOVED lines=87> */
.L_x_1959:
[----:B------:R-:W-:-:S13]  /*6880*/  ISETP.NE.OR P0, PT, RZ, UR16, P0 ;  /* 0x00000010ff007c0c */ /* 0x000fda0008705670 */
[----:B------:R-:W-:Y:S05]  /*6890*/  @!P0 BRA `(.L_x_1955) ;  /* 0x0000000000b08947 */ /* 0x000fea0003800000 */
.L_x_1956:
        /* <DEDUP_REMOVED lines=44> */
.L_x_1955:
        /* <DEDUP_REMOVED lines=14> */
.L_x_1961:
[----:B------:R-:W-:Y:S05]  /*6c40*/  BSYNC B0 ;  /* 0x0000000000007941 */ /* 0x000fea0003800000 */
.L_x_1960:
        /* <DEDUP_REMOVED lines=25> */
.L_x_1952:
        /* <DEDUP_REMOVED lines=30> */
.L_x_1962:
        /* <DEDUP_REMOVED lines=22> */
.L_x_1964:
[----:B------:R-:W-:Y:S05]  /*7120*/  BSYNC B0 ;  /* 0x0000000000007941 */ /* 0x000fea0003800000 */
.L_x_1963:
        /* <DEDUP_REMOVED lines=26> */
.L_x_1965:
        /* <DEDUP_REMOVED lines=21> */
.L_x_1967:
[----:B------:R-:W-:Y:S05]  /*7420*/  BSYNC B0 ;  /* 0x0000000000007941 */ /* 0x000fea0003800000 */
.L_x_1966:
        /* <DEDUP_REMOVED lines=45> */
.L_x_1968:
        /* <DEDUP_REMOVED lines=21> */
.L_x_1970:
[----:B------:R-:W-:Y:S05]  /*7850*/  BSYNC B0 ;  /* 0x0000000000007941 */ /* 0x000fea0003800000 */
.L_x_1969:
        /* <DEDUP_REMOVED lines=19> */
.L_x_1971:
        /* <DEDUP_REMOVED lines=21> */
.L_x_1973:
[----:B------:R-:W-:Y:S05]  /*7ae0*/  BSYNC B0 ;  /* 0x0000000000007941 */ /* 0x000fea0003800000 */
.L_x_1972:
        /* <DEDUP_REMOVED lines=19> */
.L_x_1974:
        /* <DEDUP_REMOVED lines=21> */
.L_x_1976:
[----:B------:R-:W-:Y:S05]  /*7d70*/  BSYNC B0 ;  /* 0x0000000000007941 */ /* 0x000fea0003800000 */
.L_x_1975:
        /* <DEDUP_REMOVED lines=19> */
.L_x_1977:
        /* <DEDUP_REMOVED lines=21> */
.L_x_1979:
[----:B------:R-:W-:Y:S05]  /*8000*/  BSYNC B0 ;  /* 0x0000000000007941 */ /* 0x000fea0003800000 */
.L_x_1978:
        /* <DEDUP_REMOVED lines=44> */
.L_x_1980:
        /* <DEDUP_REMOVED lines=21> */
.L_x_1982:
[----:B------:R-:W-:Y:S05]  /*8420*/  BSYNC B0 ;  /* 0x0000000000007941 */ /* 0x000fea0003800000 */
.L_x_1981:
        /* <DEDUP_REMOVED lines=19> */
.L_x_1983:
        /* <DEDUP_REMOVED lines=21> */
.L_x_1985:
[----:B------:R-:W-:Y:S05]  /*86b0*/  BSYNC B0 ;  /* 0x0000000000007941 */ /* 0x000fea0003800000 */
.L_x_1984:
        /* <DEDUP_REMOVED lines=19> */
.L_x_1986:
        /* <DEDUP_REMOVED lines=21> */
.L_x_1988:
[----:B------:R-:W-:Y:S05]  /*8940*/  BSYNC B0 ;  /* 0x0000000000007941 */ /* 0x000fea0003800000 */
.L_x_1987:
        /* <DEDUP_REMOVED lines=19> */
.L_x_1989:
        /* <DEDUP_REMOVED lines=21> */
.L_x_1991:
[----:B------:R-:W-:Y:S05]  /*8bd0*/  BSYNC B0 ;  /* 0x0000000000007941 */ /* 0x000fea0003800000 */
.L_x_1990:
        /* <DEDUP_REMOVED lines=19> */
.L_x_1992:
        /* <DEDUP_REMOVED lines=21> */
.L_x_1994:
[----:B------:R-:W-:Y:S05]  /*8e60*/  BSYNC B0 ;  /* 0x0000000000007941 */ /* 0x000fea0003800000 */
.L_x_1993:
        /* <DEDUP_REMOVED lines=42> */
.L_x_1995:
        /* <DEDUP_REMOVED lines=21> */
.L_x_1997:
[----:B------:R-:W-:Y:S05]  /*9260*/  BSYNC B0 ;  /* 0x0000000000007941 */ /* 0x000fea0003800000 */
.L_x_1996:
        /* <DEDUP_REMOVED lines=19> */
.L_x_1998:
        /* <DEDUP_REMOVED lines=21> */
.L_x_2000:
[----:B------:R-:W-:Y:S05]  /*94f0*/  BSYNC B0 ;  /* 0x0000000000007941 */ /* 0x000fea0003800000 */
.L_x_1999:
        /* <DEDUP_REMOVED lines=19> */
.L_x_2001:
        /* <DEDUP_REMOVED lines=21> */
.L_x_2003:
[----:B------:R-:W-:Y:S05]  /*9780*/  BSYNC B0 ;  /* 0x0000000000007941 */ /* 0x000fea0003800000 */
.L_x_2002:
        /* <DEDUP_REMOVED lines=19> */
.L_x_2004:
        /* <DEDUP_REMOVED lines=21> */
.L_x_2006:
[----:B------:R-:W-:Y:S05]  /*9a10*/  BSYNC B0 ;  /* 0x0000000000007941 */ /* 0x000fea0003800000 */
.L_x_2005:
        /* <DEDUP_REMOVED lines=19> */
.L_x_2007:
        /* <DEDUP_REMOVED lines=20> */
.L_x_2009:
[----:B------:R-:W-:Y:S05]  /*9c90*/  BSYNC B0 ;  /* 0x0000000000007941 */ /* 0x000fea0003800000 */
.L_x_2008:
        /* <DEDUP_REMOVED lines=9> */
.L_x_1927:
        /* <DEDUP_REMOVED lines=19> */
.L_x_2012:
[----:B------:R-:W-:Y:S05]  /*9e60*/  BSYNC B0 ;  /* 0x0000000000007941 */ /* 0x000fea0003800000 */
.L_x_2011:
        /* <DEDUP_REMOVED lines=11> */
.L_x_2014:
[----:B------:R-:W5:Y:S04]  /*9f20*/  LDG.E.STRONG.GPU R5, desc[UR22][R2.64] ;  /* 0x0000001602057981 */ /* 0x000f68000c1ef900 */
[----:B-----5:R-:W-:Y:S01]  /*9f30*/  CCTL.IVALL ;  /* 0x00000000ff00798f */ /* 0x020fe20002000000 */
[----:B------:R-:W-:Y:S05]  /*9f40*/  YIELD ;  /* 0x0000000000007946 */ /* 0x000fea0003800000 */
[----:B------:R-:W-:-:S13]  /*9f50*/  ISETP.NE.AND P0, PT, R5, R4, PT ;  /* 0x000000040500720c */ /* 0x000fda0003f05270 */
[----:B------:R-:W-:Y:S05]  /*9f60*/  @P0 BRA `(.L_x_2014) ;  /* 0xfffffffc00ec0947 */ /* 0x000fea000383ffff */
.L_x_2013:
        /* <DEDUP_REMOVED lines=25> */
.L_x_2015:
        /* <DEDUP_REMOVED lines=17> */
[----:B---3--:R-:W-:Y:S01]  /*a210*/  F2FP.F16.F32.PACK_AB R19, R9, R2 ;  /* 0x000000020913723e */ /* 0x008fe200000000ff */
[----:B0-----:R-:W-:-:S04]  /*a220*/  IMAD.WIDE R2, R5, 0x2, R14 ;  /* 0x0000000205027825 */ /* 0x001fc800078e020e */
[----:B-1----:R-:W-:Y:S01]  /*a230*/  IMAD.WIDE R4, R5, 0x2, R16 ;  /* 0x0000000205047825 */ /* 0x002fe200078e0210 */
[----:B----4-:R-:W-:Y:S01]  /*a240*/  F2FP.F16.F32.PACK_AB R21, R13, R10 ;  /* 0x0000000a0d15723e */ /* 0x010fe200000000ff */
[----:B------:R2:W-:Y:S04]  /*a250*/  STG.E desc[UR22][R2.64], R19 ;  /* 0x0000001302007986 */ /* 0x0005e8000c101916 */
[----:B------:R2:W-:Y:S01]  /*a260*/  STG.E desc[UR22][R4.64], R21 ;  /* 0x0000001504007986 */ /* 0x0005e2000c101916 */
[----:B------:R-:W-:Y:S05]  /*a270*/  @P0 BRA `(.L_x_2015) ;  /* 0xfffffffc00a00947 */ /* 0x000fea000383ffff */
[----:B------:R-:W-:Y:S05]  /*a280*/  EXIT ;  /* 0x000000000000794d */ /* 0x000fea0003800000 */
.L_x_2016:
        /* <DEDUP_REMOVED lines=15> */
.L_x_3259:


//--------------------- .text._Z35group_norm_nhwc_fwd_one_pass_kernelI11Bf16IOFp32WLi64ELi40ELi640EEv26Group_norm_nhwc_fwd_params --------------------------
	.section	.text._Z35group_norm_nhwc_fwd_one_pass_kernelI11Bf16IOFp32WLi64ELi40ELi640EEv26Group_norm_nhwc_fwd_params,"ax",@progbits
	.align	128
        .global         _Z35group_norm_nhwc_fwd_one_pass_kernelI11Bf16IOFp32WLi64ELi40ELi640EEv26Group_norm_nhwc_fwd_params
        .type           _Z35group_norm_nhwc_fwd_one_pass_kernelI11Bf16IOFp32WLi64ELi40ELi640EEv26Group_norm_nhwc_fwd_params,@function
        .size           _Z35group_norm_nhwc_fwd_one_pass_kernelI11Bf16IOFp32WLi64ELi40ELi640EEv26Group_norm_nhwc_fwd_params,(.L_x_3260 - _Z35group_norm_nhwc_fwd_one_pass_kernelI11Bf16IOFp32WLi64ELi40ELi640EEv26Group_norm_nhwc_fwd_params)
        .other          _Z35group_norm_nhwc_fwd_one_pass_kernelI11Bf16IOFp32WLi64ELi40ELi640EEv26Group_norm_nhwc_fwd_params,@"STO_CUDA_ENTRY STV_DEFAULT"
_Z35group_norm_nhwc_fwd_one_pass_kernelI11Bf16IOFp32WLi64ELi40ELi640EEv26Group_norm_nhwc_fwd_params:
.text._Z35group_norm_nhwc_fwd_one_pass_kernelI11Bf16IOFp32WLi64ELi40ELi640EEv26Group_norm_nhwc_fwd_params:
[----:B------:R-:W-:Y:S01]  /*0000*/  LDC R1, c[0x0][0x28] ;  /* 0x00000a00ff017b82 */ /* 0x000fe20000000800 */
[----:B------:R-:W0:Y:S01]  /*0010*/  S2R R23, SR_CTAID.Y ;  /* 0x0000000000177919 */ /* 0x000e220000002600 */
[----:B------:R-:W-:Y:S01]  /*0020*/  ULDC UR4, c[0x0][0x288] ;  /* 0x0000a20000047ab9 */ /* 0x000fe20000000800 */
[----:B------:R-:W-:Y:S02]  /*0030*/  ULDC UR5, c[0x0][0x258] ;  /* 0x0000960000057ab9 */ /* 0x000fe40000000800 */
[----:B------:R-:W-:-:S06]  /*0040*/  UIMAD UR4, UR4, UR5, URZ ;  /* 0x00000005040472a4 */ /* 0x000fcc000f8e023f */
[----:B0-----:R-:W-:-:S13]  /*0050*/  ISETP.GE.AND P0, PT, R23, UR4, PT ;  /* 0x0000000417007c0c */ /* 0x001fda000bf06270 */
[----:B------:R-:W-:Y:S05]  /*0060*/  @P0 EXIT ;  /* 0x000000000000094d */ /* 0x000fea0003800000 */
[----:B------:R-:W0:Y:S01]  /*0070*/  S2R R0, SR_TID.X ;  /* 0x0000000000007919 */ /* 0x000e220000002100 */
[----:B------:R-:W-:Y:S01]  /*0080*/  S2UR UR7, SR_CTAID.X ;  /* 0x00000000000779c3 */ /* 0x000fe20000002500 */
[----:B------:R-:W-:Y:S01]  /*0090*/  ULDC.64 UR8, c[0x0][0x278] ;  /* 0x00009e0000087ab9 */ /* 0x000fe20000000a00 */
[----:B------:R-:W-:Y:S01]  /*00a0*/  UMOV UR5, 0x400 ;  /* 0x0000040000057882 */ /* 0x000fe20000000000 */
[----:B------:R-:W-:Y:S01]  /*00b0*/  HFMA2.MMA R18, -RZ, RZ, 0, 0 ;  /* 0x00000000ff127435 */ /* 0x000fe200000001ff */
[----:B------:R-:W-:-:S04]  /*00c0*/  ULDC.U8 UR10, c[0x0][0x28c] ;  /* 0x0000a300000a7ab9 */ /* 0x000fc80000000000 */
[----:B------:R-:W1:Y:S08]  /*00d0*/  LDC R22, c[0x0][0x294] ;  /* 0x0000a500ff167b82 */ /* 0x000e700000000800 */
[----:B------:R-:W2:Y:S01]  /*00e0*/  S2UR UR6, SR_CgaCtaId ;  /* 0x00000000000679c3 */ /* 0x000ea20000008800 */
[----:B0-----:R-:W-:-:S05]  /*00f0*/  IMAD.WIDE.U32 R2, R0, -0x33333333, RZ ;  /* 0xcccccccd00027825 */ /* 0x001fca00078e00ff */
[----:B------:R-:W-:Y:S01]  /*0100*/  SHF.R.U32.HI R5, RZ, 0x4, R3 ;  /* 0x00000004ff057819 */ /* 0x000fe20000011603 */
[----:B------:R-:W0:Y:S01]  /*0110*/  S2R R2, SR_LANEID ;  /* 0x0000000000027919 */ /* 0x000e220000000000 */
[--C-:B------:R-:W-:Y:S01]  /*0120*/  SHF.R.S32.HI R3, RZ, 0x1f, R0.reuse ;  /* 0x0000001fff037819 */ /* 0x100fe20000011400 */
[----:B--2---:R-:W-:Y:S02]  /*0130*/  ULEA UR5, UR6, UR5, 0x18 ;  /* 0x0000000506057291 */ /* 0x004fe4000f8ec03f */
[----:B-1----:R-:W-:Y:S01]  /*0140*/  IMAD R22, R22, UR7, R5 ;  /* 0x0000000716167c24 */ /* 0x002fe2000f8e0205 */
[----:B------:R-:W-:Y:S01]  /*0150*/  LEA.HI R3, R3, R0, RZ, 0x5 ;  /* 0x0000000003037211 */ /* 0x000fe200078f28ff */
[----:B------:R-:W-:-:S03]  /*0160*/  IMAD R24, R5, -0x14, R0 ;  /* 0xffffffec05187824 */ /* 0x000fc600078e0200 */
[----:B------:R-:W-:Y:S02]  /*0170*/  ISETP.GE.U32.AND P0, PT, R22, UR8, PT ;  /* 0x0000000816007c0c */ /* 0x000fe4000bf06070 */
[----:B------:R-:W-:Y:S02]  /*0180*/  SHF.R.S32.HI R4, RZ, 0x1f, R22 ;  /* 0x0000001fff047819 */ /* 0x000fe40000011416 */
[----:B------:R-:W-:Y:S02]  /*0190*/  SHF.R.S32.HI R3, RZ, 0x5, R3 ;  /* 0x00000005ff037819 */ /* 0x000fe40000011403 */
[----:B------:R-:W-:Y:S01]  /*01a0*/  ISETP.GE.AND.EX P0, PT, R4, UR9, PT, P0 ;  /* 0x0000000904007c0c */ /* 0x000fe2000bf06300 */
[----:B------:R-:W-:Y:S01]  /*01b0*/  ULDC.64 UR8, c[0x0][0x208] ;  /* 0x0000820000087ab9 */ /* 0x000fe20000000a00 */
[----:B------:R-:W-:Y:S02]  /*01c0*/  SHF.L.U32 R24, R24, 0x1, RZ ;  /* 0x0000000118187819 */ /* 0x000fe400000006ff */
[----:B------:R-:W-:-:S02]  /*01d0*/  ISETP.LT.U32.AND P0, PT, R0, 0x280, !P0 ;  /* 0x000002800000780c */ /* 0x000fc40004701070 */
[----:B0-----:R-:W-:-:S11]  /*01e0*/  LEA R19, R3, UR5, 0x3 ;  /* 0x0000000503137c11 */ /* 0x001fd6000f8e18ff */
.L_x_2032:
[----:B0-----:R-:W0:Y:S01]  /*01f0*/  LDC R4, c[0x0][0x288] ;  /* 0x0000a200ff047b82 */ /* 0x001e220000000800 */
[----:B------:R-:W-:Y:S01]  /*0200*/  IABS R9, R23 ;  /* 0x0000001700097213 */ /* 0x000fe20000000000 */
[----:B------:R-:W-:Y:S01]  /*0210*/  ULDC.64 UR12, c[0x0][0x278] ;  /* 0x00009e00000c7ab9 */ /* 0x000fe20000000a00 */
[----:B------:R-:W-:Y:S02]  /*0220*/  IADD3 R15, R22, 0x20, RZ ;  /* 0x00000020160f7810 */ /* 0x000fe40007ffe0ff */
[----:B------:R-:W-:Y:S02]  /*0230*/  SHF.R.S32.HI R12, RZ, 0x1f, R24 ;  /* 0x0000001fff0c7819 */ /* 0x000fe40000011418 */
[----:B------:R-:W-:Y:S01]  /*0240*/  SHF.R.S32.HI R13, RZ, 0x1f, R15 ;  /* 0x0000001fff0d7819 */ /* 0x000fe2000001140f */
[----:B-1----:R-:W1:Y:S01]  /*0250*/  @P0 LDC.64 R10, c[0x0][0x270] ;  /* 0x00009c00ff0a0b82 */ /* 0x002e620000000a00 */
[----:B------:R-:W-:Y:S02]  /*0260*/  SHF.R.S32.HI R21, RZ, 0x1f, R22 ;  /* 0x0000001fff157819 */ /* 0x000fe40000011416 */
[----:B0-----:R-:W-:-:S04]  /*0270*/  IABS R8, R4 ;  /* 0x0000000400087213 */ /* 0x001fc80000000000 */
[----:B------:R-:W0:Y:S08]  /*0280*/  I2F.RP R3, R8 ;  /* 0x0000000800037306 */ /* 0x000e300000209400 */
[----:B0-----:R-:W0:Y:S02]  /*0290*/  MUFU.RCP R3, R3 ;  /* 0x0000000300037308 */ /* 0x001e240000001000 */
[----:B0-----:R-:W-:-:S06]  /*02a0*/  IADD3 R6, R3, 0xffffffe, RZ ;  /* 0x0ffffffe03067810 */ /* 0x001fcc0007ffe0ff */
[----:B------:R0:W2:Y:S02]  /*02b0*/  F2I.FTZ.U32.TRUNC.NTZ R7, R6 ;  /* 0x0000000600077305 */ /* 0x0000a4000021f000 */
[----:B0-----:R-:W-:Y:S02]  /*02c0*/  MOV R6, RZ ;  /* 0x000000ff00067202 */ /* 0x001fe40000000f00 */
[----:B--2---:R-:W-:-:S05]  /*02d0*/  IADD3 R5, RZ, -R7, RZ ;  /* 0x80000007ff057210 */ /* 0x004fca0007ffe0ff */
[----:B------:R-:W-:-:S04]  /*02e0*/  IMAD R5, R5, R8, RZ ;  /* 0x0000000805057224 */ /* 0x000fc800078e02ff */
[----:B------:R-:W-:Y:S01]  /*02f0*/  IMAD.HI.U32 R7, R7, R5, R6 ;  /* 0x0000000507077227 */ /* 0x000fe200078e0006 */
[----:B------:R-:W-:-:S05]  /*0300*/  MOV R5, R9 ;  /* 0x0000000900057202 */ /* 0x000fca0000000f00 */
[----:B------:R-:W-:-:S05]  /*0310*/  IMAD.HI.U32 R7, R7, R5, RZ ;  /* 0x0000000507077227 */ /* 0x000fca00078e00ff */
[----:B------:R-:W-:-:S05]  /*0320*/  IADD3 R3, -R7, RZ, RZ ;  /* 0x000000ff07037210 */ /* 0x000fca0007ffe1ff */
[----:B------:R-:W-:-:S05]  /*0330*/  IMAD R3, R8, R3, R5 ;  /* 0x0000000308037224 */ /* 0x000fca00078e0205 */
[----:B------:R-:W-:-:S13]  /*0340*/  ISETP.GT.U32.AND P2, PT, R8, R3, PT ;  /* 0x000000030800720c */ /* 0x000fda0003f44070 */
[-C--:B------:R-:W-:Y:S02]  /*0350*/  @!P2 IADD3 R3, R3, -R8.reuse, RZ ;  /* 0x800000080303a210 */ /* 0x080fe40007ffe0ff */
[----:B------:R-:W-:Y:S02]  /*0360*/  @!P2 IADD3 R7, R7, 0x1, RZ ;  /* 0x000000010707a810 */ /* 0x000fe40007ffe0ff */
[----:B------:R-:W-:Y:S02]  /*0370*/  ISETP.GE.U32.AND P1, PT, R3, R8, PT ;  /* 0x000000080300720c */ /* 0x000fe40003f26070 */
[----:B------:R-:W-:Y:S02]  /*0380*/  LOP3.LUT R3, R23, R4, RZ, 0x3c, !PT ;  /* 0x0000000417037212 */ /* 0x000fe400078e3cff */
[----:B------:R-:W-:Y:S02]  /*0390*/  ISETP.NE.AND P2, PT, R4, RZ, PT ;  /* 0x000000ff0400720c */ /* 0x000fe40003f45270 */
[----:B------:R-:W-:-:S07]  /*03a0*/  ISETP.GE.AND P3, PT, R3, RZ, PT ;  /* 0x000000ff0300720c */ /* 0x000fce0003f66270 */
[----:B------:R-:W-:Y:S02]  /*03b0*/  @P1 IADD3 R7, R7, 0x1, RZ ;  /* 0x0000000107071810 */ /* 0x000fe40007ffe0ff */
[----:B------:R-:W-:Y:S02]  /*03c0*/  ISETP.GE.U32.AND P1, PT, R15, UR12, PT ;  /* 0x0000000c0f007c0c */ /* 0x000fe4000bf26070 */
[----:B------:R-:W-:Y:S02]  /*03d0*/  MOV R17, R7 ;  /* 0x0000000700117202 */ /* 0x000fe40000000f00 */
[----:B------:R-:W-:Y:S01]  /*03e0*/  ISETP.GE.AND.EX P1, PT, R13, UR13, PT, P1 ;  /* 0x0000000d0d007c0c */ /* 0x000fe2000bf26310 */
[----:B------:R-:W0:Y:S01]  /*03f0*/  @P0 LDC.64 R6, c[0x0][0x220] ;  /* 0x00008800ff060b82 */ /* 0x000e220000000a00 */
[----:B------:R-:W-:Y:S01]  /*0400*/  @!P3 IADD3 R17, -R17, RZ, RZ ;  /* 0x000000ff1111b210 */ /* 0x000fe20007ffe1ff */
[----:B------:R-:W-:Y:S01]  /*0410*/  ULDC.64 UR12, c[0x0][0x280] ;  /* 0x0000a000000c7ab9 */ /* 0x000fe20000000a00 */
[----:B------:R-:W-:-:S02]  /*0420*/  ISETP.GT.U32.OR P1, PT, R0, 0x27f, P1 ;  /* 0x0000027f0000780c */ /* 0x000fc40000f24470 */
[----:B------:R-:W-:-:S04]  /*0430*/  @!P2 LOP3.LUT R17, RZ, R4, RZ, 0x33, !PT ;  /* 0x00000004ff11a212 */ /* 0x000fc800078e33ff */
[----:B------:R-:W-:-:S05]  /*0440*/  IADD3 R3, -R17, RZ, RZ ;  /* 0x000000ff11037210 */ /* 0x000fca0007ffe1ff */
[----:B------:R-:W-:Y:S01]  /*0450*/  IMAD R3, R4, R3, R23 ;  /* 0x0000000304037224 */ /* 0x000fe200078e0217 */
[----:B------:R-:W-:Y:S01]  /*0460*/  SHF.R.S32.HI R4, RZ, 0x1f, R17 ;  /* 0x0000001fff047819 */ /* 0x000fe20000011411 */
[----:B------:R-:W2:Y:S02]  /*0470*/  @!P1 LDC.64 R8, c[0x0][0x270] ;  /* 0x00009c00ff089b82 */ /* 0x000ea40000000a00 */
[----:B------:R-:W-:Y:S02]  /*0480*/  IMAD R3, R3, 0x28, RZ ;  /* 0x0000002803037824 */ /* 0x000fe400078e02ff */
[----:B------:R-:W-:-:S03]  /*0490*/  IMAD R14, R4, UR12, RZ ;  /* 0x0000000c040e7c24 */ /* 0x000fc6000f8e02ff */
[----:B------:R-:W-:Y:S01]  /*04a0*/  IADD3 R26, P2, R24, R3, RZ ;  /* 0x00000003181a7210 */ /* 0x000fe20007f5e0ff */
[----:B------:R-:W3:Y:S01]  /*04b0*/  @!P1 LDC.64 R4, c[0x0][0x220] ;  /* 0x00008800ff049b82 */ /* 0x000ee20000000a00 */
[----:B------:R-:W-:Y:S02]  /*04c0*/  IMAD R29, R17, UR13, R14 ;  /* 0x0000000d111d7c24 */ /* 0x000fe4000f8e020e */
[----:B------:R-:W-:Y:S01]  /*04d0*/  LEA.HI.X.SX32 R27, R3, R12, 0x1, P2 ;  /* 0x0000000c031b7211 */ /* 0x000fe200010f0eff */
[----:B-1----:R-:W-:Y:S02]  /*04e0*/  @P0 IMAD R12, R21, R10, RZ ;  /* 0x0000000a150c0224 */ /* 0x002fe400078e02ff */
[----:B------:R-:W-:-:S04]  /*04f0*/  IMAD.WIDE.U32 R26, R17, UR12, R26 ;  /* 0x0000000c111a7c25 */ /* 0x000fc8000f8e001a */
[C---:B------:R-:W-:Y:S01]  /*0500*/  @P0 IMAD R17, R22.reuse, R11, R12 ;  /* 0x0000000b16110224 */ /* 0x040fe200078e020c */
[----:B------:R-:W-:Y:S02]  /*0510*/  IADD3 R29, R27, R29, RZ ;  /* 0x0000001d1b1d7210 */ /* 0x000fe40007ffe0ff */
[----:B------:R-:W-:Y:S01]  /*0520*/  @P0 MOV R28, R26 ;  /* 0x0000001a001c0202 */ /* 0x000fe20000000f00 */
[----:B--2---:R-:W-:Y:S01]  /*0530*/  @!P1 IMAD R14, R13, R8, RZ ;  /* 0x000000080d0e9224 */ /* 0x004fe200078e02ff */
[----:B------:R-:W-:Y:S02]  /*0540*/  @!P1 MOV R12, R26 ;  /* 0x0000001a000c9202 */ /* 0x000fe40000000f00 */
[----:B------:R-:W-:Y:S01]  /*0550*/  @!P1 MOV R13, R29 ;  /* 0x0000001d000d9202 */ /* 0x000fe20000000f00 */
[----:B------:R-:W-:-:S04]  /*0560*/  @P0 IMAD.WIDE.U32 R10, R22, R10, R28 ;  /* 0x0000000a160a0225 */ /* 0x000fc800078e001c */
[----:B------:R-:W-:Y:S01]  /*0570*/  @!P1 IMAD R21, R15, R9, R14 ;  /* 0x000000090f159224 */ /* 0x000fe200078e020e */
[----:B------:R-:W-:Y:S01]  /*0580*/  @P0 IADD3 R11, R11, R17, RZ ;  /* 0x000000110b0b0210 */ /* 0x000fe20007ffe0ff */
[----:B------:R-:W-:Y:S01]  /*0590*/  @!P1 IMAD.WIDE.U32 R8, R15, R8, R12 ;  /* 0x000000080f089225 */ /* 0x000fe200078e000c */
[----:B0-----:R-:W-:Y:S02]  /*05a0*/  @P0 LEA R6, P2, R10, R6, 0x1 ;  /* 0x000000060a060211 */ /* 0x001fe400078408ff */
[----:B------:R-:W-:Y:S02]  /*05b0*/  CS2R R16, SRZ ;  /* 0x0000000000107805 */ /* 0x000fe4000001ff00 */
[----:B------:R-:W-:Y:S02]  /*05c0*/  @!P1 IADD3 R9, R9, R21, RZ ;  /* 0x0000001509099210 */ /* 0x000fe40007ffe0ff */
[----:B---3--:R-:W-:Y:S02]  /*05d0*/  @!P1 LEA R4, P3, R8, R4, 0x1 ;  /* 0x0000000408049211 */ /* 0x008fe400078608ff */
[----:B------:R-:W-:-:S02]  /*05e0*/  @P0 LEA.HI.X R7, R10, R7, R11, 0x1, P2 ;  /* 0x000000070a070211 */ /* 0x000fc400010f0c0b */
[----:B------:R-:W-:-:S03]  /*05f0*/  @!P1 LEA.HI.X R5, R8, R5, R9, 0x1, P3 ;  /* 0x0000000508059211 */ /* 0x000fc600018f0c09 */
[----:B------:R-:W2:Y:S04]  /*0600*/  @P0 LDG.E R17, desc[UR8][R6.64] ;  /* 0x0000000806110981 */ /* 0x000ea8000c1e1900 */
[----:B------:R-:W3:Y:S01]  /*0610*/  @!P1 LDG.E R16, desc[UR8][R4.64] ;  /* 0x0000000804109981 */ /* 0x000ee2000c1e1900 */
[C---:B------:R-:W-:Y:S01]  /*0620*/  ISETP.GT.AND P1, PT, R2.reuse, 0x1e, PT ;  /* 0x0000001e0200780c */ /* 0x040fe20003f24270 */
[----:B------:R-:W-:Y:S01]  /*0630*/  BSSY B0, `(.L_x_2017) ;  /* 0x0000063000007945 */ /* 0x000fe20003800000 */
[----:B------:R-:W-:Y:S02]  /*0640*/  ISETP.NE.AND P3, PT, R2, RZ, PT ;  /* 0x000000ff0200720c */ /* 0x000fe40003f65270 */
[----:B------:R-:W-:Y:S02]  /*0650*/  ISETP.NE.AND P2, PT, R0, RZ, PT ;  /* 0x000000ff0000720c */ /* 0x000fe40003f45270 */
[----:B--2---:R-:W-:-:S02]  /*0660*/  PRMT R8, R17, 0x7632, R8 ;  /* 0x0000763211087816 */ /* 0x004fc40000000008 */
[----:B---3--:R-:W-:Y:S02]  /*0670*/  PRMT R10, R16, 0x7632, R10 ;  /* 0x00007632100a7816 */ /* 0x008fe4000000000a */
[----:B------:R-:W-:Y:S02]  /*0680*/  SHF.L.U32 R9, R8, 0x10, RZ ;  /* 0x0000001008097819 */ /* 0x000fe400000006ff */
[----:B------:R-:W-:Y:S02]  /*0690*/  SHF.L.U32 R13, R10, 0x10, RZ ;  /* 0x000000100a0d7819 */ /* 0x000fe400000006ff */
[----:B------:R-:W-:Y:S01]  /*06a0*/  SHF.L.U32 R8, R17, 0x10, RZ ;  /* 0x0000001011087819 */ /* 0x000fe200000006ff */
[----:B------:R-:W-:Y:S01]  /*06b0*/  FMUL.FTZ R11, R9, R9 ;  /* 0x00000009090b7220 */ /* 0x000fe20000410000 */
[----:B------:R-:W-:Y:S01]  /*06c0*/  SHF.L.U32 R10, R16, 0x10, RZ ;  /* 0x00000010100a7819 */ /* 0x000fe200000006ff */
[----:B------:R-:W-:Y:S02]  /*06d0*/  FMUL.FTZ R15, R13, R13 ;  /* 0x0000000d0d0f7220 */ /* 0x000fe40000410000 */
[C---:B------:R-:W-:Y:S01]  /*06e0*/  FADD.FTZ R9, R8.reuse, R9 ;  /* 0x0000000908097221 */ /* 0x040fe20000010000 */
[----:B------:R-:W-:Y:S01]  /*06f0*/  FFMA.FTZ R11, R8, R8, R11 ;  /* 0x00000008080b7223 */ /* 0x000fe2000001000b */
[C---:B------:R-:W-:Y:S01]  /*0700*/  FADD.FTZ R4, R10.reuse, R13 ;  /* 0x0000000d0a047221 */ /* 0x040fe20000010000 */
[----:B------:R-:W-:Y:S01]  /*0710*/  FFMA.FTZ R10, R10, R10, R15 ;  /* 0x0000000a0a0a7223 */ /* 0x000fe2000001000f */
[----:B------:R-:W-:Y:S01]  /*0720*/  FADD.FTZ R9, RZ, R9 ;  /* 0x00000009ff097221 */ /* 0x000fe20000010000 */
[----:B------:R-:W-:-:S03]  /*0730*/  FADD.FTZ R11, RZ, R11 ;  /* 0x0000000bff0b7221 */ /* 0x000fc60000010000 */
[----:B------:R-:W-:Y:S01]  /*0740*/  FADD.FTZ R4, R9, R4 ;  /* 0x0000000409047221 */ /* 0x000fe20000010000 */
[----:B------:R-:W-:-:S04]  /*0750*/  FADD.FTZ R10, R11, R10 ;  /* 0x0000000a0b0a7221 */ /* 0x000fc80000010000 */
[----:B------:R-:W0:Y:S04]  /*0760*/  SHFL.DOWN PT, R5, R4, 0x1, 0x1f ;  /* 0x08201f0004057f89 */ /* 0x000e2800000e0000 */
[----:B------:R-:W1:Y:S01]  /*0770*/  SHFL.DOWN PT, R7, R10, 0x1, 0x1f ;  /* 0x08201f000a077f89 */ /* 0x000e6200000e0000 */
        /* <DEDUP_REMOVED lines=22> */
[----:B------:R-:W-:Y:S02]  /*08e0*/  MOV R20, R4 ;  /* 0x0000000400147202 */ /* 0x000fe40000000f00 */
[----:B------:R-:W-:-:S05]  /*08f0*/  MOV R21, R10 ;  /* 0x0000000a00157202 */ /* 0x000fca0000000f00 */
[----:B------:R0:W-:Y:S01]  /*0900*/  @!P3 STS.64 [R19+0x18], R20 ;  /* 0x000018141300b388 */ /* 0x0001e20000000a00 */
[----:B------:R-:W-:Y:S06]  /*0910*/  BAR.SYNC.DEFER_BLOCKING 0x0 ;  /* 0x0000000000007b1d */ /* 0x000fec0000010000 */
[----:B------:R-:W-:Y:S05]  /*0920*/  @P2 BRA `(.L_x_2018) ;  /* 0x0000000000cc2947 */ /* 0x000fea0003800000 */
[----:B------:R-:W1:Y:S01]  /*0930*/  S2UR UR6, SR_CgaCtaId ;  /* 0x00000000000679c3 */ /* 0x000e620000008800 */
[----:B------:R-:W-:Y:S02]  /*0940*/  UMOV UR5, 0x400 ;  /* 0x0000040000057882 */ /* 0x000fe40000000000 */
[----:B-1----:R-:W-:-:S09]  /*0950*/  ULEA UR5, UR6, UR5, 0x18 ;  /* 0x0000000506057291 */ /* 0x002fd2000f8ec03f */
[----:B------:R-:W1:Y:S04]  /*0960*/  LDS.128 R8, [UR5+0x20] ;  /* 0x00002005ff087984 */ /* 0x000e680008000c00 */
[----:B------:R-:W2:Y:S04]  /*0970*/  LDS.128 R4, [UR5+0x30] ;  /* 0x00003005ff047984 */ /* 0x000ea80008000c00 */
[----:B------:R-:W3:Y:S01]  /*0980*/  LDS.128 R12, [UR5+0x40] ;  /* 0x00004005ff0c7984 */ /* 0x000ee20008000c00 */
[----:B-1----:R-:W-:Y:S01]  /*0990*/  FADD.FTZ R25, R20, R8 ;  /* 0x0000000814197221 */ /* 0x002fe20000010000 */
[----:B------:R-:W-:-:S03]  /*09a0*/  FADD.FTZ R8, R21, R9 ;  /* 0x0000000915087221 */ /* 0x000fc60000010000 */
[----:B------:R-:W-:Y:S01]  /*09b0*/  FADD.FTZ R25, R25, R10 ;  /* 0x0000000a19197221 */ /* 0x000fe20000010000 */
[----:B0-----:R-:W-:Y:S02]  /*09c0*/  FADD.FTZ R20, R8, R11 ;  /* 0x0000000b08147221 */ /* 0x001fe40000010000 */
[----:B------:R-:W0:Y:S01]  /*09d0*/  LDS.128 R8, [UR5+0x50] ;  /* 0x00005005ff087984 */ /* 0x000e220008000c00 */
[----:B--2---:R-:W-:Y:S01]  /*09e0*/  FADD.FTZ R25, R25, R4 ;  /* 0x0000000419197221 */ /* 0x004fe20000010000 */
[----:B------:R-:W-:-:S03]  /*09f0*/  FADD.FTZ R20, R20, R5 ;  /* 0x0000000514147221 */ /* 0x000fc60000010000 */
[----:B------:R-:W-:Y:S01]  /*0a00*/  FADD.FTZ R25, R25, R6 ;  /* 0x0000000619197221 */ /* 0x000fe20000010000 */
[----:B------:R-:W-:Y:S02]  /*0a10*/  FADD.FTZ R20, R20, R7 ;  /* 0x0000000714147221 */ /* 0x000fe40000010000 */
[----:B------:R-:W1:Y:S01]  /*0a20*/  LDS.128 R4, [UR5+0x60] ;  /* 0x00006005ff047984 */ /* 0x000e620008000c00 */
[----:B---3--:R-:W-:Y:S01]  /*0a30*/  FADD.FTZ R25, R25, R12 ;  /* 0x0000000c19197221 */ /* 0x008fe20000010000 */
[----:B------:R-:W-:-:S03]  /*0a40*/  FADD.FTZ R20, R20, R13 ;  /* 0x0000000d14147221 */ /* 0x000fc60000010000 */
[----:B------:R-:W-:Y:S01]  /*0a50*/  FADD.FTZ R25, R25, R14 ;  /* 0x0000000e19197221 */ /* 0x000fe20000010000 */
[----:B------:R-:W-:Y:S02]  /*0a60*/  FADD.FTZ R20, R20, R15 ;  /* 0x0000000f14147221 */ /* 0x000fe40000010000 */
[----:B------:R-:W2:Y:S01]  /*0a70*/  LDS.128 R12, [UR5+0x70] ;  /* 0x00007005ff0c7984 */ /* 0x000ea20008000c00 */
        /* <DEDUP_REMOVED lines=15> */
[----:B0-----:R-:W-:Y:S01]  /*0b70*/  FADD.FTZ R25, R25, R8 ;  /* 0x0000000819197221 */ /* 0x001fe20000010000 */
[----:B------:R-:W-:Y:S02]  /*0b80*/  FADD.FTZ R8, R20, R9 ;  /* 0x0000000914087221 */ /* 0x000fe40000010000 */
[----:B------:R-:W0:Y:S01]  /*0b90*/  LDS.64 R20, [UR5+0xb0] ;  /* 0x0000b005ff147984 */ /* 0x000e220008000a00 */
        /* <DEDUP_REMOVED lines=10> */
[----:B0-----:R-:W-:Y:S01]  /*0c40*/  FADD.FTZ R20, R25, R20 ;  /* 0x0000001419147221 */ /* 0x001fe20000010000 */
[----:B------:R-:W-:-:S07]  /*0c50*/  FADD.FTZ R21, R8, R21 ;  /* 0x0000001508157221 */ /* 0x000fce0000010000 */
.L_x_2018:
[----:B------:R-:W-:Y:S05]  /*0c60*/  BSYNC B0 ;  /* 0x0000000000007941 */ /* 0x000fea0003800000 */
.L_x_2017:
[----:B------:R-:W1:Y:S02]  /*0c70*/  LDC R10, c[0x0][0xc] ;  /* 0x00000300ff0a7b82 */ /* 0x000e640000000800 */
[----:B-1----:R-:W-:-:S13]  /*0c80*/  ISETP.GE.U32.AND P1, PT, R10, 0x2, PT ;  /* 0x000000020a00780c */ /* 0x002fda0003f26070 */
[----:B------:R-:W-:Y:S05]  /*0c90*/  @!P1 BRA `(.L_x_2019) ;  /* 0x0000000800789947 */ /* 0x000fea0003800000 */
[----:B------:R-:W-:Y:S05]  /*0ca0*/  @P2 BRA `(.L_x_2020) ;  /* 0x00000000007c2947 */ /* 0x000fea0003800000 */
[----:B------:R-:W1:Y:S01]  /*0cb0*/  LDC R11, c[0x0][0x10] ;  /* 0x00000400ff0b7b82 */ /* 0x000e620000000800 */
[----:B------:R-:W2:Y:S01]  /*0cc0*/  S2R R12, SR_CTAID.Y ;  /* 0x00000000000c7919 */ /* 0x000ea20000002600 */
[C---:B------:R-:W-:Y:S02]  /*0cd0*/  LOP3.LUT R14, R18.reuse, 0x1, RZ, 0xc0, !PT ;  /* 0x00000001120e7812 */ /* 0x040fe400078ec0ff */
[----:B------:R-:W-:Y:S02]  /*0ce0*/  LOP3.LUT P1, RZ, R18, 0x2, RZ, 0xc0, !PT ;  /* 0x0000000212ff7812 */ /* 0x000fe4000782c0ff */
[----:B------:R-:W-:Y:S02]  /*0cf0*/  MOV R15, 0x1 ;  /* 0x00000001000f7802 */ /* 0x000fe40000000f00 */
[----:B------:R-:W3:Y:S02]  /*0d00*/  LDC.64 R6, c[0x0][0x248] ;  /* 0x00009200ff067b82 */ /* 0x000ee40000000a00 */
[----:B------:R-:W-:-:S06]  /*0d10*/  SEL R15, R15, 0xffffffff, !P1 ;  /* 0xffffffff0f0f7807 */ /* 0x000fcc0004800000 */
[----:B------:R-:W4:Y:S01]  /*0d20*/  LDC.64 R4, c[0x0][0x240] ;  /* 0x00009000ff047b82 */ /* 0x000f220000000a00 */
[----:B-1----:R-:W-:-:S04]  /*0d30*/  IMAD R13, R14, R11, RZ ;  /* 0x0000000b0e0d7224 */ /* 0x002fc800078e02ff */
[----:B------:R-:W-:-:S05]  /*0d40*/  IMAD R8, R13, R10, RZ ;  /* 0x0000000a0d087224 */ /* 0x000fca00078e02ff */
[----:B------:R-:W-:Y:S02]  /*0d50*/  SHF.L.U32 R9, R8, 0x1, RZ ;  /* 0x0000000108097819 */ /* 0x000fe400000006ff */
[----:B--2---:R-:W-:-:S03]  /*0d60*/  IADD3 R13, R13, R12, RZ ;  /* 0x0000000c0d0d7210 */ /* 0x004fc60007ffe0ff */
[----:B---3--:R-:W-:-:S04]  /*0d70*/  IMAD.WIDE R6, R9, 0x4, R6 ;  /* 0x0000000409067825 */ /* 0x008fc800078e0206 */
[----:B------:R-:W-:-:S04]  /*0d80*/  IMAD R9, R11, UR7, R12 ;  /* 0x000000070b097c24 */ /* 0x000fc8000f8e020c */
[----:B------:R-:W-:-:S04]  /*0d90*/  IMAD.WIDE.U32 R8, R9, 0x8, R6 ;  /* 0x0000000809087825 */ /* 0x000fc800078e0006 */
[----:B----4-:R-:W-:Y:S01]  /*0da0*/  IMAD.WIDE.U32 R6, R13, 0x4, R4 ;  /* 0x000000040d067825 */ /* 0x010fe200078e0004 */
[----:B------:R-:W-:Y:S01]  /*0db0*/  SEL R13, R10, RZ, !P1 ;  /* 0x000000ff0a0d7207 */ /* 0x000fe20004800000 */
[----:B------:R1:W-:Y:S03]  /*0dc0*/  STG.E.64 desc[UR8][R8.64], R20 ;  /* 0x0000001408007986 */ /* 0x0003e6000c101b08 */
[----:B------:R-:W-:Y:S01]  /*0dd0*/  ISETP.NE.AND P1, PT, R13, -0x1, PT ;  /* 0xffffffff0d00780c */ /* 0x000fe20003f25270 */
[----:B------:R-:W-:Y:S06]  /*0de0*/  MEMBAR.ALL.GPU ;  /* 0x0000000000007992 */ /* 0x000fec000000a000 */
[----:B------:R-:W-:-:S00]  /*0df0*/  ERRBAR ;  /* 0x00000000000079ab */ /* 0x000fc00000000000 */
[----:B------:R-:W-:Y:S06]  /*0e00*/  CGAERRBAR ;  /* 0x00000000000075ab */ /* 0x000fec0000000000 */
[----:B------:R1:W-:Y:S01]  /*0e10*/  REDG.E.ADD.S32.STRONG.GPU desc[UR8][R6.64], R15 ;  /* 0x0000000f0600798e */ /* 0x0003e2000c10e388 */
[----:B------:R-:W-:Y:S05]  /*0e20*/  @!P1 BRA `(.L_x_2020) ;  /* 0x00000000001c9947 */ /* 0x000fea0003800000 */
[----:B------:R-:W-:-:S04]  /*0e30*/  IMAD R11, R14, R11, R12 ;  /* 0x0000000b0e0b7224 */ /* 0x000fc800078e020c */
[----:B------:R-:W-:-:S07]  /*0e40*/  IMAD.WIDE.U32 R4, R11, 0x4, R4 ;  /* 0x000000040b047825 */ /* 0x000fce00078e0004 */
.L_x_2021:
[----:B-1----:R-:W2:Y:S04]  /*0e50*/  LDG.E.STRONG.GPU R6, desc[UR8][R4.64] ;  /* 0x0000000804067981 */ /* 0x002ea8000c1ef900 */
[----:B--2---:R-:W-:Y:S01]  /*0e60*/  CCTL.IVALL ;  /* 0x00000000ff00798f */ /* 0x004fe20002000000 */
[----:B------:R-:W-:Y:S05]  /*0e70*/  YIELD ;  /* 0x0000000000007946 */ /* 0x000fea0003800000 */
[----:B------:R-:W-:-:S13]  /*0e80*/  ISETP.NE.AND P1, PT, R6, R13, PT ;  /* 0x0000000d0600720c */ /* 0x000fda0003f25270 */
[----:B------:R-:W-:Y:S05]  /*0e90*/  @P1 BRA `(.L_x_2021) ;  /* 0xfffffffc00ec1947 */ /* 0x000fea000383ffff */
.L_x_2020:
        /* <DEDUP_REMOVED lines=10> */
[----:B------:R-:W-:-:S07]  /*0f40*/  IADD3 R12, -R5, R10, RZ ;  /* 0x0000000a050c7210 */ /* 0x000fce0007ffe1ff */
.L_x_2023:
[----:B------:R-:W-:-:S13]  /*0f50*/  ISETP.EQ.OR P4, PT, R11, UR7, P2 ;  /* 0x000000070b007c0c */ /* 0x000fda0009782670 */
[----:B-1----:R-:W1:Y:S01]  /*0f60*/  @!P4 LDC R6, c[0x0][0x10] ;  /* 0x00000400ff06cb82 */ /* 0x002e620000000800 */
[----:B------:R-:W2:Y:S01]  /*0f70*/  @!P4 S2R R8, SR_CTAID.Y ;  /* 0x000000000008c919 */ /* 0x000ea20000002600 */
[----:B------:R-:W-:-:S06]  /*0f80*/  @!P4 LOP3.LUT R7, R18, 0x1, RZ, 0xc0, !PT ;  /* 0x000000011207c812 */ /* 0x000fcc00078ec0ff */
[----:B------:R-:W3:Y:S01]  /*0f90*/  @!P4 LDC.64 R4, c[0x0][0x248] ;  /* 0x00009200ff04cb82 */ /* 0x000ee20000000a00 */
[----:B-1----:R-:W-:-:S04]  /*0fa0*/  @!P4 IMAD R7, R6, R7, RZ ;  /* 0x000000070607c224 */ /* 0x002fc800078e02ff */
[----:B------:R-:W-:-:S05]  /*0fb0*/  @!P4 IMAD R7, R7, R10, RZ ;  /* 0x0000000a0707c224 */ /* 0x000fca00078e02ff */
[----:B------:R-:W-:-:S05]  /*0fc0*/  @!P4 SHF.L.U32 R7, R7, 0x1, RZ ;  /* 0x000000010707c819 */ /* 0x000fca00000006ff */
[----:B---3--:R-:W-:-:S04]  /*0fd0*/  @!P4 IMAD.WIDE R4, R7, 0x4, R4 ;  /* 0x000000040704c825 */ /* 0x008fc800078e0204 */
[----:B--2---:R-:W-:-:S04]  /*0fe0*/  @!P4 IMAD R7, R6, R11, R8 ;  /* 0x0000000b0607c224 */ /* 0x004fc800078e0208 */
[----:B------:R-:W-:-:S06]  /*0ff0*/  @!P4 IMAD.WIDE.U32 R4, R7, 0x8, R4 ;  /* 0x000000080704c825 */ /* 0x000fcc00078e0004 */
[----:B------:R-:W0:Y:S01]  /*1000*/  @!P4 LDG.E.64 R4, desc[UR8][R4.64] ;  /* 0x000000080404c981 */ /* 0x000e22000c1e1b00 */
[C---:B------:R-:W-:Y:S02]  /*1010*/  IADD3 R6, R11.reuse, 0x1, RZ ;  /* 0x000000010b067810 */ /* 0x040fe40007ffe0ff */
[----:B------:R-:W-:Y:S02]  /*1020*/  IADD3 R13, R11, 0x2, RZ ;  /* 0x000000020b0d7810 */ /* 0x000fe40007ffe0ff */
[----:B------:R-:W-:Y:S02]  /*1030*/  ISETP.EQ.OR P1, PT, R6, UR7, P2 ;  /* 0x0000000706007c0c */ /* 0x000fe40009722670 */
[----:B------:R-:W-:-:S11]  /*1040*/  ISETP.EQ.OR P3, PT, R13, UR7, P2 ;  /* 0x000000070d007c0c */ /* 0x000fd60009762670 */
[----:B------:R-:W1:Y:S01]  /*1050*/  @!P1 S2R R15, SR_CTAID.Y ;  /* 0x00000000000f9919 */ /* 0x000e620000002600 */
[----:B------:R-:W1:Y:S01]  /*1060*/  @!P1 LDC R25, c[0x0][0x10] ;  /* 0x00000400ff199b82 */ /* 0x000e620000000800 */
[----:B------:R-:W-:Y:S01]  /*1070*/  @!P1 LOP3.LUT R14, R18, 0x1, RZ, 0xc0, !PT ;  /* 0x00000001120e9812 */ /* 0x000fe200078ec0ff */
[----:B------:R-:W2:Y:S06]  /*1080*/  @!P3 S2R R8, SR_CTAID.Y ;  /* 0x000000000008b919 */ /* 0x000eac0000002600 */
[----:B------:R-:W2:Y:S01]  /*1090*/  @!P3 LDC R9, c[0x0][0x10] ;  /* 0x00000400ff09bb82 */ /* 0x000ea20000000800 */
[----:B-1----:R-:W-:-:S07]  /*10a0*/  @!P1 IMAD R15, R6, R25, R15 ;  /* 0x00000019060f9224 */ /* 0x002fce00078e020f */
[----:B------:R-:W1:Y:S01]  /*10b0*/  @!P1 LDC.64 R6, c[0x0][0x248] ;  /* 0x00009200ff069b82 */ /* 0x000e620000000a00 */
[----:B------:R-:W-:Y:S02]  /*10c0*/  @!P1 IMAD R25, R25, R14, RZ ;  /* 0x0000000e19199224 */ /* 0x000fe400078e02ff */
[----:B--2---:R-:W-:Y:S01]  /*10d0*/  @!P3 IMAD R8, R13, R9, R8 ;  /* 0x000000090d08b224 */ /* 0x004fe200078e0208 */
[----:B------:R-:W-:Y:S01]  /*10e0*/  IADD3 R13, R11, 0x3, RZ ;  /* 0x000000030b0d7810 */ /* 0x000fe20007ffe0ff */
[----:B------:R-:W-:-:S05]  /*10f0*/  @!P1 IMAD R25, R25, R10, RZ ;  /* 0x0000000a19199224 */ /* 0x000fca00078e02ff */
[----:B------:R-:W-:-:S05]  /*1100*/  @!P1 SHF.L.U32 R25, R25, 0x1, RZ ;  /* 0x0000000119199819 */ /* 0x000fca00000006ff */
[----:B-1----:R-:W-:-:S04]  /*1110*/  @!P1 IMAD.WIDE R6, R25, 0x4, R6 ;  /* 0x0000000419069825 */ /* 0x002fc800078e0206 */
[----:B------:R-:W-:-:S04]  /*1120*/  @!P1 IMAD.WIDE.U32 R14, R15, 0x8, R6 ;  /* 0x000000080f0e9825 */ /* 0x000fc800078e0006 */
[----:B0-----:R-:W-:Y:S01]  /*1130*/  @!P4 FADD.FTZ R20, R20, R4 ;  /* 0x000000041414c221 */ /* 0x001fe20000010000 */
[----:B------:R-:W-:Y:S01]  /*1140*/  @!P4 FADD.FTZ R21, R21, R5 ;  /* 0x000000051515c221 */ /* 0x000fe20000010000 */
[----:B------:R-:W-:Y:S02]  /*1150*/  ISETP.EQ.OR P4, PT, R13, UR7, P2 ;  /* 0x000000070d007c0c */ /* 0x000fe40009782670 */
[----:B------:R-:W-:-:S05]  /*1160*/  @!P3 LOP3.LUT R4, R18, 0x1, RZ, 0xc0, !PT ;  /* 0x000000011204b812 */ /* 0x000fca00078ec0ff */
[----:B------:R-:W-:Y:S02]  /*1170*/  @!P3 IMAD R9, R9, R4, RZ ;  /* 0x000000040909b224 */ /* 0x000fe400078e02ff */
[----:B------:R-:W0:Y:S02]  /*1180*/  @!P3 LDC.64 R4, c[0x0][0x248] ;  /* 0x00009200ff04bb82 */ /* 0x000e240000000a00 */
[----:B------:R-:W-:Y:S02]  /*1190*/  @!P3 IMAD R6, R9, R10, RZ ;  /* 0x0000000a0906b224 */ /* 0x000fe400078e02ff */
[----:B------:R-:W1:Y:S03]  /*11a0*/  @!P4 S2R R9, SR_CTAID.Y ;  /* 0x000000000009c919 */ /* 0x000e660000002600 */
[----:B------:R-:W-:Y:S01]  /*11b0*/  @!P3 SHF.L.U32 R7, R6, 0x1, RZ ;  /* 0x000000010607b819 */ /* 0x000fe200000006ff */
[----:B------:R-:W1:Y:S04]  /*11c0*/  @!P4 LDC R25, c[0x0][0x10] ;  /* 0x00000400ff19cb82 */ /* 0x000e680000000800 */
[----:B0-----:R-:W-:-:S04]  /*11d0*/  @!P3 IMAD.WIDE R4, R7, 0x4, R4 ;  /* 0x000000040704b825 */ /* 0x001fc800078e0204 */
[----:B------:R-:W-:Y:S01]  /*11e0*/  @!P3 IMAD.WIDE.U32 R6, R8, 0x8, R4 ;  /* 0x000000080806b825 */ /* 0x000fe200078e0004 */
[----:B------:R-:W-:-:S03]  /*11f0*/  @!P4 LOP3.LUT R4, R18, 0x1, RZ, 0xc0, !PT ;  /* 0x000000011204c812 */ /* 0x000fc600078ec0ff */
[----:B-1----:R-:W-:Y:S02]  /*1200*/  @!P4 IMAD R13, R13, R25, R9 ;  /* 0x000000190d0dc224 */ /* 0x002fe400078e0209 */
[----:B------:R-:W2:Y:S01]  /*1210*/  @!P3 LDG.E.64 R6, desc[UR8][R6.64] ;  /* 0x000000080606b981 */ /* 0x000ea2000c1e1b00 */
[----:B------:R-:W0:Y:S01]  /*1220*/  @!P4 LDC.64 R8, c[0x0][0x248] ;  /* 0x00009200ff08cb82 */ /* 0x000e220000000a00 */
[----:B------:R-:W-:Y:S02]  /*1230*/  @!P4 IMAD R25, R25, R4, RZ ;  /* 0x000000041919c224 */ /* 0x000fe400078e02ff */
[----:B------:R-:W3:Y:S02]  /*1240*/  @!P1 LDG.E.64 R4, desc[UR8][R14.64] ;  /* 0x000000080e049981 */ /* 0x000ee4000c1e1b00 */
[----:B------:R-:W-:-:S05]  /*1250*/  @!P4 IMAD R25, R25, R10, RZ ;  /* 0x0000000a1919c224 */ /* 0x000fca00078e02ff */
[----:B------:R-:W-:-:S05]  /*1260*/  @!P4 SHF.L.U32 R25, R25, 0x1, RZ ;  /* 0x000000011919c819 */ /* 0x000fca00000006ff */
[----:B0-----:R-:W-:-:S04]  /*1270*/  @!P4 IMAD.WIDE R8, R25, 0x4, R8 ;  /* 0x000000041908c825 */ /* 0x001fc800078e0208 */
[----:B------:R-:W-:-:S06]  /*1280*/  @!P4 IMAD.WIDE.U32 R8, R13, 0x8, R8 ;  /* 0x000000080d08c825 */ /* 0x000fcc00078e0008 */
[----:B------:R-:W4:Y:S01]  /*1290*/  @!P4 LDG.E.64 R8, desc[UR8][R8.64] ;  /* 0x000000080808c981 */ /* 0x000f22000c1e1b00 */
[----:B------:R-:W-:Y:S02]  /*12a0*/  IADD3 R12, R12, -0x4, RZ ;  /* 0xfffffffc0c0c7810 */ /* 0x000fe40007ffe0ff */
[----:B------:R-:W-:Y:S01]  /*12b0*/  IADD3 R11, R11, 0x4, RZ ;  /* 0x000000040b0b7810 */ /* 0x000fe20007ffe0ff */
[----:B---3--:R-:W-:Y:S01]  /*12c0*/  @!P1 FADD.FTZ R20, R20, R4 ;  /* 0x0000000414149221 */ /* 0x008fe20000010000 */
[----:B------:R-:W-:Y:S01]  /*12d0*/  @!P1 FADD.FTZ R21, R21, R5 ;  /* 0x0000000515159221 */ /* 0x000fe20000010000 */
[----:B------:R-:W-:Y:S02]  /*12e0*/  ISETP.NE.AND P1, PT, R12, RZ, PT ;  /* 0x000000ff0c00720c */ /* 0x000fe40003f25270 */
[----:B--2---:R-:W-:Y:S01]  /*12f0*/  @!P3 FADD.FTZ R20, R20, R6 ;  /* 0x000000061414b221 */ /* 0x004fe20000010000 */
[----:B------:R-:W-:-:S03]  /*1300*/  @!P3 FADD.FTZ R21, R21, R7 ;  /* 0x000000071515b221 */ /* 0x000fc60000010000 */
[----:B----4-:R-:W-:Y:S01]  /*1310*/  @!P4 FADD.FTZ R20, R20, R8 ;  /* 0x000000081414c221 */ /* 0x010fe20000010000 */
[----:B------:R-:W-:-:S06]  /*1320*/  @!P4 FADD.FTZ R21, R21, R9 ;  /* 0x000000091515c221 */ /* 0x000fcc0000010000 */
[----:B------:R-:W-:Y:S05]  /*1330*/  @P1 BRA `(.L_x_2023) ;  /* 0xfffffffc00041947 */ /* 0x000fea000383ffff */
.L_x_2022:
[----:B-1----:R-:W-:-:S13]  /*1340*/  LOP3.LUT P1, R6, R10, 0x3, RZ, 0xc0, !PT ;  /* 0x000000030a067812 */ /* 0x002fda000782c0ff */
[----:B------:R-:W-:Y:S05]  /*1350*/  @!P1 BRA `(.L_x_2019) ;  /* 0x0000000000c89947 */ /* 0x000fea0003800000 */
[----:B------:R-:W-:Y:S01]  /*1360*/  ISETP.EQ.OR P1, PT, R11, UR7, P2 ;  /* 0x000000070b007c0c */ /* 0x000fe20009722670 */
[----:B------:R-:W-:Y:S01]  /*1370*/  BSSY B0, `(.L_x_2024) ;  /* 0x0000010000007945 */ /* 0x000fe20003800000 */
[----:B------:R-:W-:-:S11]  /*1380*/  ISETP.NE.AND P3, PT, R6, 0x1, PT ;  /* 0x000000010600780c */ /* 0x000fd60003f65270 */
[----:B------:R-:W-:Y:S05]  /*1390*/  @P1 BRA `(.L_x_2025) ;  /* 0x0000000000341947 */ /* 0x000fea0003800000 */
[----:B------:R-:W1:Y:S01]  /*13a0*/  S2R R8, SR_CTAID.Y ;  /* 0x0000000000087919 */ /* 0x000e620000002600 */
[----:B------:R-:W2:Y:S01]  /*13b0*/  LDC.64 R4, c[0x0][0x248] ;  /* 0x00009200ff047b82 */ /* 0x000ea20000000a00 */
[----:B------:R-:W-:Y:S01]  /*13c0*/  LOP3.LUT R7, R18, 0x1, RZ, 0xc0, !PT ;  /* 0x0000000112077812 */ /* 0x000fe200078ec0ff */
[----:B------:R-:W-:-:S04]  /*13d0*/  ULDC UR5, c[0x0][0x10] ;  /* 0x0000040000057ab9 */ /* 0x000fc80000000800 */
[----:B------:R-:W-:-:S04]  /*13e0*/  IMAD R7, R7, UR5, RZ ;  /* 0x0000000507077c24 */ /* 0x000fc8000f8e02ff */
[----:B------:R-:W-:-:S05]  /*13f0*/  IMAD R7, R7, R10, RZ ;  /* 0x0000000a07077224 */ /* 0x000fca00078e02ff */
[----:B------:R-:W-:-:S05]  /*1400*/  SHF.L.U32 R7, R7, 0x1, RZ ;  /* 0x0000000107077819 */ /* 0x000fca00000006ff */
[----:B--2---:R-:W-:-:S04]  /*1410*/  IMAD.WIDE R4, R7, 0x4, R4 ;  /* 0x0000000407047825 */ /* 0x004fc800078e0204 */
[----:B-1----:R-:W-:-:S04]  /*1420*/  IMAD R7, R11, UR5, R8 ;  /* 0x000000050b077c24 */ /* 0x002fc8000f8e0208 */
[----:B------:R-:W-:-:S06]  /*1430*/  IMAD.WIDE.U32 R4, R7, 0x8, R4 ;  /* 0x0000000807047825 */ /* 0x000fcc00078e0004 */
[----:B------:R-:W0:Y:S02]  /*1440*/  LDG.E.64 R4, desc[UR8][R4.64] ;  /* 0x0000000804047981 */ /* 0x000e24000c1e1b00 */
[----:B0-----:R-:W-:Y:S01]  /*1450*/  FADD.FTZ R20, R20, R4 ;  /* 0x0000000414147221 */ /* 0x001fe20000010000 */
[----:B------:R-:W-:-:S07]  /*1460*/  FADD.FTZ R21, R21, R5 ;  /* 0x0000000515157221 */ /* 0x000fce0000010000 */
.L_x_2025:
[----:B------:R-:W-:Y:S05]  /*1470*/  BSYNC B0 ;  /* 0x0000000000007941 */ /* 0x000fea0003800000 */
.L_x_2024:
[----:B------:R-:W-:Y:S05]  /*1480*/  @!P3 BRA `(.L_x_2019) ;  /* 0x00000000007cb947 */ /* 0x000fea0003800000 */
[C---:B------:R-:W-:Y:S02]  /*1490*/  IADD3 R4, R11.reuse, 0x1, RZ ;  /* 0x000000010b047810 */ /* 0x040fe40007ffe0ff */
[----:B------:R-:W-:Y:S02]  /*14a0*/  IADD3 R11, R11, 0x2, RZ ;  /* 0x000000020b0b7810 */ /* 0x000fe40007ffe0ff */
[----:B------:R-:W-:Y:S02]  /*14b0*/  ISETP.EQ.OR P3, PT, R4, UR7, P2 ;  /* 0x0000000704007c0c */ /* 0x000fe40009762670 */
[----:B------:R-:W-:-:S04]  /*14c0*/  ISETP.EQ.OR P1, PT, R11, UR7, P2 ;  /* 0x000000070b007c0c */ /* 0x000fc80009722670 */
[----:B------:R-:W-:-:S07]  /*14d0*/  ISETP.EQ.OR P1, PT, R6, 0x2, P1 ;  /* 0x000000020600780c */ /* 0x000fce0000f22670 */
[----:B------:R-:W1:Y:S01]  /*14e0*/  @!P3 S2R R13, SR_CTAID.Y ;  /* 0x00000000000db919 */ /* 0x000e620000002600 */
[----:B------:R-:W1:Y:S01]  /*14f0*/  @!P3 LDC R9, c[0x0][0x10] ;  /* 0x00000400ff09bb82 */ /* 0x000e620000000800 */
[----:B------:R-:W-:-:S04]  /*1500*/  @!P3 LOP3.LUT R8, R18, 0x1, RZ, 0xc0, !PT ;  /* 0x000000011208b812 */ /* 0x000fc800078ec0ff */
[----:B------:R-:W2:Y:S01]  /*1510*/  @!P1 S2R R12, SR_CTAID.Y ;  /* 0x00000000000c9919 */ /* 0x000ea20000002600 */
[----:B------:R-:W-:Y:S02]  /*1520*/  @!P1 LOP3.LUT R15, R18, 0x1, RZ, 0xc0, !PT ;  /* 0x00000001120f9812 */ /* 0x000fe400078ec0ff */
[----:B------:R-:W3:Y:S08]  /*1530*/  @!P1 LDC R14, c[0x0][0x10] ;  /* 0x00000400ff0e9b82 */ /* 0x000ef00000000800 */
[----:B------:R-:W4:Y:S01]  /*1540*/  @!P3 LDC.64 R6, c[0x0][0x248] ;  /* 0x00009200ff06bb82 */ /* 0x000f220000000a00 */
[----:B-1----:R-:W-:-:S07]  /*1550*/  @!P3 IMAD R13, R4, R9, R13 ;  /* 0x00000009040db224 */ /* 0x002fce00078e020d */
[----:B------:R-:W1:Y:S01]  /*1560*/  @!P1 LDC.64 R4, c[0x0][0x248] ;  /* 0x00009200ff049b82 */ /* 0x000e620000000a00 */
[----:B------:R-:W-:Y:S02]  /*1570*/  @!P3 IMAD R9, R9, R8, RZ ;  /* 0x000000080909b224 */ /* 0x000fe400078e02ff */
[----:B---3--:R-:W-:Y:S02]  /*1580*/  @!P1 IMAD R15, R14, R15, RZ ;  /* 0x0000000f0e0f9224 */ /* 0x008fe400078e02ff */
[-C--:B------:R-:W-:Y:S02]  /*1590*/  @!P3 IMAD R9, R9, R10.reuse, RZ ;  /* 0x0000000a0909b224 */ /* 0x080fe400078e02ff */
[----:B------:R-:W-:Y:S02]  /*15a0*/  @!P1 IMAD R15, R15, R10, RZ ;  /* 0x0000000a0f0f9224 */ /* 0x000fe400078e02ff */
[----:B--2---:R-:W-:Y:S01]  /*15b0*/  @!P1 IMAD R11, R11, R14, R12 ;  /* 0x0000000e0b0b9224 */ /* 0x004fe200078e020c */
[----:B------:R-:W-:-:S02]  /*15c0*/  @!P3 SHF.L.U32 R9, R9, 0x1, RZ ;  /* 0x000000010909b819 */ /* 0x000fc400000006ff */
[----:B------:R-:W-:-:S03]  /*15d0*/  @!P1 SHF.L.U32 R15, R15, 0x1, RZ ;  /* 0x000000010f0f9819 */ /* 0x000fc600000006ff */
[----:B----4-:R-:W-:-:S04]  /*15e0*/  @!P3 IMAD.WIDE R8, R9, 0x4, R6 ;  /* 0x000000040908b825 */ /* 0x010fc800078e0206 */
[----:B-1----:R-:W-:-:S04]  /*15f0*/  @!P1 IMAD.WIDE R6, R15, 0x4, R4 ;  /* 0x000000040f069825 */ /* 0x002fc800078e0204 */
        /* <DEDUP_REMOVED lines=8> */
.L_x_2019:
[----:B------:R-:W-:Y:S01]  /*1680*/  ULDC.64 UR12, c[0x0][0x218] ;  /* 0x00008600000c7ab9 */ /* 0x000fe20000000a00 */
[----:B------:R-:W-:Y:S01]  /*1690*/  LOP3.LUT P1, RZ, R0, UR7, RZ, 0xfc, !PT ;  /* 0x0000000700ff7c12 */ /* 0x000fe2000f82fcff */
[----:B------:R-:W2:Y:S01]  /*16a0*/  S2UR UR6, SR_CgaCtaId ;  /* 0x00000000000679c3 */ /* 0x000ea20000008800 */
[----:B------:R-:W-:Y:S01]  /*16b0*/  ISETP.EQ.U32.AND P3, PT, RZ, UR12, PT ;  /* 0x0000000cff007c0c */ /* 0x000fe2000bf62070 */
[----:B------:R-:W-:Y:S01]  /*16c0*/  UMOV UR5, 0x400 ;  /* 0x0000040000057882 */ /* 0x000fe20000000000 */
[----:B------:R-:W-:Y:S02]  /*16d0*/  IADD3 R3, R24, R3, RZ ;  /* 0x0000000318037210 */ /* 0x000fe40007ffe0ff */
[----:B------:R-:W-:-:S03]  /*16e0*/  ISETP.EQ.OR.EX P1, PT, RZ, UR13, P1, P3 ;  /* 0x0000000dff007c0c */ /* 0x000fc60008f22730 */
[----:B-1----:R-:W1:Y:S08]  /*16f0*/  LDC.64 R8, c[0x0][0x228] ;  /* 0x00008a00ff087b82 */ /* 0x002e700000000a00 */
[----:B------:R-:W3:Y:S08]  /*1700*/  LDC.64 R4, c[0x0][0x230] ;  /* 0x00008c00ff047b82 */ /* 0x000ef00000000a00 */
[----:B------:R-:W4:Y:S01]  /*1710*/  @!P1 LDC.64 R10, c[0x0][0x218] ;  /* 0x00008600ff0a9b82 */ /* 0x000f220000000a00 */
[----:B--2---:R-:W-:-:S03]  /*1720*/  ULEA UR5, UR6, UR5, 0x18 ;  /* 0x0000000506057291 */ /* 0x004fc6000f8ec03f */
[----:B------:R-:W-:Y:S02]  /*1730*/  ULDC UR6, c[0x0][0x2a4] ;  /* 0x0000a90000067ab9 */ /* 0x000fe40000000800 */
[----:B------:R-:W-:Y:S01]  /*1740*/  @!P1 FMUL.FTZ R7, R21, UR6 ;  /* 0x0000000615079c20 */ /* 0x000fe20008410000 */
[----:B------:R-:W-:Y:S01]  /*1750*/  @!P1 FMUL.FTZ R6, R20, UR6 ;  /* 0x0000000614069c20 */ /* 0x000fe20008410000 */
[C---:B-1----:R-:W-:Y:S02]  /*1760*/  IMAD.WIDE R8, R3.reuse, 0x4, R8 ;  /* 0x0000000403087825 */ /* 0x042fe400078e0208 */
[----:B------:R-:W-:Y:S02]  /*1770*/  @!P2 STS.64 [UR5+0xc0], R20 ;  /* 0x0000c014ff00a988 */ /* 0x000fe40008000a05 */
[----:B---3--:R-:W-:-:S04]  /*1780*/  IMAD.WIDE R4, R3, 0x4, R4 ;  /* 0x0000000403047825 */ /* 0x008fc800078e0204 */
[----:B----4-:R-:W-:-:S05]  /*1790*/  @!P1 IMAD.WIDE R10, R23, 0x8, R10 ;  /* 0x00000008170a9825 */ /* 0x010fca00078e020a */
[----:B------:R1:W-:Y:S01]  /*17a0*/  @!P1 STG.E.64 desc[UR8][R10.64], R6 ;  /* 0x000000060a009986 */ /* 0x0003e2000c101b08 */
[----:B------:R-:W-:Y:S06]  /*17b0*/  BAR.SYNC.DEFER_BLOCKING 0x0 ;  /* 0x0000000000007b1d */ /* 0x000fec0000010000 */
[----:B------:R-:W2:Y:S04]  /*17c0*/  LDG.E.64 R8, desc[UR8][R8.64] ;  /* 0x0000000808087981 */ /* 0x000ea8000c1e1b00 */
[----:B------:R-:W2:Y:S01]  /*17d0*/  LDG.E.64 R4, desc[UR8][R4.64] ;  /* 0x0000000804047981 */ /* 0x000ea2000c1e1b00 */
[----:B------:R-:W-:-:S02]  /*17e0*/  MOV R3, 0x3f800000 ;  /* 0x3f80000000037802 */ /* 0x000fc40000000f00 */
[C---:B-1----:R-:W-:Y:S01]  /*17f0*/  PRMT R7, R17.reuse, 0x7632, R7 ;  /* 0x0000763211077816 */ /* 0x042fe20000000007 */
[----:B------:R-:W1:Y:S01]  /*1800*/  LDS.64 R12, [UR5+0xc0] ;  /* 0x0000c005ff0c7984 */ /* 0x000e620008000a00 */
[C---:B------:R-:W-:Y:S02]  /*1810*/  PRMT R11, R16.reuse, 0x7632, R11 ;  /* 0x00007632100b7816 */ /* 0x040fe4000000000b */
[----:B------:R-:W-:Y:S02]  /*1820*/  SHF.L.U32 R17, R17, 0x10, RZ ;  /* 0x0000001011117819 */ /* 0x000fe400000006ff */
[----:B------:R-:W-:Y:S02]  /*1830*/  SHF.L.U32 R7, R7, 0x10, RZ ;  /* 0x0000001007077819 */ /* 0x000fe400000006ff */
[----:B------:R-:W-:Y:S02]  /*1840*/  SHF.L.U32 R15, R16, 0x10, RZ ;  /* 0x00000010100f7819 */ /* 0x000fe400000006ff */
[----:B------:R-:W-:Y:S01]  /*1850*/  SHF.L.U32 R11, R11, 0x10, RZ ;  /* 0x000000100b0b7819 */ /* 0x000fe200000006ff */
[----:B-1----:R-:W-:-:S04]  /*1860*/  FMUL.FTZ R12, R12, UR6 ;  /* 0x000000060c0c7c20 */ /* 0x002fc80008410000 */
[C---:B------:R-:W-:Y:S01]  /*1870*/  FMUL.FTZ R14, R12.reuse, R12 ;  /* 0x0000000c0c0e7220 */ /* 0x040fe20000410000 */
[----:B------:R-:W-:Y:S01]  /*1880*/  FADD.FTZ R6, R17, -R12 ;  /* 0x8000000c11067221 */ /* 0x000fe20000010000 */
[C---:B------:R-:W-:Y:S01]  /*1890*/  FADD.FTZ R10, -R12.reuse, R7 ;  /* 0x000000070c0a7221 */ /* 0x040fe20000010100 */
[----:B------:R-:W-:Y:S01]  /*18a0*/  FADD.FTZ R16, -R12, R11 ;  /* 0x0000000b0c107221 */ /* 0x000fe20000010100 */
[----:B------:R-:W-:-:S05]  /*18b0*/  FFMA.FTZ R13, R13, UR6, -R14 ;  /* 0x000000060d0d7c23 */ /* 0x000fca000801080e */
[----:B------:R-:W-:-:S13]  /*18c0*/  FSETP.GTU.FTZ.AND P1, PT, R13, RZ, PT ;  /* 0x000000ff0d00720b */ /* 0x000fda0003f3c000 */
[----:B------:R-:W1:Y:S02]  /*18d0*/  @P1 LDC R14, c[0x0][0x238] ;  /* 0x00008e00ff0e1b82 */ /* 0x000e640000000800 */
[----:B-1----:R-:W-:Y:S01]  /*18e0*/  @P1 FADD.FTZ R13, R13, R14 ;  /* 0x0000000e0d0d1221 */ /* 0x002fe20000010000 */
[----:B------:R-:W-:-:S03]  /*18f0*/  FADD.FTZ R14, R15, -R12 ;  /* 0x8000000c0f0e7221 */ /* 0x000fc60000010000 */
[----:B------:R-:W1:Y:S01]  /*1900*/  @P1 MUFU.RSQ R3, R13 ;  /* 0x0000000d00031308 */ /* 0x000e620000001400 */
[----:B------:R-:W-:Y:S01]  /*1910*/  ISETP.NE.AND P1, PT, RZ, UR10, PT ;  /* 0x0000000aff007c0c */ /* 0x000fe2000bf25270 */
[-C--:B-1----:R-:W-:Y:S01]  /*1920*/  FMUL.FTZ R11, R6, R3.reuse ;  /* 0x00000003060b7220 */ /* 0x082fe20000410000 */
[-C--:B------:R-:W-:Y:S01]  /*1930*/  FMUL.FTZ R7, R14, R3.reuse ;  /* 0x000000030e077220 */ /* 0x080fe20000410000 */
[-C--:B------:R-:W-:Y:S01]  /*1940*/  FMUL.FTZ R12, R10, R3.reuse ;  /* 0x000000030a0c7220 */ /* 0x080fe20000410000 */
[----:B------:R-:W-:Y:S01]  /*1950*/  FMUL.FTZ R16, R16, R3 ;  /* 0x0000000310107220 */ /* 0x000fe20000410000 */
[----:B------:R-:W-:Y:S01]  /*1960*/  IADD3 R10, R22, 0x20, RZ ;  /* 0x00000020160a7810 */ /* 0x000fe20007ffe0ff */
[C-C-:B--2---:R-:W-:Y:S01]  /*1970*/  FFMA.FTZ R11, R8.reuse, R11, R4.reuse ;  /* 0x0000000b080b7223 */ /* 0x144fe20000010004 */
[----:B------:R-:W-:Y:S01]  /*1980*/  FFMA.FTZ R8, R8, R7, R4 ;  /* 0x0000000708087223 */ /* 0x000fe20000010004 */
[C-C-:B------:R-:W-:Y:S01]  /*1990*/  FFMA.FTZ R3, R9.reuse, R16, R5.reuse ;  /* 0x0000001009037223 */ /* 0x140fe20000010005 */
[----:B------:R-:W-:-:S04]  /*19a0*/  FFMA.FTZ R12, R9, R12, R5 ;  /* 0x0000000c090c7223 */ /* 0x000fc80000010005 */
[----:B------:R-:W-:Y:S05]  /*19b0*/  @!P1 BRA `(.L_x_2026) ;  /* 0x0000000000289947 */ /* 0x000fea0003800000 */
        /* <DEDUP_REMOVED lines=8> */
[----:B-1----:R-:W-:Y:S01]  /*1a40*/  FMUL.FTZ R12, R12, R9 ;  /* 0x000000090c0c7220 */ /* 0x002fe20000410000 */
[----:B--2---:R-:W-:-:S07]  /*1a50*/  FMUL.FTZ R11, R11, R6 ;  /* 0x000000060b0b7220 */ /* 0x004fce0000410000 */
.L_x_2026:
[----:B------:R-:W-:Y:S04]  /*1a60*/  BSSY B0, `(.L_x_2027) ;  /* 0x000000f000007945 */ /* 0x000fe80003800000 */
[----:B------:R-:W-:Y:S05]  /*1a70*/  @!P0 BRA `(.L_x_2028) ;  /* 0x0000000000348947 */ /* 0x000fea0003800000 */
[----:B------:R-:W-:Y:S01]  /*1a80*/  SHF.R.S32.HI R7, RZ, 0x1f, R22 ;  /* 0x0000001fff077819 */ /* 0x000fe20000011416 */
[----:B------:R-:W-:Y:S01]  /*1a90*/  ULDC.64 UR12, c[0x0][0x270] ;  /* 0x00009c00000c7ab9 */ /* 0x000fe20000000a00 */
[----:B------:R-:W-:Y:S02]  /*1aa0*/  MOV R4, R26 ;  /* 0x0000001a00047202 */ /* 0x000fe40000000f00 */
[----:B------:R-:W-:Y:S01]  /*1ab0*/  MOV R5, R29 ;  /* 0x0000001d00057202 */ /* 0x000fe20000000f00 */
[----:B------:R-:W-:Y:S01]  /*1ac0*/  IMAD R7, R7, UR12, RZ ;  /* 0x0000000c07077c24 */ /* 0x000fe2000f8e02ff */
[----:B------:R-:W-:Y:S01]  /*1ad0*/  F2FP.BF16.F32.PACK_AB R11, R12, R11 ;  /* 0x0000000b0c0b723e */ /* 0x000fe200000010ff */
[----:B------:R-:W-:-:S04]  /*1ae0*/  IMAD.WIDE.U32 R4, R22, UR12, R4 ;  /* 0x0000000c16047c25 */ /* 0x000fc8000f8e0004 */
[----:B------:R-:W-:Y:S01]  /*1af0*/  IMAD R7, R22, UR13, R7 ;  /* 0x0000000d16077c24 */ /* 0x000fe2000f8e0207 */
[----:B------:R-:W-:Y:S02]  /*1b00*/  ULDC.64 UR12, c[0x0][0x210] ;  /* 0x00008400000c7ab9 */ /* 0x000fe40000000a00 */
[----:B------:R-:W-:Y:S02]  /*1b10*/  LEA R6, P2, R4, UR12, 0x1 ;  /* 0x0000000c04067c11 */ /* 0x000fe4000f8408ff */
[----:B------:R-:W-:-:S04]  /*1b20*/  IADD3 R7, R5, R7, RZ ;  /* 0x0000000705077210 */ /* 0x000fc80007ffe0ff */
[----:B------:R-:W-:-:S05]  /*1b30*/  LEA.HI.X R7, R4, UR13, R7, 0x1, P2 ;  /* 0x0000000d04077c11 */ /* 0x000fca00090f0c07 */
[----:B------:R1:W-:Y:S02]  /*1b40*/  STG.E desc[UR8][R6.64], R11 ;  /* 0x0000000b06007986 */ /* 0x0003e4000c101908 */
.L_x_2028:
[----:B------:R-:W-:Y:S05]  /*1b50*/  BSYNC B0 ;  /* 0x0000000000007941 */ /* 0x000fea0003800000 */
.L_x_2027:
[----:B------:R-:W-:Y:S05]  /*1b60*/  @!P1 BRA `(.L_x_2029) ;  /* 0x0000000000289947 */ /* 0x000fea0003800000 */
[----:B------:R-:W-:Y:S01]  /*1b70*/  FMUL.FTZ R4, R8, -1.4426950216293334961 ;  /* 0xbfb8aa3b08047820 */ /* 0x000fe20000410000 */
[----:B-1----:R-:W-:-:S05]  /*1b80*/  FMUL.FTZ R6, R3, -1.4426950216293334961 ;  /* 0xbfb8aa3b03067820 */ /* 0x002fca0000410000 */
        /* <DEDUP_REMOVED lines=8> */
.L_x_2029:
[----:B------:R-:W-:Y:S01]  /*1c10*/  ULDC.64 UR12, c[0x0][0x278] ;  /* 0x00009e00000c7ab9 */ /* 0x000fe20000000a00 */
[----:B-1----:R-:W-:Y:S01]  /*1c20*/  SHF.R.S32.HI R7, RZ, 0x1f, R10 ;  /* 0x0000001fff077819 */ /* 0x002fe2000001140a */
[----:B------:R-:W-:Y:S01]  /*1c30*/  BSSY B0, `(.L_x_2030) ;  /* 0x0000011000007945 */ /* 0x000fe20003800000 */
[----:B------:R-:W-:-:S04]  /*1c40*/  ISETP.GE.U32.AND P1, PT, R10, UR12, PT ;  /* 0x0000000c0a007c0c */ /* 0x000fc8000bf26070 */
[----:B------:R-:W-:-:S04]  /*1c50*/  ISETP.GE.AND.EX P1, PT, R7, UR13, PT, P1 ;  /* 0x0000000d07007c0c */ /* 0x000fc8000bf26310 */
[----:B------:R-:W-:-:S13]  /*1c60*/  ISETP.GT.U32.OR P1, PT, R0, 0x27f, P1 ;  /* 0x0000027f0000780c */ /* 0x000fda0000f24470 */
[----:B------:R-:W-:Y:S05]  /*1c70*/  @P1 BRA `(.L_x_2031) ;  /* 0x0000000000301947 */ /* 0x000fea0003800000 */
[----:B------:R-:W-:Y:S01]  /*1c80*/  ULDC.64 UR12, c[0x0][0x270] ;  /* 0x00009c00000c7ab9 */ /* 0x000fe20000000a00 */
[----:B------:R-:W-:Y:S01]  /*1c90*/  MOV R4, R26 ;  /* 0x0000001a00047202 */ /* 0x000fe20000000f00 */
[----:B------:R-:W-:Y:S01]  /*1ca0*/  IMAD R7, R7, UR12, RZ ;  /* 0x0000000c07077c24 */ /* 0x000fe2000f8e02ff */
[----:B------:R-:W-:Y:S02]  /*1cb0*/  MOV R5, R29 ;  /* 0x0000001d00057202 */ /* 0x000fe40000000f00 */
[----:B------:R-:W-:Y:S01]  /*1cc0*/  F2FP.BF16.F32.PACK_AB R3, R3, R8 ;  /* 0x000000080303723e */ /* 0x000fe200000010ff */
[C---:B------:R-:W-:Y:S02]  /*1cd0*/  IMAD R7, R10.reuse, UR13, R7 ;  /* 0x0000000d0a077c24 */ /* 0x040fe4000f8e0207 */
[----:B------:R-:W-:Y:S01]  /*1ce0*/  IMAD.WIDE.U32 R4, R10, UR12, R4 ;  /* 0x0000000c0a047c25 */ /* 0x000fe2000f8e0004 */
[----:B------:R-:W-:Y:S02]  /*1cf0*/  ULDC.64 UR12, c[0x0][0x210] ;  /* 0x00008400000c7ab9 */ /* 0x000fe40000000a00 */
[----:B------:R-:W-:-:S02]  /*1d00*/  LEA R6, P1, R4, UR12, 0x1 ;  /* 0x0000000c04067c11 */ /* 0x000fc4000f8208ff */
[----:B------:R-:W-:-:S04]  /*1d10*/  IADD3 R7, R5, R7, RZ ;  /* 0x0000000705077210 */ /* 0x000fc80007ffe0ff */
[----:B------:R-:W-:-:S05]  /*1d20*/  LEA.HI.X R7, R4, UR13, R7, 0x1, P1 ;  /* 0x0000000d04077c11 */ /* 0x000fca00088f0c07 */
[----:B------:R1:W-:Y:S02]  /*1d30*/  STG.E desc[UR8][R6.64], R3 ;  /* 0x0000000306007986 */ /* 0x0003e4000c101908 */
.L_x_2031:
[----:B------:R-:W-:Y:S05]  /*1d40*/  BSYNC B0 ;  /* 0x0000000000007941 */ /* 0x000fea0003800000 */
.L_x_2030:
[----:B------:R-:W2:Y:S01]  /*1d50*/  LDC R4, c[0x0][0x10] ;  /* 0x00000400ff047b82 */ /* 0x000ea20000000800 */
[----:B------:R-:W-:Y:S02]  /*1d60*/  IADD3 R18, R18, 0x1, RZ ;  /* 0x0000000112127810 */ /* 0x000fe40007ffe0ff */
[----:B--2---:R-:W-:-:S04]  /*1d70*/  IADD3 R23, R4, R23, RZ ;  /* 0x0000001704177210 */ /* 0x004fc80007ffe0ff */
[----:B------:R-:W-:-:S13]  /*1d80*/  ISETP.GE.AND P1, PT, R23, UR4, PT ;  /* 0x0000000417007c0c */ /* 0x000fda000bf26270 */
[----:B------:R-:W-:Y:S05]  /*1d90*/  @!P1 BRA `(.L_x_2032) ;  /* 0xffffffe400149947 */ /* 0x000fea000383ffff */
[----:B------:R-:W-:Y:S05]  /*1da0*/  EXIT ;  /* 0x000000000000794d */ /* 0x000fea0003800000 */
.L_x_2033:
        /* <DEDUP_REMOVED lines=13> */
.L_x_3260:


//--------------------- .text._Z35group_norm_nhwc_fwd_one_pass_kernelI11Bf16IOFp32WLi128ELi40ELi640EEv26Group_norm_nhwc_fwd_params --------------------------
	.section	.text._Z35group_norm_nhwc_fwd_one_pass_kernelI11Bf16IOFp32WLi128ELi40ELi640EEv26Group_norm_nhwc_fwd_params,"ax",@progbits
	.align	128
        .global         _Z35group_norm_nhwc_fwd_one_pass_kernelI11Bf16IOFp32WLi128ELi40ELi640EEv26Group_norm_nhwc_fwd_params
        .type           _Z35group_norm_nhwc_fwd_one_pass_kernelI11Bf16IOFp32WLi128ELi40ELi640EEv26Group_norm_nhwc_fwd_params,@function
        .size           _Z35group_norm_nhwc_fwd_one_pass_kernelI11Bf16IOFp32WLi128ELi40ELi640EEv26Group_norm_nhwc_fwd_params,(.L_x_3261 - _Z35group_norm_nhwc_fwd_one_pass_kernelI11Bf16IOFp32WLi128ELi40ELi640EEv26Group_norm_nhwc_fwd_params)
        .other          _Z35group_norm_nhwc_fwd_one_pass_kernelI11Bf16IOFp32WLi128ELi40ELi640EEv26Group_norm_nhwc_fwd_params,@"STO_CUDA_ENTRY STV_DEFAULT"
_Z35group_norm_nhwc_fwd_one_pass_kernelI11Bf16IOFp32WLi128ELi40ELi640EEv26Group_norm_nhwc_fwd_params:
.text._Z35group_norm_nhwc_fwd_one_pass_kernelI11Bf16IOFp32WLi128ELi40ELi640EEv26Group_norm_nhwc_fwd_params:
        /* <DEDUP_REMOVED lines=11> */
[----:B------:R-:W1:Y:S01]  /*00b0*/  S2R R4, SR_LANEID ;  /* 0x0000000000047919 */ /* 0x000e620000000000 */
[----:B------:R-:W-:Y:S01]  /*00c0*/  HFMA2.MMA R32, -RZ, RZ, 0, 0 ;  /* 0x00000000ff207435 */ /* 0x000fe200000001ff */
[----:B------:R-:W-:-:S03]  /*00d0*/  ULDC.U8 UR10, c[0x0][0x28c] ;  /* 0x0000a300000a7ab9 */ /* 0x000fc60000000000 */
[----:B------:R-:W2:Y:S08]  /*00e0*/  LDC R0, c[0x0][0x294] ;  /* 0x0000a500ff007b82 */ /* 0x000eb00000000800 */
[----:B------:R-:W3:Y:S01]  /*00f0*/  S2UR UR6, SR_CgaCtaId ;  /* 0x00000000000679c3 */ /* 0x000ee20000008800 */
[----:B0-----:R-:W-:-:S05]  /*0100*/  IMAD.WIDE.U32 R2, R6, -0x33333333, RZ ;  /* 0xcccccccd06027825 */ /* 0x001fca00078e00ff */
[----:B------:R-:W-:Y:S02]  /*0110*/  SHF.R.U32.HI R39, RZ, 0x4, R3 ;  /* 0x00000004ff277819 */ /* 0x000fe40000011603 */
[--C-:B------:R-:W-:Y:S01]  /*0120*/  SHF.R.S32.HI R3, RZ, 0x1f, R6.reuse ;  /* 0x0000001fff037819 */ /* 0x100fe20000011406 */
[----:B---3--:R-:W-:Y:S02]  /*0130*/  ULEA UR5, UR6, UR5, 0x18 ;  /* 0x0000000506057291 */ /* 0x008fe4000f8ec03f */
[----:B--2---:R-:W-:Y:S01]  /*0140*/  IMAD R37, R0, UR7, R39 ;  /* 0x0000000700257c24 */ /* 0x004fe2000f8e0227 */
        /* <DEDUP_REMOVED lines=9> */
[----:B------:R-:W-:Y:S02]  /*01e0*/  LEA R33, R3, UR5, 0x3 ;  /* 0x0000000503217c11 */ /* 0x000fe4000f8e18ff */
[C---:B------:R-:W-:Y:S02]  /*01f0*/  IADD3 R36, R37.reuse, 0x20, RZ ;  /* 0x0000002025247810 */ /* 0x040fe40007ffe0ff */
[C---:B------:R-:W-:Y:S02]  /*0200*/  IADD3 R35, R37.reuse, 0x40, RZ ;  /* 0x0000004025237810 */ /* 0x040fe40007ffe0ff */
[----:B-1----:R-:W-:-:S07]  /*0210*/  IADD3 R34, R37, 0x60, RZ ;  /* 0x0000006025227810 */ /* 0x002fce0007ffe0ff */
.L_x_2055:
[----:B01----:R-:W0:Y:S01]  /*0220*/  LDC R11, c[0x0][0x288] ;  /* 0x0000a200ff0b7b82 */ /* 0x003e220000000800 */
[----:B------:R-:W-:Y:S01]  /*0230*/  ULDC.64 UR14, c[0x0][0x278] ;  /* 0x00009e00000e7ab9 */ /* 0x000fe20000000a00 */
[----:B------:R-:W-:Y:S01]  /*0240*/  SHF.R.S32.HI R13, RZ, 0x1f, R39 ;  /* 0x0000001fff0d7819 */ /* 0x000fe20000011427 */
[----:B------:R-:W-:Y:S01]  /*0250*/  ULDC.64 UR12, c[0x0][0x280] ;  /* 0x0000a000000c7ab9 */ /* 0x000fe20000000a00 */
[----:B------:R-:W-:-:S04]  /*0260*/  CS2R R30, SRZ ;  /* 0x00000000001e7805 */ /* 0x000fc8000001ff00 */
[----:B------:R-:W1:Y:S01]  /*0270*/  @P0 LDC.64 R22, c[0x0][0x270] ;  /* 0x00009c00ff160b82 */ /* 0x000e620000000a00 */
[----:B0-----:R-:W-:-:S04]  /*0280*/  IABS R5, R11 ;  /* 0x0000000b00057213 */ /* 0x001fc80000000000 */
[----:B------:R-:W0:Y:S08]  /*0290*/  I2F.RP R0, R5 ;  /* 0x0000000500007306 */ /* 0x000e300000209400 */
[----:B0-----:R-:W0:Y:S02]  /*02a0*/  MUFU.RCP R0, R0 ;  /* 0x0000000000007308 */ /* 0x001e240000001000 */
[----:B0-----:R-:W-:-:S06]  /*02b0*/  IADD3 R2, R0, 0xffffffe, RZ ;  /* 0x0ffffffe00027810 */ /* 0x001fcc0007ffe0ff */
[----:B--2---:R0:W2:Y:S02]  /*02c0*/  F2I.FTZ.U32.TRUNC.NTZ R3, R2 ;  /* 0x0000000200037305 */ /* 0x0040a4000021f000 */
[----:B0-----:R-:W-:Y:S02]  /*02d0*/  MOV R2, RZ ;  /* 0x000000ff00027202 */ /* 0x001fe40000000f00 */
[----:B--2---:R-:W-:-:S05]  /*02e0*/  IADD3 R8, RZ, -R3, RZ ;  /* 0x80000003ff087210 */ /* 0x004fca0007ffe0ff */
[----:B------:R-:W-:Y:S01]  /*02f0*/  IMAD R7, R8, R5, RZ ;  /* 0x0000000508077224 */ /* 0x000fe200078e02ff */
[----:B------:R-:W-:-:S03]  /*0300*/  IABS R8, R38 ;  /* 0x0000002600087213 */ /* 0x000fc60000000000 */
[----:B------:R-:W-:Y:S01]  /*0310*/  IMAD.HI.U32 R3, R3, R7, R2 ;  /* 0x0000000703037227 */ /* 0x000fe200078e0002 */
[----:B------:R-:W-:-:S05]  /*0320*/  SHF.R.S32.HI R7, RZ, 0x1f, R36 ;  /* 0x0000001fff077819 */ /* 0x000fca0000011424 */
        /* <DEDUP_REMOVED lines=9> */
[----:B------:R-:W-:-:S02]  /*03c0*/  ISETP.GE.AND P3, PT, R0, RZ, PT ;  /* 0x000000ff0000720c */ /* 0x000fc40003f66270 */
[----:B------:R-:W-:-:S05]  /*03d0*/  SHF.R.S32.HI R5, RZ, 0x1f, R35 ;  /* 0x0000001fff057819 */ /* 0x000fca0000011423 */
[----:B------:R-:W-:Y:S02]  /*03e0*/  @P1 IADD3 R3, R3, 0x1, RZ ;  /* 0x0000000103031810 */ /* 0x000fe40007ffe0ff */
[----:B------:R-:W-:Y:S02]  /*03f0*/  ISETP.GE.U32.AND P1, PT, R36, UR14, PT ;  /* 0x0000000e24007c0c */ /* 0x000fe4000bf26070 */
[----:B------:R-:W-:Y:S02]  /*0400*/  MOV R9, R3 ;  /* 0x0000000300097202 */ /* 0x000fe40000000f00 */
[----:B------:R-:W-:Y:S02]  /*0410*/  ISETP.GE.AND.EX P1, PT, R7, UR15, PT, P1 ;  /* 0x0000000f07007c0c */ /* 0x000fe4000bf26310 */
[----:B------:R-:W-:Y:S02]  /*0420*/  @!P3 IADD3 R9, -R9, RZ, RZ ;  /* 0x000000ff0909b210 */ /* 0x000fe40007ffe1ff */
[----:B------:R-:W-:-:S02]  /*0430*/  @!P2 LOP3.LUT R9, RZ, R11, RZ, 0x33, !PT ;  /* 0x0000000bff09a212 */ /* 0x000fc400078e33ff */
[----:B------:R-:W-:Y:S02]  /*0440*/  ISETP.GE.U32.AND P2, PT, R35, UR14, PT ;  /* 0x0000000e23007c0c */ /* 0x000fe4000bf46070 */
[----:B------:R-:W-:Y:S02]  /*0450*/  IADD3 R3, -R9, RZ, RZ ;  /* 0x000000ff09037210 */ /* 0x000fe40007ffe1ff */
[C---:B------:R-:W-:Y:S02]  /*0460*/  ISETP.GT.U32.OR P1, PT, R6.reuse, 0x27f, P1 ;  /* 0x0000027f0600780c */ /* 0x040fe40000f24470 */
[----:B------:R-:W-:Y:S01]  /*0470*/  ISETP.GE.AND.EX P2, PT, R5, UR15, PT, P2 ;  /* 0x0000000f05007c0c */ /* 0x000fe2000bf46320 */
[----:B------:R-:W-:Y:S01]  /*0480*/  IMAD R2, R11, R3, R38 ;  /* 0x000000030b027224 */ /* 0x000fe200078e0226 */
[----:B------:R-:W-:Y:S01]  /*0490*/  SHF.R.S32.HI R0, RZ, 0x1f, R9 ;  /* 0x0000001fff007819 */ /* 0x000fe20000011409 */
[----:B------:R-:W0:Y:S01]  /*04a0*/  @P0 LDC.64 R10, c[0x0][0x220] ;  /* 0x00008800ff0a0b82 */ /* 0x000e220000000a00 */
[----:B------:R-:W-:Y:S01]  /*04b0*/  ISETP.GT.U32.OR P2, PT, R6, 0x27f, P2 ;  /* 0x0000027f0600780c */ /* 0x000fe20001744470 */
[----:B------:R-:W-:Y:S01]  /*04c0*/  IMAD R2, R2, 0x28, RZ ;  /* 0x0000002802027824 */ /* 0x000fe200078e02ff */
[----:B------:R-:W-:Y:S01]  /*04d0*/  SHF.R.S32.HI R3, RZ, 0x1f, R34 ;  /* 0x0000001fff037819 */ /* 0x000fe20000011422 */
[----:B------:R-:W-:Y:S01]  /*04e0*/  IMAD R0, R0, UR12, RZ ;  /* 0x0000000c00007c24 */ /* 0x000fe2000f8e02ff */
[----:B------:R-:W-:-:S02]  /*04f0*/  ISETP.GE.U32.AND P3, PT, R34, UR14, PT ;  /* 0x0000000e22007c0c */ /* 0x000fc4000bf66070 */
[----:B------:R-:W-:Y:S01]  /*0500*/  IADD3 R40, P4, R39, R2, RZ ;  /* 0x0000000227287210 */ /* 0x000fe20007f9e0ff */
[----:B------:R-:W2:Y:S01]  /*0510*/  @!P1 LDC.64 R18, c[0x0][0x270] ;  /* 0x00009c00ff129b82 */ /* 0x000ea20000000a00 */
[----:B------:R-:W-:Y:S01]  /*0520*/  ISETP.GE.AND.EX P3, PT, R3, UR15, PT, P3 ;  /* 0x0000000f03007c0c */ /* 0x000fe2000bf66330 */
[----:B------:R-:W-:Y:S01]  /*0530*/  IMAD R43, R9, UR13, R0 ;  /* 0x0000000d092b7c24 */ /* 0x000fe2000f8e0200 */
[----:B------:R-:W-:Y:S01]  /*0540*/  LEA.HI.X.SX32 R41, R2, R13, 0x1, P4 ;  /* 0x0000000d02297211 */ /* 0x000fe200020f0eff */
[----:B-1----:R-:W-:Y:S01]  /*0550*/  @P0 IMAD R0, R29, R22, RZ ;  /* 0x000000161d000224 */ /* 0x002fe200078e02ff */
[----:B------:R-:W-:Y:S01]  /*0560*/  ISETP.GT.U32.OR P3, PT, R6, 0x27f, P3 ;  /* 0x0000027f0600780c */ /* 0x000fe20001f64470 */
[----:B------:R-:W-:Y:S02]  /*0570*/  IMAD.WIDE.U32 R40, R9, UR12, R40 ;  /* 0x0000000c09287c25 */ /* 0x000fe4000f8e0028 */
[----:B------:R-:W1:Y:S02]  /*0580*/  @!P2 LDC.64 R14, c[0x0][0x270] ;  /* 0x00009c00ff0eab82 */ /* 0x000e640000000a00 */
[----:B------:R-:W-:Y:S01]  /*0590*/  @P0 IMAD R21, R37, R23, R0 ;  /* 0x0000001725150224 */ /* 0x000fe200078e0200 */
[----:B------:R-:W-:-:S02]  /*05a0*/  IADD3 R43, R41, R43, RZ ;  /* 0x0000002b292b7210 */ /* 0x000fc40007ffe0ff */
[----:B------:R-:W-:-:S03]  /*05b0*/  @P0 MOV R42, R40 ;  /* 0x00000028002a0202 */ /* 0x000fc60000000f00 */
[----:B------:R-:W3:Y:S02]  /*05c0*/  @!P1 LDC.64 R16, c[0x0][0x220] ;  /* 0x00008800ff109b82 */ /* 0x000ee40000000a00 */
[----:B------:R-:W-:-:S06]  /*05d0*/  @P0 IMAD.WIDE.U32 R22, R37, R22, R42 ;  /* 0x0000001625160225 */ /* 0x000fcc00078e002a */
[----:B------:R-:W4:Y:S01]  /*05e0*/  @!P2 LDC.64 R12, c[0x0][0x220] ;  /* 0x00008800ff0cab82 */ /* 0x000f220000000a00 */
[----:B------:R-:W-:Y:S02]  /*05f0*/  @P0 IADD3 R0, R23, R21, RZ ;  /* 0x0000001517000210 */ /* 0x000fe40007ffe0ff */
[C---:B0-----:R-:W-:Y:S01]  /*0600*/  @P0 LEA R20, P4, R22.reuse, R10, 0x1 ;  /* 0x0000000a16140211 */ /* 0x041fe200078808ff */
[----:B--2---:R-:W-:Y:S01]  /*0610*/  @!P1 IMAD R10, R7, R18, RZ ;  /* 0x00000012070a9224 */ /* 0x004fe200078e02ff */
[----:B------:R-:W-:Y:S02]  /*0620*/  @!P1 MOV R23, R43 ;  /* 0x0000002b00179202 */ /* 0x000fe40000000f00 */
[----:B------:R-:W-:Y:S01]  /*0630*/  @P0 LEA.HI.X R21, R22, R11, R0, 0x1, P4 ;  /* 0x0000000b16150211 */ /* 0x000fe200020f0c00 */
[----:B------:R-:W0:Y:S01]  /*0640*/  @!P3 LDC.64 R8, c[0x0][0x270] ;  /* 0x00009c00ff08bb82 */ /* 0x000e220000000a00 */
[----:B------:R-:W-:Y:S01]  /*0650*/  @!P1 MOV R22, R40 ;  /* 0x0000002800169202 */ /* 0x000fe20000000f00 */
[C---:B------:R-:W-:Y:S01]  /*0660*/  @!P1 IMAD R25, R36.reuse, R19, R10 ;  /* 0x0000001324199224 */ /* 0x040fe200078e020a */
[----:B------:R-:W-:Y:S01]  /*0670*/  @!P2 MOV R19, R43 ;  /* 0x0000002b0013a202 */ /* 0x000fe20000000f00 */
[----:B-1----:R-:W-:Y:S01]  /*0680*/  @!P2 IMAD R0, R5, R14, RZ ;  /* 0x0000000e0500a224 */ /* 0x002fe200078e02ff */
[----:B------:R-:W2:Y:S01]  /*0690*/  @P0 LDG.E R31, desc[UR8][R20.64] ;  /* 0x00000008141f0981 */ /* 0x000ea2000c1e1900 */
[----:B------:R-:W-:Y:S01]  /*06a0*/  @!P1 IMAD.WIDE.U32 R22, R36, R18, R22 ;  /* 0x0000001224169225 */ /* 0x000fe200078e0016 */
[----:B------:R-:W-:Y:S01]  /*06b0*/  @!P2 MOV R18, R40 ;  /* 0x000000280012a202 */ /* 0x000fe20000000f00 */
[----:B------:R-:W1:Y:S02]  /*06c0*/  @!P3 LDC.64 R10, c[0x0][0x220] ;  /* 0x00008800ff0abb82 */ /* 0x000e640000000a00 */
[----:B------:R-:W-:Y:S01]  /*06d0*/  @!P2 IMAD R15, R35, R15, R0 ;  /* 0x0000000f230fa224 */ /* 0x000fe200078e0200 */
[----:B------:R-:W-:Y:S01]  /*06e0*/  @!P1 IADD3 R0, R23, R25, RZ ;  /* 0x0000001917009210 */ /* 0x000fe20007ffe0ff */
[----:B------:R-:W-:Y:S01]  /*06f0*/  @!P2 IMAD.WIDE.U32 R18, R35, R14, R18 ;  /* 0x0000000e2312a225 */ /* 0x000fe200078e0012 */
[----:B---3--:R-:W-:-:S04]  /*0700*/  @!P1 LEA R16, P4, R22, R16, 0x1 ;  /* 0x0000001016109211 */ /* 0x008fc800078808ff */
[----:B------:R-:W-:Y:S02]  /*0710*/  @!P1 LEA.HI.X R17, R22, R17, R0, 0x1, P4 ;  /* 0x0000001116119211 */ /* 0x000fe400020f0c00 */
[----:B------:R-:W-:Y:S02]  /*0720*/  @!P2 IADD3 R14, R19, R15, RZ ;  /* 0x0000000f130ea210 */ /* 0x000fe40007ffe0ff */
[C---:B----4-:R-:W-:Y:S01]  /*0730*/  @!P2 LEA R12, P4, R18.reuse, R12, 0x1 ;  /* 0x0000000c120ca211 */ /* 0x050fe200078808ff */
[----:B0-----:R-:W-:Y:S01]  /*0740*/  @!P3 IMAD R15, R3, R8, RZ ;  /* 0x00000008030fb224 */ /* 0x001fe200078e02ff */
[----:B------:R-:W-:Y:S02]  /*0750*/  MOV R0, RZ ;  /* 0x000000ff00007202 */ /* 0x000fe40000000f00 */
[----:B------:R-:W-:Y:S01]  /*0760*/  @!P2 LEA.HI.X R13, R18, R13, R14, 0x1, P4 ;  /* 0x0000000d120da211 */ /* 0x000fe200020f0c0e */
[----:B------:R-:W-:Y:S01]  /*0770*/  @!P3 IMAD R9, R34, R9, R15 ;  /* 0x000000092209b224 */ /* 0x000fe200078e020f */
[----:B------:R-:W-:-:S02]  /*0780*/  @!P3 MOV R14, R40 ;  /* 0x00000028000eb202 */ /* 0x000fc40000000f00 */
[----:B------:R-:W-:Y:S01]  /*0790*/  @!P3 MOV R15, R43 ;  /* 0x0000002b000fb202 */ /* 0x000fe20000000f00 */
[----:B------:R-:W3:Y:S02]  /*07a0*/  @!P1 LDG.E R0, desc[UR8][R16.64] ;  /* 0x0000000810009981 */ /* 0x000ee4000c1e1900 */
[----:B------:R-:W-:Y:S01]  /*07b0*/  @!P3 IMAD.WIDE.U32 R14, R34, R8, R14 ;  /* 0x00000008220eb225 */ /* 0x000fe200078e000e */
[----:B------:R-:W-:Y:S01]  /*07c0*/  MOV R28, RZ ;  /* 0x000000ff001c7202 */ /* 0x000fe20000000f00 */
[----:B------:R0:W4:Y:S03]  /*07d0*/  @!P2 LDG.E R30, desc[UR8][R12.64] ;  /* 0x000000080c1ea981 */ /* 0x000126000c1e1900 */
[----:B------:R-:W-:Y:S02]  /*07e0*/  @!P3 IADD3 R8, R15, R9, RZ ;  /* 0x000000090f08b210 */ /* 0x000fe40007ffe0ff */
[----:B-1----:R-:W-:-:S04]  /*07f0*/  @!P3 LEA R10, P1, R14, R10, 0x1 ;  /* 0x0000000a0e0ab211 */ /* 0x002fc800078208ff */
[----:B------:R-:W-:-:S05]  /*0800*/  @!P3 LEA.HI.X R11, R14, R11, R8, 0x1, P1 ;  /* 0x0000000b0e0bb211 */ /* 0x000fca00008f0c08 */
[----:B------:R1:W5:Y:S01]  /*0810*/  @!P3 LDG.E R28, desc[UR8][R10.64] ;  /* 0x000000080a1cb981 */ /* 0x000362000c1e1900 */
[C---:B------:R-:W-:Y:S02]  /*0820*/  ISETP.GT.AND P1, PT, R4.reuse, 0x1e, PT ;  /* 0x0000001e0400780c */ /* 0x040fe40003f24270 */
[----:B------:R-:W-:Y:S02]  /*0830*/  ISETP.NE.AND P3, PT, R4, RZ, PT ;  /* 0x000000ff0400720c */ /* 0x000fe40003f65270 */
[----:B------:R-:W-:Y:S01]  /*0840*/  ISETP.NE.AND P2, PT, R6, RZ, PT ;  /* 0x000000ff0600720c */ /* 0x000fe20003f45270 */
[----:B------:R-:W-:Y:S01]  /*0850*/  BSSY B0, `(.L_x_2034) ;  /* 0x0000070000007945 */ /* 0x000fe20003800000 */
[----:B--2---:R-:W-:Y:S02]  /*0860*/  PRMT R8, R31, 0x7632, R8 ;  /* 0x000076321f087816 */ /* 0x004fe40000000008 */
[----:B---3--:R-:W-:-:S04]  /*0870*/  PRMT R9, R0, 0x7632, R9 ;  /* 0x0000763200097816 */ /* 0x008fc80000000009 */
[----:B------:R-:W-:Y:S02]  /*0880*/  SHF.L.U32 R15, R9, 0x10, RZ ;  /* 0x00000010090f7819 */ /* 0x000fe400000006ff */
[----:B------:R-:W-:Y:S02]  /*0890*/  SHF.L.U32 R9, R8, 0x10, RZ ;  /* 0x0000001008097819 */ /* 0x000fe400000006ff */
[----:B------:R-:W-:Y:S02]  /*08a0*/  SHF.L.U32 R8, R31, 0x10, RZ ;  /* 0x000000101f087819 */ /* 0x000fe400000006ff */
[----:B------:R-:W-:Y:S01]  /*08b0*/  SHF.L.U32 R14, R0, 0x10, RZ ;  /* 0x00000010000e7819 */ /* 0x000fe200000006ff */
[----:B0-----:R-:W-:Y:S01]  /*08c0*/  FMUL.FTZ R13, R9, R9 ;  /* 0x00000009090d7220 */ /* 0x001fe20000410000 */
[----:B----4-:R-:W-:Y:S01]  /*08d0*/  PRMT R16, R30, 0x7632, R16 ;  /* 0x000076321e107816 */ /* 0x010fe20000000010 */
[----:B------:R-:W-:Y:S01]  /*08e0*/  FADD.FTZ R9, R8, R9 ;  /* 0x0000000908097221 */ /* 0x000fe20000010000 */
[----:B------:R-:W-:Y:S01]  /*08f0*/  FMUL.FTZ R17, R15, R15 ;  /* 0x0000000f0f117220 */ /* 0x000fe20000410000 */
[----:B------:R-:W-:Y:S01]  /*0900*/  FADD.FTZ R12, R14, R15 ;  /* 0x0000000f0e0c7221 */ /* 0x000fe20000010000 */
[----:B------:R-:W-:Y:S01]  /*0910*/  FFMA.FTZ R13, R8, R8, R13 ;  /* 0x00000008080d7223 */ /* 0x000fe2000001000d */
[----:B------:R-:W-:Y:S01]  /*0920*/  FADD.FTZ R9, RZ, R9 ;  /* 0x00000009ff097221 */ /* 0x000fe20000010000 */
[----:B-1----:R-:W-:-:S02]  /*0930*/  SHF.L.U32 R11, R16, 0x10, RZ ;  /* 0x00000010100b7819 */ /* 0x002fc400000006ff */
[----:B-----5:R-:W-:Y:S02]  /*0940*/  PRMT R10, R28, 0x7632, R10 ;  /* 0x000076321c0a7816 */ /* 0x020fe4000000000a */
[----:B------:R-:W-:Y:S01]  /*0950*/  SHF.L.U32 R8, R30, 0x10, RZ ;  /* 0x000000101e087819 */ /* 0x000fe200000006ff */
[----:B------:R-:W-:Y:S01]  /*0960*/  FADD.FTZ R9, R9, R12 ;  /* 0x0000000c09097221 */ /* 0x000fe20000010000 */
[----:B------:R-:W-:Y:S01]  /*0970*/  FFMA.FTZ R14, R14, R14, R17 ;  /* 0x0000000e0e0e7223 */ /* 0x000fe20000010011 */
[----:B------:R-:W-:Y:S01]  /*0980*/  FADD.FTZ R13, RZ, R13 ;  /* 0x0000000dff0d7221 */ /* 0x000fe20000010000 */
[----:B------:R-:W-:Y:S01]  /*0990*/  SHF.L.U32 R12, R10, 0x10, RZ ;  /* 0x000000100a0c7819 */ /* 0x000fe200000006ff */
[----:B------:R-:W-:Y:S01]  /*09a0*/  FMUL.FTZ R15, R11, R11 ;  /* 0x0000000b0b0f7220 */ /* 0x000fe20000410000 */
[----:B------:R-:W-:Y:S01]  /*09b0*/  FADD.FTZ R10, R8, R11 ;  /* 0x0000000b080a7221 */ /* 0x000fe20000010000 */
[----:B------:R-:W-:Y:S01]  /*09c0*/  SHF.L.U32 R11, R28, 0x10, RZ ;  /* 0x000000101c0b7819 */ /* 0x000fe200000006ff */
[----:B------:R-:W-:Y:S01]  /*09d0*/  FADD.FTZ R13, R13, R14 ;  /* 0x0000000e0d0d7221 */ /* 0x000fe20000010000 */
[----:B------:R-:W-:Y:S01]  /*09e0*/  FFMA.FTZ R8, R8, R8, R15 ;  /* 0x0000000808087223 */ /* 0x000fe2000001000f */
[----:B------:R-:W-:-:S02]  /*09f0*/  FMUL.FTZ R14, R12, R12 ;  /* 0x0000000c0c0e7220 */ /* 0x000fc40000410000 */
[----:B------:R-:W-:Y:S01]  /*0a00*/  FADD.FTZ R12, R11, R12 ;  /* 0x0000000c0b0c7221 */ /* 0x000fe20000010000 */
[----:B------:R-:W-:Y:S01]  /*0a10*/  FADD.FTZ R8, R13, R8 ;  /* 0x000000080d087221 */ /* 0x000fe20000010000 */
[----:B------:R-:W-:Y:S01]  /*0a20*/  FFMA.FTZ R11, R11, R11, R14 ;  /* 0x0000000b0b0b7223 */ /* 0x000fe2000001000e */
[----:B------:R-:W-:-:S03]  /*0a30*/  FADD.FTZ R9, R9, R10 ;  /* 0x0000000a09097221 */ /* 0x000fc60000010000 */
[----:B------:R-:W-:Y:S01]  /*0a40*/  FADD.FTZ R8, R8, R11 ;  /* 0x0000000b08087221 */ /* 0x000fe20000010000 */
[----:B------:R-:W-:-:S04]  /*0a50*/  FADD.FTZ R12, R9, R12 ;  /* 0x0000000c090c7221 */ /* 0x000fc80000010000 */
[----:B------:R-:W0:Y:S04]  /*0a60*/  SHFL.DOWN PT, R11, R8, 0x1, 0x1f ;  /* 0x08201f00080b7f89 */ /* 0x000e2800000e0000 */
[----:B------:R-:W1:Y:S01]  /*0a70*/  SHFL.DOWN PT, R9, R12, 0x1, 0x1f ;  /* 0x08201f000c097f89 */ /* 0x000e6200000e0000 */
[----:B0-----:R-:W-:Y:S01]  /*0a80*/  @!P1 FADD.FTZ R8, R8, R11 ;  /* 0x0000000b08089221 */ /* 0x001fe20000010000 */
[----:B-1----:R-:W-:-:S04]  /*0a90*/  @!P1 FADD.FTZ R12, R12, R9 ;  /* 0x000000090c0c9221 */ /* 0x002fc80000010000 */
[----:B------:R-:W0:Y:S04]  /*0aa0*/  SHFL.DOWN PT, R11, R8, 0x2, 0x1f ;  /* 0x08401f00080b7f89 */ /* 0x000e2800000e0000 */
[----:B------:R-:W1:Y:S01]  /*0ab0*/  SHFL.DOWN PT, R9, R12, 0x2, 0x1f ;  /* 0x08401f000c097f89 */ /* 0x000e6200000e0000 */
[----:B------:R-:W-:-:S13]  /*0ac0*/  ISETP.GT.AND P1, PT, R4, 0x1d, PT ;  /* 0x0000001d0400780c */ /* 0x000fda0003f24270 */
        /* <DEDUP_REMOVED lines=26> */
[----:B------:R-:W3:Y:S04]  /*0c70*/  LDS.128 R16, [UR5+0x40] ;  /* 0x00004005ff107984 */ /* 0x000ee80008000c00 */
[----:B------:R-:W4:Y:S01]  /*0c80*/  LDS.128 R8, [UR5+0x50] ;  /* 0x00005005ff087984 */ /* 0x000f220008000c00 */
[----:B-1----:R-:W-:Y:S01]  /*0c90*/  FADD.FTZ R45, R12, R20 ;  /* 0x000000140c2d7221 */ /* 0x002fe20000010000 */
[----:B------:R-:W-:-:S02]  /*0ca0*/  FADD.FTZ R20, R13, R21 ;  /* 0x000000150d147221 */ /* 0x000fc40000010000 */
[----:B0-----:R-:W0:Y:S01]  /*0cb0*/  LDS.128 R12, [UR5+0x60] ;  /* 0x00006005ff0c7984 */ /* 0x001e220008000c00 */
[----:B------:R-:W-:Y:S01]  /*0cc0*/  FADD.FTZ R45, R45, R22 ;  /* 0x000000162d2d7221 */ /* 0x000fe20000010000 */
[----:B------:R-:W-:-:S03]  /*0cd0*/  FADD.FTZ R20, R20, R23 ;  /* 0x0000001714147221 */ /* 0x000fc60000010000 */
        /* <DEDUP_REMOVED lines=15> */
[----:B0-----:R-:W-:Y:S01]  /*0dd0*/  FADD.FTZ R45, R45, R12 ;  /* 0x0000000c2d2d7221 */ /* 0x001fe20000010000 */
[----:B------:R-:W-:Y:S02]  /*0de0*/  FADD.FTZ R12, R24, R13 ;  /* 0x0000000d180c7221 */ /* 0x000fe40000010000 */
[----:B------:R-:W0:Y:S01]  /*0df0*/  LDS.128 R24, [UR5+0xa0] ;  /* 0x0000a005ff187984 */ /* 0x000e220008000c00 */
[----:B------:R-:W-:Y:S01]  /*0e00*/  FADD.FTZ R45, R45, R14 ;  /* 0x0000000e2d2d7221 */ /* 0x000fe20000010000 */
[----:B------:R-:W-:Y:S02]  /*0e10*/  FADD.FTZ R14, R12, R15 ;  /* 0x0000000f0c0e7221 */ /* 0x000fe40000010000 */
[----:B------:R-:W4:Y:S01]  /*0e20*/  LDS.64 R12, [UR5+0xb0] ;  /* 0x0000b005ff0c7984 */ /* 0x000f220008000a00 */
        /* <DEDUP_REMOVED lines=16> */
[----:B----4-:R-:W-:Y:S01]  /*0f30*/  FADD.FTZ R12, R45, R12 ;  /* 0x0000000c2d0c7221 */ /* 0x010fe20000010000 */
[----:B------:R-:W-:-:S07]  /*0f40*/  FADD.FTZ R13, R14, R13 ;  /* 0x0000000d0e0d7221 */ /* 0x000fce0000010000 */
.L_x_2035:
[----:B------:R-:W-:Y:S05]  /*0f50*/  BSYNC B0 ;  /* 0x0000000000007941 */ /* 0x000fea0003800000 */
.L_x_2034:
[----:B------:R-:W1:Y:S01]  /*0f60*/  LDC R23, c[0x0][0xc] ;  /* 0x00000300ff177b82 */ /* 0x000e620000000800 */
[----:B------:R-:W-:Y:S02]  /*0f70*/  PRMT R20, R0, 0x7632, R20 ;  /* 0x0000763200147816 */ /* 0x000fe40000000014 */
[----:B------:R-:W-:Y:S02]  /*0f80*/  PRMT R21, R31, 0x7632, R21 ;  /* 0x000076321f157816 */ /* 0x000fe40000000015 */
[----:B------:R-:W-:Y:S02]  /*0f90*/  PRMT R19, R30, 0x7632, R19 ;  /* 0x000076321e137816 */ /* 0x000fe40000000013 */
[----:B------:R-:W-:Y:S02]  /*0fa0*/  PRMT R18, R28, 0x7632, R18 ;  /* 0x000076321c127816 */ /* 0x000fe40000000012 */
[----:B-1----:R-:W-:-:S13]  /*0fb0*/  ISETP.GE.U32.AND P1, PT, R23, 0x2, PT ;  /* 0x000000021700780c */ /* 0x002fda0003f26070 */
[----:B------:R-:W-:Y:S05]  /*0fc0*/  @!P1 BRA `(.L_x_2036) ;  /* 0x0000000800709947 */ /* 0x000fea0003800000 */
[----:B------:R-:W-:Y:S05]  /*0fd0*/  @P2 BRA `(.L_x_2037) ;  /* 0x0000000000742947 */ /* 0x000fea0003800000 */
[----:B------:R-:W1:Y:S01]  /*0fe0*/  LDC R17, c[0x0][0x10] ;  /* 0x00000400ff117b82 */ /* 0x000e620000000800 */
[----:B------:R-:W2:Y:S01]  /*0ff0*/  S2R R16, SR_CTAID.Y ;  /* 0x0000000000107919 */ /* 0x000ea20000002600 */
[C---:B------:R-:W-:Y:S02]  /*1000*/  LOP3.LUT R14, R32.reuse, 0x1, RZ, 0xc0, !PT ;  /* 0x00000001200e7812 */ /* 0x040fe400078ec0ff */
[----:B------:R-:W-:-:S04]  /*1010*/  LOP3.LUT P1, RZ, R32, 0x2, RZ, 0xc0, !PT ;  /* 0x0000000220ff7812 */ /* 0x000fc8000782c0ff */
[----:B------:R-:W3:Y:S08]  /*1020*/  LDC.64 R10, c[0x0][0x248] ;  /* 0x00009200ff0a7b82 */ /* 0x000ef00000000a00 */
[----:B------:R-:W4:Y:S01]  /*1030*/  LDC.64 R8, c[0x0][0x240] ;  /* 0x00009000ff087b82 */ /* 0x000f220000000a00 */
[----:B-1----:R-:W-:-:S04]  /*1040*/  IMAD R14, R14, R17, RZ ;  /* 0x000000110e0e7224 */ /* 0x002fc800078e02ff */
[----:B------:R-:W-:-:S05]  /*1050*/  IMAD R15, R14, R23, RZ ;  /* 0x000000170e0f7224 */ /* 0x000fca00078e02ff */
[----:B------:R-:W-:Y:S01]  /*1060*/  SHF.L.U32 R15, R15, 0x1, RZ ;  /* 0x000000010f0f7819 */ /* 0x000fe200000006ff */
[----:B--2---:R-:W-:-:S04]  /*1070*/  IMAD R17, R17, UR7, R16 ;  /* 0x0000000711117c24 */ /* 0x004fc8000f8e0210 */
[----:B---3--:R-:W-:Y:S01]  /*1080*/  IMAD.WIDE R10, R15, 0x4, R10 ;  /* 0x000000040f0a7825 */ /* 0x008fe200078e020a */
[----:B------:R-:W-:Y:S02]  /*1090*/  IADD3 R15, R14, R16, RZ ;  /* 0x000000100e0f7210 */ /* 0x000fe40007ffe0ff */
[----:B------:R-:W-:-:S03]  /*10a0*/  MOV R14, 0xffffffff ;  /* 0xffffffff000e7802 */ /* 0x000fc60000000f00 */
[----:B----4-:R-:W-:Y:S01]  /*10b0*/  IMAD.WIDE.U32 R8, R15, 0x4, R8 ;  /* 0x000000040f087825 */ /* 0x010fe200078e0008 */
[----:B------:R-:W-:-:S03]  /*10c0*/  SEL R15, R23, RZ, !P1 ;  /* 0x000000ff170f7207 */ /* 0x000fc60004800000 */
[----:B------:R-:W-:Y:S01]  /*10d0*/  IMAD.WIDE.U32 R10, R17, 0x8, R10 ;  /* 0x00000008110a7825 */ /* 0x000fe200078e000a */
[----:B------:R-:W-:Y:S02]  /*10e0*/  SEL R17, R14, 0x1, P1 ;  /* 0x000000010e117807 */ /* 0x000fe40000800000 */
[----:B------:R-:W-:Y:S02]  /*10f0*/  ISETP.NE.AND P1, PT, R15, -0x1, PT ;  /* 0xffffffff0f00780c */ /* 0x000fe40003f25270 */
[----:B------:R1:W-:Y:S01]  /*1100*/  STG.E.64 desc[UR8][R10.64], R12 ;  /* 0x0000000c0a007986 */ /* 0x0003e2000c101b08 */
[----:B------:R-:W-:Y:S06]  /*1110*/  MEMBAR.ALL.GPU ;  /* 0x0000000000007992 */ /* 0x000fec000000a000 */
[----:B------:R-:W-:-:S00]  /*1120*/  ERRBAR ;  /* 0x00000000000079ab */ /* 0x000fc00000000000 */
[----:B------:R-:W-:Y:S06]  /*1130*/  CGAERRBAR ;  /* 0x00000000000075ab */ /* 0x000fec0000000000 */
[----:B------:R1:W-:Y:S01]  /*1140*/  REDG.E.ADD.S32.STRONG.GPU desc[UR8][R8.64], R17 ;  /* 0x000000110800798e */ /* 0x0003e2000c10e388 */
[----:B------:R-:W-:Y:S05]  /*1150*/  @!P1 BRA `(.L_x_2037) ;  /* 0x0000000000149947 */ /* 0x000fea0003800000 */
.L_x_2038:
[----:B-1----:R-:W2:Y:S04]  /*1160*/  LDG.E.STRONG.GPU R10, desc[UR8][R8.64] ;  /* 0x00000008080a7981 */ /* 0x002ea8000c1ef900 */
[----:B--2---:R-:W-:Y:S01]  /*1170*/  CCTL.IVALL ;  /* 0x00000000ff00798f */ /* 0x004fe20002000000 */
[----:B------:R-:W-:Y:S05]  /*1180*/  YIELD ;  /* 0x0000000000007946 */ /* 0x000fea0003800000 */
[----:B------:R-:W-:-:S13]  /*1190*/  ISETP.NE.AND P1, PT, R10, R15, PT ;  /* 0x0000000f0a00720c */ /* 0x000fda0003f25270 */
[----:B------:R-:W-:Y:S05]  /*11a0*/  @P1 BRA `(.L_x_2038) ;  /* 0xfffffffc00ec1947 */ /* 0x000fea000383ffff */
.L_x_2037:
        /* <DEDUP_REMOVED lines=10> */
[----:B------:R-:W-:-:S07]  /*1250*/  IADD3 R24, -R24, R23, RZ ;  /* 0x0000001718187210 */ /* 0x000fce0007ffe1ff */
.L_x_2040:
[C---:B------:R-:W-:Y:S02]  /*1260*/  IADD3 R15, R22.reuse, 0x1, RZ ;  /* 0x00000001160f7810 */ /* 0x040fe40007ffe0ff */
[C---:B------:R-:W-:Y:S02]  /*1270*/  ISETP.EQ.OR P4, PT, R22.reuse, UR7, P2 ;  /* 0x0000000716007c0c */ /* 0x040fe40009782670 */
[----:B------:R-:W-:Y:S02]  /*1280*/  ISETP.EQ.OR P5, PT, R15, UR7, P2 ;  /* 0x000000070f007c0c */ /* 0x000fe400097a2670 */
[----:B------:R-:W-:-:S04]  /*1290*/  IADD3 R25, R22, 0x2, RZ ;  /* 0x0000000216197810 */ /* 0x000fc80007ffe0ff */
[----:B------:R-:W-:-:S05]  /*12a0*/  ISETP.EQ.OR P3, PT, R25, UR7, P2 ;  /* 0x0000000719007c0c */ /* 0x000fca0009762670 */
[----:B------:R-:W1:Y:S01]  /*12b0*/  @!P4 LDC R45, c[0x0][0x10] ;  /* 0x00000400ff2dcb82 */ /* 0x000e620000000800 */
[----:B------:R-:W-:Y:S01]  /*12c0*/  @!P4 LOP3.LUT R16, R32, 0x1, RZ, 0xc0, !PT ;  /* 0x000000012010c812 */ /* 0x000fe200078ec0ff */
[----:B------:R-:W2:Y:S01]  /*12d0*/  @!P5 S2R R11, SR_CTAID.Y ;  /* 0x00000000000bd919 */ /* 0x000ea20000002600 */
[----:B------:R-:W3:Y:S05]  /*12e0*/  @!P4 S2R R14, SR_CTAID.Y ;  /* 0x00000000000ec919 */ /* 0x000eea0000002600 */
[----:B------:R-:W2:Y:S08]  /*12f0*/  @!P5 LDC R10, c[0x0][0x10] ;  /* 0x00000400ff0adb82 */ /* 0x000eb00000000800 */
[----:B------:R-:W4:Y:S08]  /*1300*/  @!P4 LDC.64 R8, c[0x0][0x248] ;  /* 0x00009200ff08cb82 */ /* 0x000f300000000a00 */
[----:B------:R-:W5:Y:S01]  /*1310*/  @!P5 LDC.64 R26, c[0x0][0x248] ;  /* 0x00009200ff1adb82 */ /* 0x000f620000000a00 */
[----:B-1----:R-:W-:-:S04]  /*1320*/  @!P4 IMAD R16, R16, R45, RZ ;  /* 0x0000002d1010c224 */ /* 0x002fc800078e02ff */
[-C--:B------:R-:W-:Y:S02]  /*1330*/  @!P4 IMAD R16, R16, R23.reuse, RZ ;  /* 0x000000171010c224 */ /* 0x080fe400078e02ff */
[----:B--2---:R-:W-:Y:S01]  /*1340*/  @!P5 IMAD R15, R15, R10, R11 ;  /* 0x0000000a0f0fd224 */ /* 0x004fe200078e020b */
[----:B------:R-:W-:Y:S02]  /*1350*/  @!P5 LOP3.LUT R11, R32, 0x1, RZ, 0xc0, !PT ;  /* 0x00000001200bd812 */ /* 0x000fe400078ec0ff */
[----:B------:R-:W-:Y:S01]  /*1360*/  @!P4 SHF.L.U32 R17, R16, 0x1, RZ ;  /* 0x000000011011c819 */ /* 0x000fe200000006ff */
[----:B---3--:R-:W-:Y:S02]  /*1370*/  @!P4 IMAD R45, R45, R22, R14 ;  /* 0x000000162d2dc224 */ /* 0x008fe400078e020e */
[----:B------:R-:W-:Y:S02]  /*1380*/  @!P5 IMAD R10, R11, R10, RZ ;  /* 0x0000000a0b0ad224 */ /* 0x000fe400078e02ff */
[----:B----4-:R-:W-:Y:S01]  /*1390*/  @!P4 IMAD.WIDE R8, R17, 0x4, R8 ;  /* 0x000000041108c825 */ /* 0x010fe200078e0208 */
[----:B------:R-:W1:Y:S03]  /*13a0*/  @!P3 S2R R11, SR_CTAID.Y ;  /* 0x00000000000bb919 */ /* 0x000e660000002600 */
[----:B------:R-:W-:-:S02]  /*13b0*/  @!P5 IMAD R16, R10, R23, RZ ;  /* 0x000000170a10d224 */ /* 0x000fc400078e02ff */
[----:B------:R-:W2:Y:S01]  /*13c0*/  @!P3 LDC R10, c[0x0][0x10] ;  /* 0x00000400ff0abb82 */ /* 0x000ea20000000800 */
[----:B------:R-:W-:Y:S02]  /*13d0*/  @!P4 IMAD.WIDE.U32 R8, R45, 0x8, R8 ;  /* 0x000000082d08c825 */ /* 0x000fe400078e0008 */
[----:B------:R-:W-:-:S04]  /*13e0*/  @!P5 SHF.L.U32 R17, R16, 0x1, RZ ;  /* 0x000000011011d819 */ /* 0x000fc800000006ff */
[----:B------:R-:W0:Y:S01]  /*13f0*/  @!P4 LDG.E.64 R8, desc[UR8][R8.64] ;  /* 0x000000080808c981 */ /* 0x000e22000c1e1b00 */
[----:B-----5:R-:W-:Y:S01]  /*1400*/  @!P5 IMAD.WIDE R26, R17, 0x4, R26 ;  /* 0x00000004111ad825 */ /* 0x020fe200078e021a */
[----:B------:R-:W-:-:S04]  /*1410*/  IADD3 R17, R22, 0x3, RZ ;  /* 0x0000000316117810 */ /* 0x000fc80007ffe0ff */
[----:B------:R-:W-:Y:S01]  /*1420*/  ISETP.EQ.OR P1, PT, R17, UR7, P2 ;  /* 0x0000000711007c0c */ /* 0x000fe20009722670 */
[----:B------:R-:W-:Y:S01]  /*1430*/  @!P5 IMAD.WIDE.U32 R26, R15, 0x8, R26 ;  /* 0x000000080f1ad825 */ /* 0x000fe200078e001a */
[----:B------:R-:W-:-:S05]  /*1440*/  @!P3 LOP3.LUT R15, R32, 0x1, RZ, 0xc0, !PT ;  /* 0x00000001200fb812 */ /* 0x000fca00078ec0ff */
[----:B--2---:R-:W-:-:S06]  /*1450*/  @!P3 IMAD R16, R15, R10, RZ ;  /* 0x0000000a0f10b224 */ /* 0x004fcc00078e02ff */
[----:B------:R-:W2:Y:S01]  /*1460*/  @!P1 S2R R14, SR_CTAID.Y ;  /* 0x00000000000e9919 */ /* 0x000ea20000002600 */
[----:B------:R-:W3:Y:S01]  /*1470*/  @!P1 LDC R15, c[0x0][0x10] ;  /* 0x00000400ff0f9b82 */ /* 0x000ee20000000800 */
[----:B------:R-:W-:Y:S02]  /*1480*/  @!P3 IMAD R16, R16, R23, RZ ;  /* 0x000000171010b224 */ /* 0x000fe400078e02ff */
[----:B-1----:R-:W-:-:S03]  /*1490*/  @!P3 IMAD R25, R25, R10, R11 ;  /* 0x0000000a1919b224 */ /* 0x002fc600078e020b */
[----:B------:R-:W-:Y:S02]  /*14a0*/  @!P3 SHF.L.U32 R45, R16, 0x1, RZ ;  /* 0x00000001102db819 */ /* 0x000fe400000006ff */
[----:B------:R-:W1:Y:S01]  /*14b0*/  @!P3 LDC.64 R10, c[0x0][0x248] ;  /* 0x00009200ff0abb82 */ /* 0x000e620000000a00 */
[----:B------:R-:W-:-:S05]  /*14c0*/  @!P1 LOP3.LUT R16, R32, 0x1, RZ, 0xc0, !PT ;  /* 0x0000000120109812 */ /* 0x000fca00078ec0ff */
[----:B---3--:R-:W-:-:S04]  /*14d0*/  @!P1 IMAD R16, R16, R15, RZ ;  /* 0x0000000f10109224 */ /* 0x008fc800078e02ff */
[----:B------:R-:W-:Y:S02]  /*14e0*/  @!P1 IMAD R16, R16, R23, RZ ;  /* 0x0000001710109224 */ /* 0x000fe400078e02ff */
[----:B--2---:R-:W-:Y:S02]  /*14f0*/  @!P1 IMAD R17, R17, R15, R14 ;  /* 0x0000000f11119224 */ /* 0x004fe400078e020e */
[----:B------:R-:W2:Y:S01]  /*1500*/  @!P1 LDC.64 R14, c[0x0][0x248] ;  /* 0x00009200ff0e9b82 */ /* 0x000ea20000000a00 */
[----:B-1----:R-:W-:Y:S01]  /*1510*/  @!P3 IMAD.WIDE R10, R45, 0x4, R10 ;  /* 0x000000042d0ab825 */ /* 0x002fe200078e020a */
[----:B------:R-:W-:-:S05]  /*1520*/  @!P1 SHF.L.U32 R45, R16, 0x1, RZ ;  /* 0x00000001102d9819 */ /* 0x000fca00000006ff */
[----:B--2---:R-:W-:-:S04]  /*1530*/  @!P1 IMAD.WIDE R14, R45, 0x4, R14 ;  /* 0x000000042d0e9825 */ /* 0x004fc800078e020e */
[----:B------:R-:W-:Y:S02]  /*1540*/  @!P3 IMAD.WIDE.U32 R44, R25, 0x8, R10 ;  /* 0x00000008192cb825 */ /* 0x000fe400078e000a */
[----:B------:R-:W2:Y:S02]  /*1550*/  @!P5 LDG.E.64 R10, desc[UR8][R26.64] ;  /* 0x000000081a0ad981 */ /* 0x000ea4000c1e1b00 */
        /* <DEDUP_REMOVED lines=15> */
.L_x_2039:
[----:B------:R-:W-:-:S13]  /*1650*/  LOP3.LUT P1, R14, R23, 0x3, RZ, 0xc0, !PT ;  /* 0x00000003170e7812 */ /* 0x000fda000782c0ff */
        /* <DEDUP_REMOVED lines=18> */
.L_x_2042:
[----:B------:R-:W-:Y:S05]  /*1780*/  BSYNC B0 ;  /* 0x0000000000007941 */ /* 0x000fea0003800000 */
.L_x_2041:
[----:B------:R-:W-:Y:S05]  /*1790*/  @!P3 BRA `(.L_x_2036) ;  /* 0x00000000007cb947 */ /* 0x000fea0003800000 */
[C---:B------:R-:W-:Y:S02]  /*17a0*/  IADD3 R24, R22.reuse, 0x1, RZ ;  /* 0x0000000116187810 */ /* 0x040fe40007ffe0ff */
[----:B------:R-:W-:Y:S02]  /*17b0*/  IADD3 R22, R22, 0x2, RZ ;  /* 0x0000000216167810 */ /* 0x000fe40007ffe0ff */
[----:B------:R-:W-:Y:S02]  /*17c0*/  ISETP.EQ.OR P3, PT, R24, UR7, P2 ;  /* 0x0000000718007c0c */ /* 0x000fe40009762670 */
[----:B------:R-:W-:-:S04]  /*17d0*/  ISETP.EQ.OR P1, PT, R22, UR7, P2 ;  /* 0x0000000716007c0c */ /* 0x000fc80009722670 */
[----:B------:R-:W-:-:S07]  /*17e0*/  ISETP.EQ.OR P1, PT, R14, 0x2, P1 ;  /* 0x000000020e00780c */ /* 0x000fce0000f22670 */
[----:B------:R-:W1:Y:S01]  /*17f0*/  @!P3 LDC R26, c[0x0][0x10] ;  /* 0x00000400ff1abb82 */ /* 0x000e620000000800 */
[----:B------:R-:W2:Y:S01]  /*1800*/  @!P3 S2R R25, SR_CTAID.Y ;  /* 0x000000000019b919 */ /* 0x000ea20000002600 */
[----:B------:R-:W-:-:S04]  /*1810*/  @!P3 LOP3.LUT R15, R32, 0x1, RZ, 0xc0, !PT ;  /* 0x00000001200fb812 */ /* 0x000fc800078ec0ff */
[----:B------:R-:W3:Y:S02]  /*1820*/  @!P1 S2R R17, SR_CTAID.Y ;  /* 0x0000000000119919 */ /* 0x000ee40000002600 */
[----:B------:R-:W4:Y:S08]  /*1830*/  @!P1 LDC R16, c[0x0][0x10] ;  /* 0x00000400ff109b82 */ /* 0x000f300000000800 */
[----:B------:R-:W5:Y:S08]  /*1840*/  @!P3 LDC.64 R10, c[0x0][0x248] ;  /* 0x00009200ff0abb82 */ /* 0x000f700000000a00 */
[----:B------:R-:W0:Y:S01]  /*1850*/  @!P1 LDC.64 R8, c[0x0][0x248] ;  /* 0x00009200ff089b82 */ /* 0x000e220000000a00 */
[----:B-1----:R-:W-:Y:S01]  /*1860*/  @!P3 IMAD R14, R15, R26, RZ ;  /* 0x0000001a0f0eb224 */ /* 0x002fe200078e02ff */
[----:B------:R-:W-:-:S03]  /*1870*/  @!P1 LOP3.LUT R15, R32, 0x1, RZ, 0xc0, !PT ;  /* 0x00000001200f9812 */ /* 0x000fc600078ec0ff */
[----:B------:R-:W-:Y:S02]  /*1880*/  @!P3 IMAD R14, R14, R23, RZ ;  /* 0x000000170e0eb224 */ /* 0x000fe400078e02ff */
[----:B----4-:R-:W-:-:S03]  /*1890*/  @!P1 IMAD R44, R15, R16, RZ ;  /* 0x000000100f2c9224 */ /* 0x010fc600078e02ff */
[----:B------:R-:W-:Y:S01]  /*18a0*/  @!P3 SHF.L.U32 R15, R14, 0x1, RZ ;  /* 0x000000010e0fb819 */ /* 0x000fe200000006ff */
[----:B--2---:R-:W-:Y:S02]  /*18b0*/  @!P3 IMAD R25, R24, R26, R25 ;  /* 0x0000001a1819b224 */ /* 0x004fe400078e0219 */
[----:B------:R-:W-:Y:S02]  /*18c0*/  @!P1 IMAD R44, R44, R23, RZ ;  /* 0x000000172c2c9224 */ /* 0x000fe400078e02ff */
[----:B---3--:R-:W-:Y:S02]  /*18d0*/  @!P1 IMAD R17, R22, R16, R17 ;  /* 0x0000001016119224 */ /* 0x008fe400078e0211 */
[----:B-----5:R-:W-:Y:S01]  /*18e0*/  @!P3 IMAD.WIDE R14, R15, 0x4, R10 ;  /* 0x000000040f0eb825 */ /* 0x020fe200078e020a */
[----:B------:R-:W-:-:S05]  /*18f0*/  @!P1 SHF.L.U32 R23, R44, 0x1, RZ ;  /* 0x000000012c179819 */ /* 0x000fca00000006ff */
[----:B0-----:R-:W-:-:S04]  /*1900*/  @!P1 IMAD.WIDE R10, R23, 0x4, R8 ;  /* 0x00000004170a9825 */ /* 0x001fc800078e0208 */
        /* <DEDUP_REMOVED lines=8> */
.L_x_2036:
[----:B------:R-:W-:Y:S01]  /*1990*/  ULDC.64 UR12, c[0x0][0x218] ;  /* 0x00008600000c7ab9 */ /* 0x000fe20000000a00 */
[----:B------:R-:W-:Y:S01]  /*19a0*/  LOP3.LUT P1, RZ, R6, UR7, RZ, 0xfc, !PT ;  /* 0x0000000706ff7c12 */ /* 0x000fe2000f82fcff */
[----:B------:R-:W2:Y:S01]  /*19b0*/  S2UR UR6, SR_CgaCtaId ;  /* 0x00000000000679c3 */ /* 0x000ea20000008800 */
[----:B------:R-:W-:Y:S01]  /*19c0*/  ISETP.EQ.U32.AND P3, PT, RZ, UR12, PT ;  /* 0x0000000cff007c0c */ /* 0x000fe2000bf62070 */
[----:B------:R-:W-:Y:S01]  /*19d0*/  UMOV UR5, 0x400 ;  /* 0x0000040000057882 */ /* 0x000fe20000000000 */
[----:B------:R-:W-:Y:S02]  /*19e0*/  IADD3 R27, R39, R2, RZ ;  /* 0x00000002271b7210 */ /* 0x000fe40007ffe0ff */
[----:B------:R-:W-:Y:S01]  /*19f0*/  ISETP.EQ.OR.EX P1, PT, RZ, UR13, P1, P3 ;  /* 0x0000000dff007c0c */ /* 0x000fe20008f22730 */
[----:B------:R-:W-:Y:S02]  /*1a00*/  ULDC.64 UR12, c[0x0][0x278] ;  /* 0x00009e00000c7ab9 */ /* 0x000fe40000000a00 */
        /* <DEDUP_REMOVED lines=8> */
[----:B------:R0:W-:Y:S02]  /*1a90*/  @!P2 STS.64 [UR5+0xc0], R12 ;  /* 0x0000c00cff00a988 */ /* 0x0001e40008000a05 */
[----:B---3--:R-:W-:-:S04]  /*1aa0*/  IMAD.WIDE R10, R27, 0x4, R8 ;  /* 0x000000041b0a7825 */ /* 0x008fc800078e0208 */
[----:B----4-:R-:W-:-:S05]  /*1ab0*/  @!P1 IMAD.WIDE R22, R38, 0x8, R14 ;  /* 0x0000000826169825 */ /* 0x010fca00078e020e */
[----:B------:R1:W-:Y:S01]  /*1ac0*/  @!P1 STG.E.64 desc[UR8][R22.64], R16 ;  /* 0x0000001016009986 */ /* 0x0003e2000c101b08 */
[----:B------:R-:W-:Y:S06]  /*1ad0*/  BAR.SYNC.DEFER_BLOCKING 0x0 ;  /* 0x0000000000007b1d */ /* 0x000fec0000010000 */
[----:B------:R2:W3:Y:S04]  /*1ae0*/  LDG.E.64 R8, desc[UR8][R24.64] ;  /* 0x0000000818087981 */ /* 0x0004e8000c1e1b00 */
[----:B------:R-:W3:Y:S01]  /*1af0*/  LDG.E.64 R10, desc[UR8][R10.64] ;  /* 0x000000080a0a7981 */ /* 0x000ee2000c1e1b00 */
[----:B------:R-:W-:-:S02]  /*1b00*/  ISETP.NE.AND P4, PT, RZ, UR10, PT ;  /* 0x0000000aff007c0c */ /* 0x000fc4000bf85270 */
[----:B0-----:R-:W-:Y:S01]  /*1b10*/  SHF.L.U32 R13, R31, 0x10, RZ ;  /* 0x000000101f0d7819 */ /* 0x001fe200000006ff */
[----:B------:R-:W0:Y:S01]  /*1b20*/  LDS.64 R14, [UR5+0xc0] ;  /* 0x0000c005ff0e7984 */ /* 0x000e220008000a00 */
[----:B-1----:R-:W-:Y:S02]  /*1b30*/  SHF.L.U32 R17, R0, 0x10, RZ ;  /* 0x0000001000117819 */ /* 0x002fe400000006ff */
[----:B------:R-:W-:Y:S02]  /*1b40*/  SHF.L.U32 R21, R21, 0x10, RZ ;  /* 0x0000001015157819 */ /* 0x000fe400000006ff */
[----:B------:R-:W-:Y:S02]  /*1b50*/  SHF.L.U32 R23, R30, 0x10, RZ ;  /* 0x000000101e177819 */ /* 0x000fe400000006ff */
[----:B------:R-:W-:Y:S02]  /*1b60*/  SHF.L.U32 R19, R19, 0x10, RZ ;  /* 0x0000001013137819 */ /* 0x000fe400000006ff */
[----:B------:R-:W-:-:S02]  /*1b70*/  SHF.L.U32 R27, R28, 0x10, RZ ;  /* 0x000000101c1b7819 */ /* 0x000fc400000006ff */
[----:B--2---:R-:W-:Y:S02]  /*1b80*/  SHF.L.U32 R25, R18, 0x10, RZ ;  /* 0x0000001012197819 */ /* 0x004fe400000006ff */
[----:B------:R-:W-:Y:S02]  /*1b90*/  ISETP.GE.U32.AND P2, PT, R36, UR12, PT ;  /* 0x0000000c24007c0c */ /* 0x000fe4000bf46070 */
[----:B------:R-:W-:Y:S02]  /*1ba0*/  ISETP.GE.U32.AND P3, PT, R35, UR12, PT ;  /* 0x0000000c23007c0c */ /* 0x000fe4000bf66070 */
[----:B------:R-:W-:Y:S02]  /*1bb0*/  ISETP.GE.AND.EX P2, PT, R7, UR13, PT, P2 ;  /* 0x0000000d07007c0c */ /* 0x000fe4000bf46320 */
[----:B------:R-:W-:Y:S02]  /*1bc0*/  ISETP.GE.AND.EX P3, PT, R5, UR13, PT, P3 ;  /* 0x0000000d05007c0c */ /* 0x000fe4000bf66330 */
[----:B------:R-:W-:-:S02]  /*1bd0*/  ISETP.GT.U32.OR P2, PT, R6, 0x27f, P2 ;  /* 0x0000027f0600780c */ /* 0x000fc40001744470 */
[----:B------:R-:W-:Y:S01]  /*1be0*/  ISETP.GT.U32.OR P3, PT, R6, 0x27f, P3 ;  /* 0x0000027f0600780c */ /* 0x000fe20001f64470 */
[----:B0-----:R-:W-:-:S04]  /*1bf0*/  FMUL.FTZ R14, R14, UR6 ;  /* 0x000000060e0e7c20 */ /* 0x001fc80008410000 */
[C---:B------:R-:W-:Y:S01]  /*1c00*/  FMUL.FTZ R2, R14.reuse, R14 ;  /* 0x0000000e0e027220 */ /* 0x040fe20000410000 */
[--C-:B------:R-:W-:Y:S01]  /*1c10*/  FADD.FTZ R13, R13, -R14.reuse ;  /* 0x8000000e0d0d7221 */ /* 0x100fe20000010000 */
[----:B------:R-:W-:Y:S01]  /*1c20*/  FADD.FTZ R17, R17, -R14 ;  /* 0x8000000e11117221 */ /* 0x000fe20000010000 */
[C---:B------:R-:W-:Y:S01]  /*1c30*/  FADD.FTZ R21, -R14.reuse, R21 ;  /* 0x000000150e157221 */ /* 0x040fe20000010100 */
[----:B------:R-:W-:Y:S01]  /*1c40*/  FFMA.FTZ R2, R15, UR6, -R2 ;  /* 0x000000060f027c23 */ /* 0x000fe20008010802 */
[--C-:B------:R-:W-:Y:S01]  /*1c50*/  FADD.FTZ R23, R23, -R14.reuse ;  /* 0x8000000e17177221 */ /* 0x100fe20000010000 */
[C---:B------:R-:W-:Y:S01]  /*1c60*/  FADD.FTZ R19, -R14.reuse, R19 ;  /* 0x000000130e137221 */ /* 0x040fe20000010100 */
[----:B------:R-:W-:Y:S01]  /*1c70*/  FADD.FTZ R27, R27, -R14 ;  /* 0x8000000e1b1b7221 */ /* 0x000fe20000010000 */
[----:B------:R-:W-:Y:S01]  /*1c80*/  FADD.FTZ R25, -R14, R25 ;  /* 0x000000190e197221 */ /* 0x000fe20000010100 */
[----:B------:R-:W-:-:S13]  /*1c90*/  FSETP.GTU.FTZ.AND P1, PT, R2, RZ, PT ;  /* 0x000000ff0200720b */ /* 0x000fda0003f3c000 */
[----:B------:R-:W0:Y:S02]  /*1ca0*/  @P1 LDC R15, c[0x0][0x238] ;  /* 0x00008e00ff0f1b82 */ /* 0x000e240000000800 */
[----:B0-----:R-:W-:Y:S01]  /*1cb0*/  @P1 FADD.FTZ R12, R2, R15 ;  /* 0x0000000f020c1221 */ /* 0x001fe20000010000 */
[----:B------:R-:W-:Y:S02]  /*1cc0*/  MOV R2, 0x3f800000 ;  /* 0x3f80000000027802 */ /* 0x000fe40000000f00 */
[----:B------:R-:W-:-:S04]  /*1cd0*/  SHF.L.U32 R15, R20, 0x10, RZ ;  /* 0x00000010140f7819 */ /* 0x000fc800000006ff */
[----:B------:R-:W0:Y:S01]  /*1ce0*/  @P1 MUFU.RSQ R2, R12 ;  /* 0x0000000c00021308 */ /* 0x000e220000001400 */
[----:B------:R-:W-:Y:S01]  /*1cf0*/  FADD.FTZ R15, -R14, R15 ;  /* 0x0000000f0e0f7221 */ /* 0x000fe20000010100 */
[----:B------:R-:W-:-:S04]  /*1d00*/  ISETP.GE.U32.AND P1, PT, R34, UR12, PT ;  /* 0x0000000c22007c0c */ /* 0x000fc8000bf26070 */
[----:B------:R-:W-:-:S04]  /*1d10*/  ISETP.GE.AND.EX P1, PT, R3, UR13, PT, P1 ;  /* 0x0000000d03007c0c */ /* 0x000fc8000bf26310 */
[----:B------:R-:W-:Y:S01]  /*1d20*/  ISETP.GT.U32.OR P1, PT, R6, 0x27f, P1 ;  /* 0x0000027f0600780c */ /* 0x000fe20000f24470 */
[-C--:B0-----:R-:W-:Y:S01]  /*1d30*/  FMUL.FTZ R13, R13, R2.reuse ;  /* 0x000000020d0d7220 */ /* 0x081fe20000410000 */
[-C--:B------:R-:W-:Y:S01]  /*1d40*/  FMUL.FTZ R17, R17, R2.reuse ;  /* 0x0000000211117220 */ /* 0x080fe20000410000 */
[-C--:B------:R-:W-:Y:S01]  /*1d50*/  FMUL.FTZ R16, R21, R2.reuse ;  /* 0x0000000215107220 */ /* 0x080fe20000410000 */
[-C--:B------:R-:W-:Y:S01]  /*1d60*/  FMUL.FTZ R18, R15, R2.reuse ;  /* 0x000000020f127220 */ /* 0x080fe20000410000 */
[-C--:B------:R-:W-:Y:S01]  /*1d70*/  FMUL.FTZ R23, R23, R2.reuse ;  /* 0x0000000217177220 */ /* 0x080fe20000410000 */
[-C--:B------:R-:W-:Y:S01]  /*1d80*/  FMUL.FTZ R20, R19, R2.reuse ;  /* 0x0000000213147220 */ /* 0x080fe20000410000 */
[-C--:B------:R-:W-:Y:S01]  /*1d90*/  FMUL.FTZ R27, R27, R2.reuse ;  /* 0x000000021b1b7220 */ /* 0x080fe20000410000 */
[----:B------:R-:W-:Y:S01]  /*1da0*/  FMUL.FTZ R22, R25, R2 ;  /* 0x0000000219167220 */ /* 0x000fe20000410000 */
[C-C-:B---3--:R-:W-:Y:S01]  /*1db0*/  FFMA.FTZ R14, R8.reuse, R13, R10.reuse ;  /* 0x0000000d080e7223 */ /* 0x148fe2000001000a */
[C-C-:B------:R-:W-:Y:S01]  /*1dc0*/  FFMA.FTZ R12, R8.reuse, R17, R10.reuse ;  /* 0x00000011080c7223 */ /* 0x140fe2000001000a */
[C-C-:B------:R-:W-:Y:S01]  /*1dd0*/  FFMA.FTZ R2, R8.reuse, R23, R10.reuse ;  /* 0x0000001708027223 */ /* 0x140fe2000001000a */
[----:B------:R-:W-:Y:S01]  /*1de0*/  FFMA.FTZ R0, R8, R27, R10 ;  /* 0x0000001b08007223 */ /* 0x000fe2000001000a */
[C-C-:B------:R-:W-:Y:S01]  /*1df0*/  FFMA.FTZ R17, R9.reuse, R18, R11.reuse ;  /* 0x0000001209117223 */ /* 0x140fe2000001000b */
[C-C-:B------:R-:W-:Y:S01]  /*1e00*/  FFMA.FTZ R15, R9.reuse, R20, R11.reuse ;  /* 0x00000014090f7223 */ /* 0x140fe2000001000b */
[C-C-:B------:R-:W-:Y:S01]  /*1e10*/  FFMA.FTZ R13, R9.reuse, R22, R11.reuse ;  /* 0x00000016090d7223 */ /* 0x140fe2000001000b */
[----:B------:R-:W-:Y:S01]  /*1e20*/  FFMA.FTZ R19, R9, R16, R11 ;  /* 0x0000001009137223 */ /* 0x000fe2000001000b */
[----:B------:R-:W-:Y:S06]  /*1e30*/  @!P4 BRA `(.L_x_2043) ;  /* 0x000000000028c947 */ /* 0x000fec0003800000 */
        /* <DEDUP_REMOVED lines=9> */
[----:B-1----:R-:W-:-:S07]  /*1ed0*/  FMUL.FTZ R19, R19, R16 ;  /* 0x0000001013137220 */ /* 0x002fce0000410000 */
.L_x_2043:
[----:B------:R-:W-:Y:S04]  /*1ee0*/  BSSY B0, `(.L_x_2044) ;  /* 0x000000e000007945 */ /* 0x000fe80003800000 */
[----:B------:R-:W-:Y:S05]  /*1ef0*/  @!P0 BRA `(.L_x_2045) ;  /* 0x0000000000308947 */ /* 0x000fea0003800000 */
        /* <DEDUP_REMOVED lines=12> */
.L_x_2045:
[----:B------:R-:W-:Y:S05]  /*1fc0*/  BSYNC B0 ;  /* 0x0000000000007941 */ /* 0x000fea0003800000 */
.L_x_2044:
[----:B------:R-:W-:Y:S05]  /*1fd0*/  @!P4 BRA `(.L_x_2046) ;  /* 0x000000000028c947 */ /* 0x000fea0003800000 */
        /* <DEDUP_REMOVED lines=10> */
.L_x_2046:
[----:B------:R-:W-:Y:S04]  /*2080*/  BSSY B0, `(.L_x_2047) ;  /* 0x000000e000007945 */ /* 0x000fe80003800000 */
        /* <DEDUP_REMOVED lines=9> */
[----:B0-----:R-:W-:-:S02]  /*2120*/  LEA R10, P2, R8, UR12, 0x1 ;  /* 0x0000000c080a7c11 */ /* 0x001fc4000f8408ff */
[----:B------:R-:W-:-:S04]  /*2130*/  IADD3 R7, R9, R7, RZ ;  /* 0x0000000709077210 */ /* 0x000fc80007ffe0ff */
[----:B------:R-:W-:-:S05]  /*2140*/  LEA.HI.X R11, R8, UR13, R7, 0x1, P2 ;  /* 0x0000000d080b7c11 */ /* 0x000fca00090f0c07 */
[----:B------:R1:W-:Y:S02]  /*2150*/  STG.E desc[UR8][R10.64], R17 ;  /* 0x000000110a007986 */ /* 0x0003e4000c101908 */
.L_x_2048:
[----:B------:R-:W-:Y:S05]  /*2160*/  BSYNC B0 ;  /* 0x0000000000007941 */ /* 0x000fea0003800000 */
.L_x_2047:
[----:B------:R-:W-:Y:S05]  /*2170*/  @!P4 BRA `(.L_x_2049) ;  /* 0x000000000028c947 */ /* 0x000fea0003800000 */
[----:B------:R-:W-:Y:S01]  /*2180*/  FMUL.FTZ R7, R2, -1.4426950216293334961 ;  /* 0xbfb8aa3b02077820 */ /* 0x000fe20000410000 */
[----:B01----:R-:W-:-:S05]  /*2190*/  FMUL.FTZ R10, R15, -1.4426950216293334961 ;  /* 0xbfb8aa3b0f0a7820 */ /* 0x003fca0000410000 */
        /* <DEDUP_REMOVED lines=8> */
.L_x_2049:
[----:B------:R-:W-:Y:S04]  /*2220*/  BSSY B0, `(.L_x_2050) ;  /* 0x000000e000007945 */ /* 0x000fe80003800000 */
[----:B------:R-:W-:Y:S05]  /*2230*/  @P3 BRA `(.L_x_2051) ;  /* 0x0000000000303947 */ /* 0x000fea0003800000 */
[----:B------:R-:W-:Y:S01]  /*2240*/  ULDC.64 UR12, c[0x0][0x270] ;  /* 0x00009c00000c7ab9 */ /* 0x000fe20000000a00 */
[----:B01----:R-:W-:Y:S01]  /*2250*/  MOV R10, R40 ;  /* 0x00000028000a7202 */ /* 0x003fe20000000f00 */
        /* <DEDUP_REMOVED lines=10> */
.L_x_2051:
[----:B------:R-:W-:Y:S05]  /*2300*/  BSYNC B0 ;  /* 0x0000000000007941 */ /* 0x000fea0003800000 */
.L_x_2050:
[----:B------:R-:W-:Y:S05]  /*2310*/  @!P4 BRA `(.L_x_2052) ;  /* 0x000000000028c947 */ /* 0x000fea0003800000 */
[----:B------:R-:W-:Y:S01]  /*2320*/  FMUL.FTZ R2, R0, -1.4426950216293334961 ;  /* 0xbfb8aa3b00027820 */ /* 0x000fe20000410000 */
[----:B------:R-:W-:-:S05]  /*2330*/  FMUL.FTZ R7, R13, -1.4426950216293334961 ;  /* 0xbfb8aa3b0d077820 */ /* 0x000fca0000410000 */
[----:B------:R-:W3:Y:S08]  /*2340*/  MUFU.EX2 R2, R2 ;  /* 0x0000000200027308 */ /* 0x000ef00000000800 */
[----:B------:R-:W2:Y:S01]  /*2350*/  MUFU.EX2 R7, R7 ;  /* 0x0000000700077308 */ /* 0x000ea20000000800 */
[----:B---3--:R-:W-:-:S07]  /*2360*/  FADD.FTZ R5, R2, 1 ;  /* 0x3f80000002057421 */ /* 0x008fce0000010000 */
[----:B------:R-:W3:Y:S01]  /*2370*/  MUFU.RCP R5, R5 ;  /* 0x0000000500057308 */ /* 0x000ee20000001000 */
[----:B--2---:R-:W-:-:S07]  /*2380*/  FADD.FTZ R8, R7, 1 ;  /* 0x3f80000007087421 */ /* 0x004fce0000010000 */
[----:B------:R-:W2:Y:S01]  /*2390*/  MUFU.RCP R8, R8 ;  /* 0x0000000800087308 */ /* 0x000ea20000001000 */
[----:B---3--:R-:W-:Y:S01]  /*23a0*/  FMUL.FTZ R0, R0, R5 ;  /* 0x0000000500007220 */ /* 0x008fe20000410000 */
[----:B--2---:R-:W-:-:S07]  /*23b0*/  FMUL.FTZ R13, R13, R8 ;  /* 0x000000080d0d7220 */ /* 0x004fce0000410000 */
.L_x_2052:
[----:B------:R-:W-:Y:S04]  /*23c0*/  BSSY B0, `(.L_x_2053) ;  /* 0x000000d000007945 */ /* 0x000fe80003800000 */
[----:B------:R-:W-:Y:S05]  /*23d0*/  @P1 BRA `(.L_x_2054) ;  /* 0x00000000002c1947 */ /* 0x000fea0003800000 */
[----:B------:R-:W-:Y:S01]  /*23e0*/  ULDC.64 UR12, c[0x0][0x270] ;  /* 0x00009c00000c7ab9 */ /* 0x000fe20000000a00 */
        /* <DEDUP_REMOVED lines=10> */
.L_x_2054:
[----:B------:R-:W-:Y:S05]  /*2490*/  BSYNC B0 ;  /* 0x0000000000007941 */ /* 0x000fea0003800000 */
.L_x_2053:
[----:B---3--:R-:W3:Y:S01]  /*24a0*/  LDC R3, c[0x0][0x10] ;  /* 0x00000400ff037b82 */ /* 0x008ee20000000800 */
[----:B------:R-:W-:Y:S02]  /*24b0*/  IADD3 R32, R32, 0x1, RZ ;  /* 0x0000000120207810 */ /* 0x000fe40007ffe0ff */
[----:B---3--:R-:W-:-:S04]  /*24c0*/  IADD3 R38, R3, R38, RZ ;  /* 0x0000002603267210 */ /* 0x008fc80007ffe0ff */
[----:B------:R-:W-:-:S13]  /*24d0*/  ISETP.GE.AND P1, PT, R38, UR4, PT ;  /* 0x0000000426007c0c */ /* 0x000fda000bf26270 */
[----:B------:R-:W-:Y:S05]  /*24e0*/  @!P1 BRA `(.L_x_2055) ;  /* 0xffffffdc004c9947 */ /* 0x000fea000383ffff */
[----:B------:R-:W-:Y:S05]  /*24f0*/  EXIT ;  /* 0x000000000000794d */ /* 0x000fea0003800000 */
.L_x_2056:
        /* <DEDUP_REMOVED lines=16> */
.L_x_3261:


//--------------------- .text._Z35group_norm_nhwc_fwd_one_pass_kernelI11Bf16IOFp32WLi256ELi40ELi640EEv26Group_norm_nhwc_fwd_params --------------------------
	.section	.text._Z35group_norm_nhwc_fwd_one_pass_kernelI11Bf16IOFp32WLi256ELi40ELi640EEv26Group_norm_nhwc_fwd_params,"ax",@progbits
	.align	128
        .global         _Z35group_norm_nhwc_fwd_one_pass_kernelI11Bf16IOFp32WLi256ELi40ELi640EEv26Group_norm_nhwc_fwd_params
        .type           _Z35group_norm_nhwc_fwd_one_pass_kernelI11Bf16IOFp32WLi256ELi40ELi640EEv26Group_norm_nhwc_fwd_params,@function
        .size           _Z35group_norm_nhwc_fwd_one_pass_kernelI11Bf16IOFp32WLi256ELi40ELi640EEv26Group_norm_nhwc_fwd_params,(.L_x_3262 - _Z35group_norm_nhwc_fwd_one_pass_kernelI11Bf16IOFp32WLi256ELi40ELi640EEv26Group_norm_nhwc_fwd_params)
        .other          _Z35group_norm_nhwc_fwd_one_pass_kernelI11Bf16IOFp32WLi256ELi40ELi640EEv26Group_norm_nhwc_fwd_params,@"STO_CUDA_ENTRY STV_DEFAULT"
_Z35group_norm_nhwc_fwd_one_pass_kernelI11Bf16IOFp32WLi256ELi40ELi640EEv26Group_norm_nhwc_fwd_params:
.text._Z35group_norm_nhwc_fwd_one_pass_kernelI11Bf16IOFp32WLi256ELi40ELi640EEv26Group_norm_nhwc_fwd_params:
        /* <DEDUP_REMOVED lines=15> */
[----:B0-----:R-:W-:Y:S01]  /*00f0*/  IMAD.WIDE.U32 R2, R7, -0x33333333, RZ ;  /* 0xcccccccd07027825 */ /* 0x001fe200078e00ff */
[----:B------:R-:W-:-:S04]  /*0100*/  SHF.R.S32.HI R0, RZ, 0x1f, R7 ;  /* 0x0000001fff007819 */ /* 0x000fc80000011407 */
[----:B------:R-:W-:Y:S02]  /*0110*/  SHF.R.U32.HI R2, RZ, 0x4, R3 ;  /* 0x00000004ff027819 */ /* 0x000fe40000011603 */
[----:B------:R-:W-:Y:S01]  /*0120*/  LEA.HI R0, R0, R7, RZ, 0x5 ;  /* 0x0000000700007211 */ /* 0x000fe200078f28ff */
[----:B--2---:R-:W-:Y:S02]  /*0130*/  ULEA UR5, UR6, UR5, 0x18 ;  /* 0x0000000506057291 */ /* 0x004fe4000f8ec03f */
[----:B-1----:R-:W-:Y:S01]  /*0140*/  IMAD R33, R33, UR7, R2 ;  /* 0x0000000721217c24 */ /* 0x002fe2000f8e0202 */
[----:B------:R-:W-:Y:S01]  /*0150*/  SHF.R.S32.HI R0, RZ, 0x5, R0 ;  /* 0x00000005ff007819 */ /* 0x000fe20000011400 */
[----:B------:R-:W-:-:S03]  /*0160*/  IMAD R35, R2, -0x14, R7 ;  /* 0xffffffec02237824 */ /* 0x000fc600078e0207 */
[----:B------:R-:W-:Y:S02]  /*0170*/  ISETP.GE.U32.AND P0, PT, R33, UR8, PT ;  /* 0x0000000821007c0c */ /* 0x000fe4000bf06070 */
[----:B------:R-:W-:Y:S02]  /*0180*/  SHF.R.S32.HI R6, RZ, 0x1f, R33 ;  /* 0x0000001fff067819 */ /* 0x000fe40000011421 */
[----:B------:R-:W-:Y:S02]  /*0190*/  SHF.L.U32 R35, R35, 0x1, RZ ;  /* 0x0000000123237819 */ /* 0x000fe400000006ff */
[----:B------:R-:W-:Y:S01]  /*01a0*/  ISETP.GE.AND.EX P0, PT, R6, UR9, PT, P0 ;  /* 0x0000000906007c0c */ /* 0x000fe2000bf06300 */
[----:B------:R-:W-:Y:S01]  /*01b0*/  ULDC.64 UR8, c[0x0][0x208] ;  /* 0x0000820000087ab9 */ /* 0x000fe20000000a00 */
[----:B------:R-:W-:Y:S02]  /*01c0*/  LEA R29, R0, UR5, 0x3 ;  /* 0x00000005001d7c11 */ /* 0x000fe4000f8e18ff */
[----:B------:R-:W-:-:S02]  /*01d0*/  ISETP.LT.U32.AND P0, PT, R7, 0x280, !P0 ;  /* 0x000002800700780c */ /* 0x000fc40004701070 */
[C---:B------:R-:W-:Y:S02]  /*01e0*/  IADD3 R32, R33.reuse, 0x20, RZ ;  /* 0x0000002021207810 */ /* 0x040fe40007ffe0ff */
[C---:B------:R-:W-:Y:S02]  /*01f0*/  IADD3 R31, R33.reuse, 0x40, RZ ;  /* 0x00000040211f7810 */ /* 0x040fe40007ffe0ff */
[----:B------:R-:W-:-:S07]  /*0200*/  IADD3 R30, R33, 0x60, RZ ;  /* 0x00000060211e7810 */ /* 0x000fce0007ffe0ff */
.L_x_2090:
[----:B01----:R-:W0:Y:S01]  /*0210*/  LDC R11, c[0x0][0x288] ;  /* 0x0000a200ff0b7b82 */ /* 0x003e220000000800 */
[----:B------:R-:W-:Y:S01]  /*0220*/  ULDC.64 UR14, c[0x0][0x278] ;  /* 0x00009e00000e7ab9 */ /* 0x000fe20000000a00 */
[----:B------:R-:W-:Y:S01]  /*0230*/  IADD3 R21, R33, 0x80, RZ ;  /* 0x0000008021157810 */ /* 0x000fe20007ffe0ff */
[----:B------:R-:W-:Y:S01]  /*0240*/  ULDC.64 UR12, c[0x0][0x280] ;  /* 0x0000a000000c7ab9 */ /* 0x000fe20000000a00 */
[----:B------:R-:W-:Y:S02]  /*0250*/  ISETP.GE.U32.AND P4, PT, R31, UR14, PT ;  /* 0x0000000e1f007c0c */ /* 0x000fe4000bf86070 */
[----:B---3--:R-:W-:Y:S02]  /*0260*/  SHF.R.S32.HI R23, RZ, 0x1f, R21 ;  /* 0x0000001fff177819 */ /* 0x008fe40000011415 */
[----:B------:R-:W1:Y:S01]  /*0270*/  @P0 LDC.64 R14, c[0x0][0x220] ;  /* 0x00008800ff0e0b82 */ /* 0x000e620000000a00 */
[----:B0-2---:R-:W-:-:S04]  /*0280*/  IABS R5, R11 ;  /* 0x0000000b00057213 */ /* 0x005fc80000000000 */
[----:B------:R-:W0:Y:S08]  /*0290*/  I2F.RP R0, R5 ;  /* 0x0000000500007306 */ /* 0x000e300000209400 */
[----:B0-----:R-:W0:Y:S02]  /*02a0*/  MUFU.RCP R0, R0 ;  /* 0x0000000000007308 */ /* 0x001e240000001000 */
[----:B0-----:R-:W-:-:S06]  /*02b0*/  IADD3 R2, R0, 0xffffffe, RZ ;  /* 0x0ffffffe00027810 */ /* 0x001fcc0007ffe0ff */
[----:B------:R0:W2:Y:S02]  /*02c0*/  F2I.FTZ.U32.TRUNC.NTZ R3, R2 ;  /* 0x0000000200037305 */ /* 0x0000a4000021f000 */
        /* <DEDUP_REMOVED lines=8> */
[----:B------:R-:W-:Y:S01]  /*0350*/  IMAD R0, R5, R0, R4 ;  /* 0x0000000005007224 */ /* 0x000fe200078e0204 */
[----:B------:R-:W-:-:S04]  /*0360*/  SHF.R.S32.HI R4, RZ, 0x1f, R31 ;  /* 0x0000001fff047819 */ /* 0x000fc8000001141f */
[----:B------:R-:W-:Y:S02]  /*0370*/  ISETP.GT.U32.AND P2, PT, R5, R0, PT ;  /* 0x000000000500720c */ /* 0x000fe40003f44070 */
[----:B------:R-:W-:-:S04]  /*0380*/  ISETP.GE.AND.EX P4, PT, R4, UR15, PT, P4 ;  /* 0x0000000f04007c0c */ /* 0x000fc8000bf86340 */
[----:B------:R-:W-:-:S07]  /*0390*/  ISETP.GT.U32.OR P4, PT, R7, 0x27f, P4 ;  /* 0x0000027f0700780c */ /* 0x000fce0002784470 */
[-C--:B------:R-:W-:Y:S02]  /*03a0*/  @!P2 IADD3 R0, R0, -R5.reuse, RZ ;  /* 0x800000050000a210 */ /* 0x080fe40007ffe0ff */
[----:B------:R-:W-:Y:S02]  /*03b0*/  @!P2 IADD3 R3, R3, 0x1, RZ ;  /* 0x000000010303a810 */ /* 0x000fe40007ffe0ff */
[----:B------:R-:W-:Y:S02]  /*03c0*/  ISETP.GE.U32.AND P1, PT, R0, R5, PT ;  /* 0x000000050000720c */ /* 0x000fe40003f26070 */
[----:B------:R-:W-:Y:S01]  /*03d0*/  LOP3.LUT R0, R34, R11, RZ, 0x3c, !PT ;  /* 0x0000000b22007212 */ /* 0x000fe200078e3cff */
[----:B------:R-:W0:Y:S01]  /*03e0*/  @!P4 LDC.64 R12, c[0x0][0x270] ;  /* 0x00009c00ff0ccb82 */ /* 0x000e220000000a00 */
[----:B------:R-:W-:Y:S02]  /*03f0*/  ISETP.NE.AND P2, PT, R11, RZ, PT ;  /* 0x000000ff0b00720c */ /* 0x000fe40003f45270 */
[----:B------:R-:W-:-:S02]  /*0400*/  ISETP.GE.AND P3, PT, R0, RZ, PT ;  /* 0x000000ff0000720c */ /* 0x000fc40003f66270 */
[----:B------:R-:W-:-:S05]  /*0410*/  SHF.R.S32.HI R5, RZ, 0x1f, R32 ;  /* 0x0000001fff057819 */ /* 0x000fca0000011420 */
[----:B------:R-:W-:-:S04]  /*0420*/  @P1 IADD3 R3, R3, 0x1, RZ ;  /* 0x0000000103031810 */ /* 0x000fc80007ffe0ff */
[----:B------:R-:W-:-:S04]  /*0430*/  MOV R9, R3 ;  /* 0x0000000300097202 */ /* 0x000fc80000000f00 */
[----:B------:R-:W-:Y:S02]  /*0440*/  @!P3 IADD3 R9, -R9, RZ, RZ ;  /* 0x000000ff0909b210 */ /* 0x000fe40007ffe1ff */
[----:B------:R-:W-:Y:S02]  /*0450*/  ISETP.GE.U32.AND P3, PT, R32, UR14, PT ;  /* 0x0000000e20007c0c */ /* 0x000fe4000bf66070 */
[----:B------:R-:W-:Y:S02]  /*0460*/  @!P2 LOP3.LUT R9, RZ, R11, RZ, 0x33, !PT ;  /* 0x0000000bff09a212 */ /* 0x000fe400078e33ff */
[----:B------:R-:W-:Y:S01]  /*0470*/  ISETP.GE.AND.EX P3, PT, R5, UR15, PT, P3 ;  /* 0x0000000f05007c0c */ /* 0x000fe2000bf66330 */
[----:B0-----:R-:W-:Y:S01]  /*0480*/  @!P4 IMAD R20, R4, R12, RZ ;  /* 0x0000000c0414c224 */ /* 0x001fe200078e02ff */
[----:B------:R-:W-:Y:S02]  /*0490*/  IADD3 R3, -R9, RZ, RZ ;  /* 0x000000ff09037210 */ /* 0x000fe40007ffe1ff */
[----:B------:R-:W-:Y:S01]  /*04a0*/  ISETP.GT.U32.OR P3, PT, R7, 0x27f, P3 ;  /* 0x0000027f0700780c */ /* 0x000fe20001f64470 */
[----:B------:R-:W-:Y:S01]  /*04b0*/  @!P4 IMAD R20, R31, R13, R20 ;  /* 0x0000000d1f14c224 */ /* 0x000fe200078e0214 */
[----:B------:R-:W-:Y:S01]  /*04c0*/  SHF.R.S32.HI R0, RZ, 0x1f, R9 ;  /* 0x0000001fff007819 */ /* 0x000fe20000011409 */
[----:B------:R-:W-:Y:S01]  /*04d0*/  IMAD R3, R11, R3, R34 ;  /* 0x000000030b037224 */ /* 0x000fe200078e0222 */
[----:B------:R-:W-:Y:S01]  /*04e0*/  ISETP.GE.U32.AND P2, PT, R30, UR14, PT ;  /* 0x0000000e1e007c0c */ /* 0x000fe2000bf46070 */
[----:B------:R-:W0:Y:S02]  /*04f0*/  @P0 LDC.64 R10, c[0x0][0x270] ;  /* 0x00009c00ff0a0b82 */ /* 0x000e240000000a00 */
[----:B------:R-:W-:-:S02]  /*0500*/  IMAD R3, R3, 0x28, RZ ;  /* 0x0000002803037824 */ /* 0x000fc400078e02ff */
[----:B------:R-:W-:-:S03]  /*0510*/  IMAD R0, R0, UR12, RZ ;  /* 0x0000000c00007c24 */ /* 0x000fc6000f8e02ff */
[----:B------:R-:W-:Y:S01]  /*0520*/  IADD3 R40, P1, R35, R3, RZ ;  /* 0x0000000323287210 */ /* 0x000fe20007f3e0ff */
[----:B------:R-:W2:Y:S01]  /*0530*/  @!P3 LDC.64 R16, c[0x0][0x270] ;  /* 0x00009c00ff10bb82 */ /* 0x000ea20000000a00 */
[----:B------:R-:W-:Y:S02]  /*0540*/  IMAD R43, R9, UR13, R0 ;  /* 0x0000000d092b7c24 */ /* 0x000fe4000f8e0200 */
[----:B------:R-:W-:Y:S02]  /*0550*/  LEA.HI.X.SX32 R41, R3, R2, 0x1, P1 ;  /* 0x0000000203297211 */ /* 0x000fe400008f0eff */
[----:B------:R-:W-:Y:S02]  /*0560*/  ISETP.GE.U32.AND P1, PT, R21, UR14, PT ;  /* 0x0000000e15007c0c */ /* 0x000fe4000bf26070 */
[----:B------:R-:W-:Y:S01]  /*0570*/  SHF.R.S32.HI R2, RZ, 0x1f, R30 ;  /* 0x0000001fff027819 */ /* 0x000fe2000001141e */
[----:B------:R-:W3:Y:S01]  /*0580*/  @!P3 LDC.64 R18, c[0x0][0x220] ;  /* 0x00008800ff12bb82 */ /* 0x000ee20000000a00 */
[----:B------:R-:W-:Y:S01]  /*0590*/  ISETP.GE.AND.EX P1, PT, R23, UR15, PT, P1 ;  /* 0x0000000f17007c0c */ /* 0x000fe2000bf26310 */
[----:B------:R-:W-:Y:S01]  /*05a0*/  IMAD.WIDE.U32 R40, R9, UR12, R40 ;  /* 0x0000000c09287c25 */ /* 0x000fe2000f8e0028 */
[----:B------:R-:W-:-:S02]  /*05b0*/  ISETP.GE.AND.EX P2, PT, R2, UR15, PT, P2 ;  /* 0x0000000f02007c0c */ /* 0x000fc4000bf46320 */
[----:B------:R-:W-:Y:S02]  /*05c0*/  ISETP.GT.U32.OR P1, PT, R7, 0x27f, P1 ;  /* 0x0000027f0700780c */ /* 0x000fe40000f24470 */
[----:B------:R-:W-:Y:S01]  /*05d0*/  IADD3 R43, R41, R43, RZ ;  /* 0x0000002b292b7210 */ /* 0x000fe20007ffe0ff */
[----:B------:R-:W4:Y:S01]  /*05e0*/  @!P4 LDC.64 R8, c[0x0][0x220] ;  /* 0x00008800ff08cb82 */ /* 0x000f220000000a00 */
[----:B------:R-:W-:Y:S01]  /*05f0*/  ISETP.GT.U32.OR P2, PT, R7, 0x27f, P2 ;  /* 0x0000027f0700780c */ /* 0x000fe20001744470 */
[----:B0-----:R-:W-:Y:S01]  /*0600*/  @P0 IMAD R0, R6, R10, RZ ;  /* 0x0000000a06000224 */ /* 0x001fe200078e02ff */
[-C--:B------:R-:W-:Y:S02]  /*0610*/  @P0 MOV R42, R40.reuse ;  /* 0x00000028002a0202 */ /* 0x080fe40000000f00 */
[----:B------:R-:W-:Y:S01]  /*0620*/  @!P3 MOV R26, R40 ;  /* 0x00000028001ab202 */ /* 0x000fe20000000f00 */
[----:B------:R-:W-:Y:S01]  /*0630*/  @P0 IMAD R0, R33, R11, R0 ;  /* 0x0000000b21000224 */ /* 0x000fe200078e0200 */
[-C--:B------:R-:W-:Y:S01]  /*0640*/  @!P3 MOV R27, R43.reuse ;  /* 0x0000002b001bb202 */ /* 0x080fe20000000f00 */
[----:B--2---:R-:W-:Y:S01]  /*0650*/  @!P3 IMAD R22, R5, R16, RZ ;  /* 0x000000100516b224 */ /* 0x004fe200078e02ff */
[----:B------:R-:W-:Y:S01]  /*0660*/  @!P4 MOV R38, R40 ;  /* 0x000000280026c202 */ /* 0x000fe20000000f00 */
[----:B------:R-:W-:Y:S01]  /*0670*/  @P0 IMAD.WIDE.U32 R24, R33, R10, R42 ;  /* 0x0000000a21180225 */ /* 0x000fe200078e002a */
[----:B------:R-:W-:-:S03]  /*0680*/  @!P4 MOV R39, R43 ;  /* 0x0000002b0027c202 */ /* 0x000fc60000000f00 */
[C---:B------:R-:W-:Y:S01]  /*0690*/  @!P3 IMAD R22, R32.reuse, R17, R22 ;  /* 0x000000112016b224 */ /* 0x040fe200078e0216 */
[----:B------:R-:W-:Y:S01]  /*06a0*/  @P0 IADD3 R0, R25, R0, RZ ;  /* 0x0000000019000210 */ /* 0x000fe20007ffe0ff */
[----:B------:R-:W-:Y:S01]  /*06b0*/  @!P3 IMAD.WIDE.U32 R26, R32, R16, R26 ;  /* 0x00000010201ab225 */ /* 0x000fe200078e001a */
[----:B-1----:R-:W-:Y:S01]  /*06c0*/  @P0 LEA R36, P5, R24, R14, 0x1 ;  /* 0x0000000e18240211 */ /* 0x002fe200078a08ff */
[----:B------:R-:W0:Y:S02]  /*06d0*/  @!P1 LDC.64 R16, c[0x0][0x270] ;  /* 0x00009c00ff109b82 */ /* 0x000e240000000a00 */
[----:B------:R-:W-:Y:S01]  /*06e0*/  @!P4 IMAD.WIDE.U32 R12, R31, R12, R38 ;  /* 0x0000000c1f0cc225 */ /* 0x000fe200078e0026 */
[----:B------:R-:W-:Y:S02]  /*06f0*/  @!P3 IADD3 R14, R27, R22, RZ ;  /* 0x000000161b0eb210 */ /* 0x000fe40007ffe0ff */
[----:B---3--:R-:W-:Y:S02]  /*0700*/  @!P3 LEA R18, P6, R26, R18, 0x1 ;  /* 0x000000121a12b211 */ /* 0x008fe400078c08ff */
[----:B------:R-:W-:Y:S01]  /*0710*/  IADD3 R22, R33, 0xa0, RZ ;  /* 0x000000a021167810 */ /* 0x000fe20007ffe0ff */
[----:B------:R-:W1:Y:S01]  /*0720*/  @!P2 LDC.64 R10, c[0x0][0x270] ;  /* 0x00009c00ff0aab82 */ /* 0x000e620000000a00 */
[----:B------:R-:W-:-:S02]  /*0730*/  @P0 LEA.HI.X R37, R24, R15, R0, 0x1, P5 ;  /* 0x0000000f18250211 */ /* 0x000fc400028f0c00 */
[----:B------:R-:W-:Y:S02]  /*0740*/  MOV R0, RZ ;  /* 0x000000ff00007202 */ /* 0x000fe40000000f00 */
[----:B------:R-:W-:Y:S02]  /*0750*/  @!P3 LEA.HI.X R19, R26, R19, R14, 0x1, P6 ;  /* 0x000000131a13b211 */ /* 0x000fe400030f0c0e */
[----:B------:R-:W-:Y:S02]  /*0760*/  @!P4 IADD3 R20, R13, R20, RZ ;  /* 0x000000140d14c210 */ /* 0x000fe40007ffe0ff */
[----:B----4-:R-:W-:Y:S01]  /*0770*/  @!P4 LEA R14, P6, R12, R8, 0x1 ;  /* 0x000000080c0ec211 */ /* 0x010fe200078c08ff */
[----:B------:R2:W3:Y:S01]  /*0780*/  @!P3 LDG.E R0, desc[UR8][R18.64] ;  /* 0x000000081200b981 */ /* 0x0004e2000c1e1900 */
[----:B------:R-:W-:Y:S02]  /*0790*/  ISETP.GE.U32.AND P5, PT, R22, UR14, PT ;  /* 0x0000000e16007c0c */ /* 0x000fe4000bfa6070 */
[----:B------:R-:W-:-:S02]  /*07a0*/  SHF.R.S32.HI R25, RZ, 0x1f, R22 ;  /* 0x0000001fff197819 */ /* 0x000fc40000011416 */
[----:B------:R-:W-:Y:S02]  /*07b0*/  @!P4 LEA.HI.X R15, R12, R9, R20, 0x1, P6 ;  /* 0x000000090c0fc211 */ /* 0x000fe400030f0c14 */
[----:B------:R-:W-:Y:S01]  /*07c0*/  ISETP.GE.AND.EX P3, PT, R25, UR15, PT, P5 ;  /* 0x0000000f19007c0c */ /* 0x000fe2000bf66350 */
[----:B------:R-:W4:Y:S01]  /*07d0*/  @!P2 LDC.64 R8, c[0x0][0x220] ;  /* 0x00008800ff08ab82 */ /* 0x000f220000000a00 */
[----:B------:R-:W-:Y:S02]  /*07e0*/  CS2R R26, SRZ ;  /* 0x00000000001a7805 */ /* 0x000fe4000001ff00 */
[----:B------:R-:W-:Y:S02]  /*07f0*/  ISETP.GT.U32.OR P3, PT, R7, 0x27f, P3 ;  /* 0x0000027f0700780c */ /* 0x000fe40001f64470 */
[----:B--2---:R-:W-:Y:S01]  /*0800*/  IADD3 R19, R33, 0xc0, RZ ;  /* 0x000000c021137810 */ /* 0x004fe20007ffe0ff */
[----:B0-----:R-:W-:Y:S01]  /*0810*/  @!P1 IMAD R38, R23, R16, RZ ;  /* 0x0000001017269224 */ /* 0x001fe200078e02ff */
[----:B------:R0:W2:Y:S01]  /*0820*/  @!P4 LDG.E R26, desc[UR8][R14.64] ;  /* 0x000000080e1ac981 */ /* 0x0000a2000c1e1900 */
[----:B------:R-:W5:Y:S01]  /*0830*/  @!P1 LDC.64 R12, c[0x0][0x220] ;  /* 0x00008800ff0c9b82 */ /* 0x000f620000000a00 */
[----:B------:R-:W-:-:S02]  /*0840*/  ISETP.GE.U32.AND P4, PT, R19, UR14, PT ;  /* 0x0000000e13007c0c */ /* 0x000fc4000bf86070 */
[----:B------:R-:W-:Y:S01]  /*0850*/  SHF.R.S32.HI R20, RZ, 0x1f, R19 ;  /* 0x0000001fff147819 */ /* 0x000fe20000011413 */
[----:B------:R-:W-:Y:S01]  /*0860*/  @!P1 IMAD R17, R21, R17, R38 ;  /* 0x0000001115119224 */ /* 0x000fe200078e0226 */
[----:B------:R-:W-:Y:S01]  /*0870*/  @!P2 MOV R38, R40 ;  /* 0x000000280026a202 */ /* 0x000fe20000000f00 */
[-C--:B-1----:R-:W-:Y:S01]  /*0880*/  @!P2 IMAD R24, R2, R10.reuse, RZ ;  /* 0x0000000a0218a224 */ /* 0x082fe200078e02ff */
[----:B------:R-:W-:Y:S01]  /*0890*/  ISETP.GE.AND.EX P4, PT, R20, UR15, PT, P4 ;  /* 0x0000000f14007c0c */ /* 0x000fe2000bf86340 */
[----:B------:R1:W2:Y:S01]  /*08a0*/  @P0 LDG.E R27, desc[UR8][R36.64] ;  /* 0x00000008241b0981 */ /* 0x0002a2000c1e1900 */
[----:B------:R-:W-:Y:S01]  /*08b0*/  @!P2 MOV R39, R43 ;  /* 0x0000002b0027a202 */ /* 0x000fe20000000f00 */
[----:B0-----:R-:W0:Y:S01]  /*08c0*/  @!P3 LDC.64 R14, c[0x0][0x270] ;  /* 0x00009c00ff0ebb82 */ /* 0x001e220000000a00 */
[----:B------:R-:W-:Y:S01]  /*08d0*/  IADD3 R18, R33, 0xe0, RZ ;  /* 0x000000e021127810 */ /* 0x000fe20007ffe0ff */
[C---:B------:R-:W-:Y:S01]  /*08e0*/  @!P2 IMAD R24, R30.reuse, R11, R24 ;  /* 0x0000000b1e18a224 */ /* 0x040fe200078e0218 */
[----:B------:R-:W-:Y:S01]  /*08f0*/  ISETP.GT.U32.OR P4, PT, R7, 0x27f, P4 ;  /* 0x0000027f0700780c */ /* 0x000fe20002784470 */
[----:B------:R-:W-:Y:S01]  /*0900*/  @!P2 IMAD.WIDE.U32 R10, R30, R10, R38 ;  /* 0x0000000a1e0aa225 */ /* 0x000fe200078e0026 */
[----:B------:R-:W-:-:S02]  /*0910*/  ISETP.GE.U32.AND P5, PT, R18, UR14, PT ;  /* 0x0000000e12007c0c */ /* 0x000fc4000bfa6070 */
[----:B------:R-:W-:Y:S02]  /*0920*/  SHF.R.S32.HI R23, RZ, 0x1f, R18 ;  /* 0x0000001fff177819 */ /* 0x000fe40000011412 */
[----:B------:R-:W-:Y:S02]  /*0930*/  @!P2 IADD3 R24, R11, R24, RZ ;  /* 0x000000180b18a210 */ /* 0x000fe40007ffe0ff */
[----:B----4-:R-:W-:Y:S02]  /*0940*/  @!P2 LEA R38, P6, R10, R8, 0x1 ;  /* 0x000000080a26a211 */ /* 0x010fe400078c08ff */
[----:B------:R-:W-:Y:S02]  /*0950*/  ISETP.GE.AND.EX P5, PT, R23, UR15, PT, P5 ;  /* 0x0000000f17007c0c */ /* 0x000fe4000bfa6350 */
[----:B------:R-:W-:Y:S02]  /*0960*/  @!P1 MOV R44, R40 ;  /* 0x00000028002c9202 */ /* 0x000fe40000000f00 */
[----:B------:R-:W-:-:S02]  /*0970*/  @!P1 MOV R45, R43 ;  /* 0x0000002b002d9202 */ /* 0x000fc40000000f00 */
[----:B------:R-:W-:Y:S02]  /*0980*/  @!P2 LEA.HI.X R39, R10, R9, R24, 0x1, P6 ;  /* 0x000000090a27a211 */ /* 0x000fe400030f0c18 */
[----:B------:R-:W-:Y:S01]  /*0990*/  ISETP.GT.U32.OR P5, PT, R7, 0x27f, P5 ;  /* 0x0000027f0700780c */ /* 0x000fe20002fa4470 */
[----:B------:R-:W4:Y:S01]  /*09a0*/  @!P3 LDC.64 R8, c[0x0][0x220] ;  /* 0x00008800ff08bb82 */ /* 0x000f220000000a00 */
[----:B------:R-:W-:-:S07]  /*09b0*/  @!P1 IMAD.WIDE.U32 R44, R21, R16, R44 ;  /* 0x00000010152c9225 */ /* 0x000fce00078e002c */
[----:B------:R-:W4:Y:S01]  /*09c0*/  @!P4 LDC.64 R10, c[0x0][0x270] ;  /* 0x00009c00ff0acb82 */ /* 0x000f220000000a00 */
[----:B------:R-:W-:Y:S02]  /*09d0*/  @!P1 IADD3 R17, R45, R17, RZ ;  /* 0x000000112d119210 */ /* 0x000fe40007ffe0ff */
[C---:B-----5:R-:W-:Y:S01]  /*09e0*/  @!P1 LEA R16, P6, R44.reuse, R12, 0x1 ;  /* 0x0000000c2c109211 */ /* 0x060fe200078c08ff */
[----:B0-----:R-:W-:Y:S01]  /*09f0*/  @!P3 IMAD R21, R25, R14, RZ ;  /* 0x0000000e1915b224 */ /* 0x001fe200078e02ff */
[----:B-1----:R-:W-:Y:S02]  /*0a00*/  @!P3 MOV R36, R40 ;  /* 0x000000280024b202 */ /* 0x002fe40000000f00 */
[----:B------:R-:W-:Y:S02]  /*0a10*/  @!P3 MOV R37, R43 ;  /* 0x0000002b0025b202 */ /* 0x000fe40000000f00 */
[----:B------:R-:W-:Y:S02]  /*0a20*/  @!P1 LEA.HI.X R17, R44, R13, R17, 0x1, P6 ;  /* 0x0000000d2c119211 */ /* 0x000fe400030f0c11 */
[----:B------:R-:W0:Y:S01]  /*0a30*/  @!P5 LDC.64 R12, c[0x0][0x270] ;  /* 0x00009c00ff0cdb82 */ /* 0x000e220000000a00 */
[----:B------:R-:W-:Y:S01]  /*0a40*/  MOV R25, RZ ;  /* 0x000000ff00197202 */ /* 0x000fe20000000f00 */
[----:B------:R-:W-:-:S02]  /*0a50*/  @!P3 IMAD R21, R22, R15, R21 ;  /* 0x0000000f1615b224 */ /* 0x000fc400078e0215 */
[----:B------:R-:W-:-:S03]  /*0a60*/  @!P3 IMAD.WIDE.U32 R36, R22, R14, R36 ;  /* 0x0000000e1624b225 */ /* 0x000fc600078e0024 */
[----:B------:R1:W5:Y:S01]  /*0a70*/  @!P1 LDG.E R25, desc[UR8][R16.64] ;  /* 0x0000000810199981 */ /* 0x000362000c1e1900 */
[----:B------:R-:W0:Y:S01]  /*0a80*/  @!P4 LDC.64 R14, c[0x0][0x220] ;  /* 0x00008800ff0ecb82 */ /* 0x000e220000000a00 */
[----:B------:R-:W-:Y:S02]  /*0a90*/  @!P3 IADD3 R21, R37, R21, RZ ;  /* 0x000000152515b210 */ /* 0x000fe40007ffe0ff */
[----:B----4-:R-:W-:Y:S01]  /*0aa0*/  @!P3 LEA R8, P1, R36, R8, 0x1 ;  /* 0x000000082408b211 */ /* 0x010fe200078208ff */
[----:B------:R-:W-:-:S04]  /*0ab0*/  @!P4 IMAD R20, R20, R10, RZ ;  /* 0x0000000a1414c224 */ /* 0x000fc800078e02ff */
[----:B-1----:R-:W1:Y:S01]  /*0ac0*/  @!P5 LDC.64 R16, c[0x0][0x220] ;  /* 0x00008800ff10db82 */ /* 0x002e620000000a00 */
[----:B------:R-:W-:Y:S02]  /*0ad0*/  MOV R24, RZ ;  /* 0x000000ff00187202 */ /* 0x000fe40000000f00 */
[----:B------:R-:W-:Y:S02]  /*0ae0*/  @!P3 LEA.HI.X R9, R36, R9, R21, 0x1, P1 ;  /* 0x000000092409b211 */ /* 0x000fe400008f0c15 */
[----:B------:R-:W-:Y:S01]  /*0af0*/  CS2R R36, SRZ ;  /* 0x0000000000247805 */ /* 0x000fe2000001ff00 */
[----:B------:R-:W-:Y:S01]  /*0b00*/  @!P4 IMAD R11, R19, R11, R20 ;  /* 0x0000000b130bc224 */ /* 0x000fe200078e0214 */
[----:B------:R-:W-:Y:S01]  /*0b10*/  @!P4 MOV R20, R40 ;  /* 0x000000280014c202 */ /* 0x000fe20000000f00 */
[----:B------:R-:W4:Y:S01]  /*0b20*/  @!P2 LDG.E R24, desc[UR8][R38.64] ;  /* 0x000000082618a981 */ /* 0x000f22000c1e1900 */
[----:B------:R-:W-:Y:S01]  /*0b30*/  @!P4 MOV R21, R43 ;  /* 0x0000002b0015c202 */ /* 0x000fe20000000f00 */
[----:B0-----:R-:W-:-:S02]  /*0b40*/  @!P5 IMAD R23, R23, R12, RZ ;  /* 0x0000000c1717d224 */ /* 0x001fc400078e02ff */
[----:B------:R0:W4:Y:S01]  /*0b50*/  @!P3 LDG.E R36, desc[UR8][R8.64] ;  /* 0x000000080824b981 */ /* 0x000122000c1e1900 */
[----:B------:R-:W-:Y:S01]  /*0b60*/  @!P4 IMAD.WIDE.U32 R20, R19, R10, R20 ;  /* 0x0000000a1314c225 */ /* 0x000fe200078e0014 */
[----:B0-----:R-:W-:Y:S02]  /*0b70*/  @!P5 MOV R8, R40 ;  /* 0x000000280008d202 */ /* 0x001fe40000000f00 */
[----:B------:R-:W-:Y:S01]  /*0b80*/  @!P5 MOV R9, R43 ;  /* 0x0000002b0009d202 */ /* 0x000fe20000000f00 */
[----:B------:R-:W-:Y:S01]  /*0b90*/  @!P5 IMAD R13, R18, R13, R23 ;  /* 0x0000000d120dd224 */ /* 0x000fe200078e0217 */
[----:B------:R-:W-:Y:S02]  /*0ba0*/  @!P4 IADD3 R10, R21, R11, RZ ;  /* 0x0000000b150ac210 */ /* 0x000fe40007ffe0ff */
[----:B------:R-:W-:Y:S01]  /*0bb0*/  @!P4 LEA R14, P1, R20, R14, 0x1 ;  /* 0x0000000e140ec211 */ /* 0x000fe200078208ff */
[----:B------:R-:W-:-:S03]  /*0bc0*/  @!P5 IMAD.WIDE.U32 R8, R18, R12, R8 ;  /* 0x0000000c1208d225 */ /* 0x000fc600078e0008 */
[----:B------:R-:W-:Y:S02]  /*0bd0*/  @!P4 LEA.HI.X R15, R20, R15, R10, 0x1, P1 ;  /* 0x0000000f140fc211 */ /* 0x000fe400008f0c0a */
[----:B------:R-:W-:Y:S02]  /*0be0*/  @!P5 IADD3 R10, R9, R13, RZ ;  /* 0x0000000d090ad210 */ /* 0x000fe40007ffe0ff */
[C---:B-1----:R-:W-:Y:S01]  /*0bf0*/  @!P5 LEA R16, P1, R8.reuse, R16, 0x1 ;  /* 0x000000100810d211 */ /* 0x042fe200078208ff */
[----:B------:R-:W4:Y:S01]  /*0c00*/  @!P4 LDG.E R37, desc[UR8][R14.64] ;  /* 0x000000080e25c981 */ /* 0x000f22000c1e1900 */
[----:B------:R-:W-:Y:S02]  /*0c10*/  MOV R38, RZ ;  /* 0x000000ff00267202 */ /* 0x000fe40000000f00 */
[----:B------:R-:W-:-:S05]  /*0c20*/  @!P5 LEA.HI.X R17, R8, R17, R10, 0x1, P1 ;  /* 0x000000110811d211 */ /* 0x000fca00008f0c0a */
[----:B------:R0:W4:Y:S02]  /*0c30*/  @!P5 LDG.E R38, desc[UR8][R16.64] ;  /* 0x000000081026d981 */ /* 0x000124000c1e1900 */
[----:B0-----:R-:W0:Y:S02]  /*0c40*/  S2R R16, SR_LANEID ;  /* 0x0000000000107919 */ /* 0x001e240000000000 */
[----:B0-----:R-:W-:Y:S02]  /*0c50*/  ISETP.GT.AND P1, PT, R16, 0x1e, PT ;  /* 0x0000001e1000780c */ /* 0x001fe40003f24270 */
[----:B---3--:R-:W-:-:S04]  /*0c60*/  PRMT R10, R0, 0x7632, R10 ;  /* 0x00007632000a7816 */ /* 0x008fc8000000000a */
[----:B------:R-:W-:Y:S02]  /*0c70*/  SHF.L.U32 R13, R10, 0x10, RZ ;  /* 0x000000100a0d7819 */ /* 0x000fe400000006ff */
[----:B------:R-:W-:-:S03]  /*0c80*/  SHF.L.U32 R10, R0, 0x10, RZ ;  /* 0x00000010000a7819 */ /* 0x000fc600000006ff */
[----:B------:R-:W-:Y:S01]  /*0c90*/  FMUL.FTZ R15, R13, R13 ;  /* 0x0000000d0d0f7220 */ /* 0x000fe20000410000 */
[----:B--2---:R-:W-:-:S04]  /*0ca0*/  PRMT R8, R27, 0x7632, R8 ;  /* 0x000076321b087816 */ /* 0x004fc80000000008 */
[----:B------:R-:W-:Y:S02]  /*0cb0*/  SHF.L.U32 R9, R8, 0x10, RZ ;  /* 0x0000001008097819 */ /* 0x000fe400000006ff */
[----:B------:R-:W-:-:S03]  /*0cc0*/  SHF.L.U32 R8, R27, 0x10, RZ ;  /* 0x000000101b087819 */ /* 0x000fc600000006ff */
[----:B------:R-:W-:Y:S01]  /*0cd0*/  FMUL.FTZ R11, R9, R9 ;  /* 0x00000009090b7220 */ /* 0x000fe20000410000 */
[----:B------:R-:W-:Y:S01]  /*0ce0*/  PRMT R12, R26, 0x7632, R12 ;  /* 0x000076321a0c7816 */ /* 0x000fe2000000000c */
[C---:B------:R-:W-:Y:S02]  /*0cf0*/  FADD.FTZ R9, R8.reuse, R9 ;  /* 0x0000000908097221 */ /* 0x040fe40000010000 */
[----:B------:R-:W-:Y:S01]  /*0d00*/  FFMA.FTZ R11, R8, R8, R11 ;  /* 0x00000008080b7223 */ /* 0x000fe2000001000b */
[----:B------:R-:W-:Y:S01]  /*0d10*/  SHF.L.U32 R17, R12, 0x10, RZ ;  /* 0x000000100c117819 */ /* 0x000fe200000006ff */
[C---:B------:R-:W-:Y:S01]  /*0d20*/  FADD.FTZ R8, R10.reuse, R13 ;  /* 0x0000000d0a087221 */ /* 0x040fe20000010000 */
[----:B------:R-:W-:Y:S01]  /*0d30*/  FADD.FTZ R9, RZ, R9 ;  /* 0x00000009ff097221 */ /* 0x000fe20000010000 */
[----:B------:R-:W-:Y:S01]  /*0d40*/  FFMA.FTZ R10, R10, R10, R15 ;  /* 0x0000000a0a0a7223 */ /* 0x000fe2000001000f */
[----:B------:R-:W-:Y:S01]  /*0d50*/  FADD.FTZ R11, RZ, R11 ;  /* 0x0000000bff0b7221 */ /* 0x000fe20000010000 */
[----:B------:R-:W-:Y:S01]  /*0d60*/  SHF.L.U32 R12, R26, 0x10, RZ ;  /* 0x000000101a0c7819 */ /* 0x000fe200000006ff */
[----:B------:R-:W-:Y:S01]  /*0d70*/  FADD.FTZ R8, R9, R8 ;  /* 0x0000000809087221 */ /* 0x000fe20000010000 */
[----:B------:R-:W-:Y:S01]  /*0d80*/  FMUL.FTZ R9, R17, R17 ;  /* 0x0000001111097220 */ /* 0x000fe20000410000 */
[----:B------:R-:W-:-:S02]  /*0d90*/  FADD.FTZ R10, R11, R10 ;  /* 0x0000000a0b0a7221 */ /* 0x000fc40000010000 */
[C---:B------:R-:W-:Y:S01]  /*0da0*/  FADD.FTZ R17, R12.reuse, R17 ;  /* 0x000000110c117221 */ /* 0x040fe20000010000 */
[----:B------:R-:W-:-:S04]  /*0db0*/  FFMA.FTZ R9, R12, R12, R9 ;  /* 0x0000000c0c097223 */ /* 0x000fc80000010009 */
[----:B------:R-:W-:Y:S01]  /*0dc0*/  FADD.FTZ R9, R10, R9 ;  /* 0x000000090a097221 */ /* 0x000fe20000010000 */
[----:B------:R-:W-:Y:S01]  /*0dd0*/  FADD.FTZ R8, R8, R17 ;  /* 0x0000001108087221 */ /* 0x000fe20000010000 */
[----:B-----5:R-:W-:-:S04]  /*0de0*/  PRMT R13, R25, 0x7632, R13 ;  /* 0x00007632190d7816 */ /* 0x020fc8000000000d */
[----:B------:R-:W-:Y:S02]  /*0df0*/  SHF.L.U32 R15, R13, 0x10, RZ ;  /* 0x000000100d0f7819 */ /* 0x000fe400000006ff */
[----:B----4-:R-:W-:-:S04]  /*0e00*/  PRMT R11, R24, 0x7632, R11 ;  /* 0x00007632180b7816 */ /* 0x010fc8000000000b */
[----:B------:R-:W-:Y:S02]  /*0e10*/  SHF.L.U32 R12, R11, 0x10, RZ ;  /* 0x000000100b0c7819 */ /* 0x000fe400000006ff */
[----:B------:R-:W-:-:S03]  /*0e20*/  SHF.L.U32 R11, R24, 0x10, RZ ;  /* 0x00000010180b7819 */ /* 0x000fc600000006ff */
[----:B------:R-:W-:Y:S01]  /*0e30*/  FMUL.FTZ R10, R12, R12 ;  /* 0x0000000c0c0a7220 */ /* 0x000fe20000410000 */
[----:B------:R-:W-:Y:S01]  /*0e40*/  PRMT R14, R36, 0x7632, R14 ;  /* 0x00007632240e7816 */ /* 0x000fe2000000000e */
[----:B------:R-:W-:Y:S01]  /*0e50*/  FADD.FTZ R13, R11, R12 ;  /* 0x0000000c0b0d7221 */ /* 0x000fe20000010000 */
[----:B------:R-:W-:Y:S01]  /*0e60*/  SHF.L.U32 R12, R25, 0x10, RZ ;  /* 0x00000010190c7819 */ /* 0x000fe200000006ff */
[----:B------:R-:W-:Y:S01]  /*0e70*/  FFMA.FTZ R10, R11, R11, R10 ;  /* 0x0000000b0b0a7223 */ /* 0x000fe2000001000a */
[----:B------:R-:W-:Y:S01]  /*0e80*/  FMUL.FTZ R11, R15, R15 ;  /* 0x0000000f0f0b7220 */ /* 0x000fe20000410000 */
[----:B------:R-:W-:Y:S01]  /*0e90*/  FADD.FTZ R8, R8, R13 ;  /* 0x0000000d08087221 */ /* 0x000fe20000010000 */
[----:B------:R-:W-:Y:S01]  /*0ea0*/  SHF.L.U32 R13, R14, 0x10, RZ ;  /* 0x000000100e0d7819 */ /* 0x000fe200000006ff */
[----:B------:R-:W-:Y:S01]  /*0eb0*/  FADD.FTZ R15, R12, R15 ;  /* 0x0000000f0c0f7221 */ /* 0x000fe20000010000 */
[----:B------:R-:W-:Y:S01]  /*0ec0*/  FADD.FTZ R9, R9, R10 ;  /* 0x0000000a09097221 */ /* 0x000fe20000010000 */
[----:B------:R-:W-:Y:S01]  /*0ed0*/  SHF.L.U32 R10, R36, 0x10, RZ ;  /* 0x00000010240a7819 */ /* 0x000fe200000006ff */
[----:B------:R-:W-:Y:S01]  /*0ee0*/  FFMA.FTZ R12, R12, R12, R11 ;  /* 0x0000000c0c0c7223 */ /* 0x000fe2000001000b */
[----:B------:R-:W-:Y:S01]  /*0ef0*/  FMUL.FTZ R11, R13, R13 ;  /* 0x0000000d0d0b7220 */ /* 0x000fe20000410000 */
[----:B------:R-:W-:Y:S01]  /*0f00*/  FADD.FTZ R8, R8, R15 ;  /* 0x0000000f08087221 */ /* 0x000fe20000010000 */
[----:B------:R-:W-:Y:S01]  /*0f10*/  PRMT R14, R37, 0x7632, R14 ;  /* 0x00007632250e7816 */ /* 0x000fe2000000000e */
[----:B------:R-:W-:-:S03]  /*0f20*/  FADD.FTZ R13, R10, R13 ;  /* 0x0000000d0a0d7221 */ /* 0x000fc60000010000 */
[----:B------:R-:W-:Y:S01]  /*0f30*/  SHF.L.U32 R14, R14, 0x10, RZ ;  /* 0x000000100e0e7819 */ /* 0x000fe200000006ff */
[----:B------:R-:W-:Y:S01]  /*0f40*/  FADD.FTZ R9, R9, R12 ;  /* 0x0000000c09097221 */ /* 0x000fe20000010000 */
[----:B------:R-:W-:Y:S01]  /*0f50*/  FFMA.FTZ R10, R10, R10, R11 ;  /* 0x0000000a0a0a7223 */ /* 0x000fe2000001000b */
[----:B------:R-:W-:Y:S02]  /*0f60*/  PRMT R15, R38, 0x7632, R15 ;  /* 0x00007632260f7816 */ /* 0x000fe4000000000f */
[----:B------:R-:W-:Y:S01]  /*0f70*/  FMUL.FTZ R12, R14, R14 ;  /* 0x0000000e0e0c7220 */ /* 0x000fe20000410000 */
[----:B------:R-:W-:Y:S02]  /*0f80*/  SHF.L.U32 R11, R37, 0x10, RZ ;  /* 0x00000010250b7819 */ /* 0x000fe400000006ff */
[----:B------:R-:W-:Y:S01]  /*0f90*/  SHF.L.U32 R15, R15, 0x10, RZ ;  /* 0x000000100f0f7819 */ /* 0x000fe200000006ff */
[----:B------:R-:W-:Y:S01]  /*0fa0*/  FADD.FTZ R9, R9, R10 ;  /* 0x0000000a09097221 */ /* 0x000fe20000010000 */
[----:B------:R-:W-:Y:S01]  /*0fb0*/  FADD.FTZ R8, R8, R13 ;  /* 0x0000000d08087221 */ /* 0x000fe20000010000 */
[----:B------:R-:W-:Y:S01]  /*0fc0*/  SHF.L.U32 R10, R38, 0x10, RZ ;  /* 0x00000010260a7819 */ /* 0x000fe200000006ff */
[C---:B------:R-:W-:Y:S01]  /*0fd0*/  FADD.FTZ R13, R11.reuse, R14 ;  /* 0x0000000e0b0d7221 */ /* 0x040fe20000010000 */
[----:B------:R-:W-:Y:S01]  /*0fe0*/  FFMA.FTZ R12, R11, R11, R12 ;  /* 0x0000000b0b0c7223 */ /* 0x000fe2000001000c */
[----:B------:R-:W-:-:S02]  /*0ff0*/  FMUL.FTZ R11, R15, R15 ;  /* 0x0000000f0f0b7220 */ /* 0x000fc40000410000 */
[----:B------:R-:W-:Y:S01]  /*1000*/  FADD.FTZ R15, R10, R15 ;  /* 0x0000000f0a0f7221 */ /* 0x000fe20000010000 */
[----:B------:R-:W-:Y:S01]  /*1010*/  FADD.FTZ R8, R8, R13 ;  /* 0x0000000d08087221 */ /* 0x000fe20000010000 */
[----:B------:R-:W-:Y:S01]  /*1020*/  FADD.FTZ R9, R9, R12 ;  /* 0x0000000c09097221 */ /* 0x000fe20000010000 */
[----:B------:R-:W-:Y:S02]  /*1030*/  FFMA.FTZ R10, R10, R10, R11 ;  /* 0x0000000a0a0a7223 */ /* 0x000fe4000001000b */
[----:B------:R-:W-:Y:S02]  /*1040*/  FADD.FTZ R8, R8, R15 ;  /* 0x0000000f08087221 */ /* 0x000fe40000010000 */
[----:B------:R-:W-:-:S03]  /*1050*/  FADD.FTZ R9, R9, R10 ;  /* 0x0000000a09097221 */ /* 0x000fc60000010000 */
        /* <DEDUP_REMOVED lines=21> */
[C---:B------:R-:W-:Y:S02]  /*11b0*/  ISETP.GT.AND P1, PT, R16.reuse, 0xf, PT ;  /* 0x0000000f1000780c */ /* 0x040fe40003f24270 */
[----:B------:R-:W-:Y:S02]  /*11c0*/  ISETP.NE.AND P2, PT, R16, RZ, PT ;  /* 0x000000ff1000720c */ /* 0x000fe40003f45270 */
[----:B------:R-:W-:Y:S01]  /*11d0*/  ISETP.NE.AND P3, PT, R7, RZ, PT ;  /* 0x000000ff0700720c */ /* 0x000fe20003f65270 */
[----:B------:R-:W-:Y:S08]  /*11e0*/  BSSY B0, `(.L_x_2057) ;  /* 0x0000039000007945 */ /* 0x000ff00003800000 */
[----:B0-----:R-:W-:Y:S01]  /*11f0*/  @!P1 FADD.FTZ R8, R8, R11 ;  /* 0x0000000b08089221 */ /* 0x001fe20000010000 */
[----:B-1----:R-:W-:-:S05]  /*1200*/  @!P1 FADD.FTZ R9, R9, R10 ;  /* 0x0000000a09099221 */ /* 0x002fca0000010000 */
        /* <DEDUP_REMOVED lines=12> */
[----:B------:R-:W-:Y:S01]  /*12d0*/  FADD.FTZ R44, R16, R19 ;  /* 0x00000013102c7221 */ /* 0x000fe20000010000 */
[----:B0-----:R-:W0:Y:S02]  /*12e0*/  LDS.128 R8, [UR5+0x50] ;  /* 0x00005005ff087984 */ /* 0x001e240008000c00 */
        /* <DEDUP_REMOVED lines=22> */
[----:B------:R-:W-:Y:S02]  /*1450*/  FADD.FTZ R44, R44, R13 ;  /* 0x0000000d2c2c7221 */ /* 0x000fe40000010000 */
[----:B------:R-:W2:Y:S01]  /*1460*/  LDS.64 R12, [UR5+0xb0] ;  /* 0x0000b005ff0c7984 */ /* 0x000ea20008000a00 */
        /* <DEDUP_REMOVED lines=15> */
[----:B------:R-:W-:-:S07]  /*1560*/  FADD.FTZ R9, R44, R13 ;  /* 0x0000000d2c097221 */ /* 0x000fce0000010000 */
.L_x_2058:
[----:B------:R-:W-:Y:S05]  /*1570*/  BSYNC B0 ;  /* 0x0000000000007941 */ /* 0x000fea0003800000 */
.L_x_2057:
        /* <DEDUP_REMOVED lines=12> */
[----:B------:R-:W3:Y:S01]  /*1640*/  LDC.64 R12, c[0x0][0x248] ;  /* 0x00009200ff0c7b82 */ /* 0x000ee20000000a00 */
[----:B-1----:R-:W-:-:S04]  /*1650*/  IMAD R22, R21, R14, RZ ;  /* 0x0000000e15167224 */ /* 0x002fc800078e02ff */
[----:B------:R-:W-:-:S05]  /*1660*/  IMAD R10, R22, R20, RZ ;  /* 0x00000014160a7224 */ /* 0x000fca00078e02ff */
[----:B------:R-:W-:Y:S02]  /*1670*/  SHF.L.U32 R23, R10, 0x1, RZ ;  /* 0x000000010a177819 */ /* 0x000fe400000006ff */
[----:B------:R-:W1:Y:S01]  /*1680*/  LDC.64 R10, c[0x0][0x240] ;  /* 0x00009000ff0a7b82 */ /* 0x000e620000000a00 */
[----:B--2---:R-:W-:Y:S02]  /*1690*/  IADD3 R39, R22, R15, RZ ;  /* 0x0000000f16277210 */ /* 0x004fe40007ffe0ff */
[----:B---3--:R-:W-:-:S04]  /*16a0*/  IMAD.WIDE R12, R23, 0x4, R12 ;  /* 0x00000004170c7825 */ /* 0x008fc800078e020c */
[----:B------:R-:W-:-:S04]  /*16b0*/  IMAD R23, R14, UR7, R15 ;  /* 0x000000070e177c24 */ /* 0x000fc8000f8e020f */
[----:B------:R-:W-:Y:S01]  /*16c0*/  IMAD.WIDE.U32 R12, R23, 0x8, R12 ;  /* 0x00000008170c7825 */ /* 0x000fe200078e000c */
[----:B------:R-:W-:-:S04]  /*16d0*/  MOV R23, 0x1 ;  /* 0x0000000100177802 */ /* 0x000fc80000000f00 */
[----:B------:R1:W-:Y:S01]  /*16e0*/  STG.E.64 desc[UR8][R12.64], R8 ;  /* 0x000000080c007986 */ /* 0x0003e2000c101b08 */
[----:B------:R-:W-:Y:S01]  /*16f0*/  SEL R23, R23, 0xffffffff, !P1 ;  /* 0xffffffff17177807 */ /* 0x000fe20004800000 */
[----:B-1----:R-:W-:Y:S01]  /*1700*/  IMAD.WIDE.U32 R12, R39, 0x4, R10 ;  /* 0x00000004270c7825 */ /* 0x002fe200078e000a */
[----:B------:R-:W-:-:S04]  /*1710*/  SEL R39, R20, RZ, !P1 ;  /* 0x000000ff14277207 */ /* 0x000fc80004800000 */
        /* <DEDUP_REMOVED lines=8> */
.L_x_2061:
[----:B-1----:R-:W2:Y:S04]  /*17a0*/  LDG.E.STRONG.GPU R12, desc[UR8][R10.64] ;  /* 0x000000080a0c7981 */ /* 0x002ea8000c1ef900 */
[----:B--2---:R-:W-:Y:S01]  /*17b0*/  CCTL.IVALL ;  /* 0x00000000ff00798f */ /* 0x004fe20002000000 */
[----:B------:R-:W-:Y:S05]  /*17c0*/  YIELD ;  /* 0x0000000000007946 */ /* 0x000fea0003800000 */
[----:B------:R-:W-:-:S13]  /*17d0*/  ISETP.NE.AND P1, PT, R12, R39, PT ;  /* 0x000000270c00720c */ /* 0x000fda0003f25270 */
[----:B------:R-:W-:Y:S05]  /*17e0*/  @P1 BRA `(.L_x_2061) ;  /* 0xfffffffc00ec1947 */ /* 0x000fea000383ffff */
.L_x_2060:
        /* <DEDUP_REMOVED lines=11> */
.L_x_2063:
        /* <DEDUP_REMOVED lines=44> */
[----:B------:R-:W-:Y:S02]  /*1b60*/  @!P1 IMAD R11, R44, R11, RZ ;  /* 0x0000000b2c0b9224 */ /* 0x000fe400078e02ff */
[----:B------:R-:W0:Y:S02]  /*1b70*/  @!P1 LDC.64 R44, c[0x0][0x248] ;  /* 0x00009200ff2c9b82 */ /* 0x000e240000000a00 */
[----:B------:R-:W-:-:S05]  /*1b80*/  @!P1 IMAD R11, R11, R20, RZ ;  /* 0x000000140b0b9224 */ /* 0x000fca00078e02ff */
[----:B------:R-:W-:-:S05]  /*1b90*/  @!P1 SHF.L.U32 R11, R11, 0x1, RZ ;  /* 0x000000010b0b9819 */ /* 0x000fca00000006ff */
[----:B0-----:R-:W-:Y:S02]  /*1ba0*/  @!P1 IMAD.WIDE R44, R11, 0x4, R44 ;  /* 0x000000040b2c9825 */ /* 0x001fe400078e022c */
[----:B------:R-:W2:Y:S02]  /*1bb0*/  @!P2 LDG.E.64 R10, desc[UR8][R12.64] ;  /* 0x000000080c0aa981 */ /* 0x000ea4000c1e1b00 */
[----:B------:R-:W-:Y:S02]  /*1bc0*/  @!P1 IMAD.WIDE.U32 R44, R23, 0x8, R44 ;  /* 0x00000008172c9825 */ /* 0x000fe400078e002c */
[----:B------:R-:W3:Y:S04]  /*1bd0*/  @!P4 LDG.E.64 R12, desc[UR8][R14.64] ;  /* 0x000000080e0cc981 */ /* 0x000ee8000c1e1b00 */
[----:B------:R-:W4:Y:S01]  /*1be0*/  @!P1 LDG.E.64 R14, desc[UR8][R44.64] ;  /* 0x000000082c0e9981 */ /* 0x000f22000c1e1b00 */
        /* <DEDUP_REMOVED lines=8> */
[----:B------:R-:W-:-:S06]  /*1c70*/  @!P1 FADD.FTZ R9, R9, R15 ;  /* 0x0000000f09099221 */ /* 0x000fcc0000010000 */
[----:B------:R-:W-:Y:S05]  /*1c80*/  @P2 BRA `(.L_x_2063) ;  /* 0xfffffffc00042947 */ /* 0x000fea000383ffff */
.L_x_2062:
        /* <DEDUP_REMOVED lines=19> */
.L_x_2065:
[----:B------:R-:W-:Y:S05]  /*1dc0*/  BSYNC B0 ;  /* 0x0000000000007941 */ /* 0x000fea0003800000 */
.L_x_2064:
        /* <DEDUP_REMOVED lines=9> */
[----:B------:R-:W2:Y:S03]  /*1e60*/  @!P1 S2R R22, SR_CTAID.Y ;  /* 0x0000000000169919 */ /* 0x000ea60000002600 */
[----:B------:R-:W2:Y:S08]  /*1e70*/  @!P1 LDC R39, c[0x0][0x10] ;  /* 0x00000400ff279b82 */ /* 0x000eb00000000800 */
[----:B------:R-:W3:Y:S01]  /*1e80*/  @!P2 LDC.64 R12, c[0x0][0x248] ;  /* 0x00009200ff0cab82 */ /* 0x000ee20000000a00 */
[----:B-1----:R-:W-:-:S07]  /*1e90*/  @!P2 IMAD R23, R10, R15, R23 ;  /* 0x0000000f0a17a224 */ /* 0x002fce00078e0217 */
[----:B------:R-:W1:Y:S01]  /*1ea0*/  @!P1 LDC.64 R10, c[0x0][0x248] ;  /* 0x00009200ff0a9b82 */ /* 0x000e620000000a00 */
[----:B------:R-:W-:Y:S01]  /*1eb0*/  @!P2 IMAD R15, R15, R14, RZ ;  /* 0x0000000e0f0fa224 */ /* 0x000fe200078e02ff */
[----:B------:R-:W-:Y:S01]  /*1ec0*/  @!P1 LOP3.LUT R14, R28, 0x1, RZ, 0xc0, !PT ;  /* 0x000000011c0e9812 */ /* 0x000fe200078ec0ff */
[----:B--2---:R-:W-:Y:S02]  /*1ed0*/  @!P1 IMAD R21, R21, R39, R22 ;  /* 0x0000002715159224 */ /* 0x004fe400078e0216 */
[----:B------:R-:W-:Y:S02]  /*1ee0*/  @!P2 IMAD R15, R15, R20, RZ ;  /* 0x000000140f0fa224 */ /* 0x000fe400078e02ff */
[----:B------:R-:W-:-:S03]  /*1ef0*/  @!P1 IMAD R45, R39, R14, RZ ;  /* 0x0000000e272d9224 */ /* 0x000fc600078e02ff */
[----:B------:R-:W-:Y:S01]  /*1f00*/  @!P2 SHF.L.U32 R15, R15, 0x1, RZ ;  /* 0x000000010f0fa819 */ /* 0x000fe200000006ff */
[----:B------:R-:W-:-:S04]  /*1f10*/  @!P1 IMAD R45, R45, R20, RZ ;  /* 0x000000142d2d9224 */ /* 0x000fc800078e02ff */
[----:B---3--:R-:W-:Y:S01]  /*1f20*/  @!P2 IMAD.WIDE R14, R15, 0x4, R12 ;  /* 0x000000040f0ea825 */ /* 0x008fe200078e020c */
[----:B------:R-:W-:-:S05]  /*1f30*/  @!P1 SHF.L.U32 R13, R45, 0x1, RZ ;  /* 0x000000012d0d9819 */ /* 0x000fca00000006ff */
        /* <DEDUP_REMOVED lines=9> */
.L_x_2059:
[----:B------:R-:W-:Y:S01]  /*1fd0*/  ULDC.64 UR12, c[0x0][0x218] ;  /* 0x00008600000c7ab9 */ /* 0x000fe20000000a00 */
[----:B------:R-:W-:Y:S01]  /*1fe0*/  LOP3.LUT P1, RZ, R7, UR7, RZ, 0xfc, !PT ;  /* 0x0000000707ff7c12 */ /* 0x000fe2000f82fcff */
[----:B------:R-:W2:Y:S01]  /*1ff0*/  S2UR UR6, SR_CgaCtaId ;  /* 0x00000000000679c3 */ /* 0x000ea20000008800 */
[----:B------:R-:W-:Y:S01]  /*2000*/  ISETP.EQ.U32.AND P2, PT, RZ, UR12, PT ;  /* 0x0000000cff007c0c */ /* 0x000fe2000bf42070 */
[----:B------:R-:W-:Y:S01]  /*2010*/  UMOV UR5, 0x400 ;  /* 0x0000040000057882 */ /* 0x000fe20000000000 */
[----:B------:R-:W-:Y:S01]  /*2020*/  IADD3 R3, R35, R3, RZ ;  /* 0x0000000323037210 */ /* 0x000fe20007ffe0ff */
[----:B------:R-:W-:Y:S01]  /*2030*/  ULDC.64 UR14, c[0x0][0x278] ;  /* 0x00009e00000e7ab9 */ /* 0x000fe20000000a00 */
[----:B------:R-:W-:-:S03]  /*2040*/  ISETP.EQ.OR.EX P1, PT, RZ, UR13, P1, P2 ;  /* 0x0000000dff007c0c */ /* 0x000fc60008f22720 */
[----:B------:R-:W3:Y:S08]  /*2050*/  LDC.64 R14, c[0x0][0x228] ;  /* 0x00008a00ff0e7b82 */ /* 0x000ef00000000a00 */
[----:B-1----:R-:W1:Y:S08]  /*2060*/  LDC.64 R12, c[0x0][0x230] ;  /* 0x00008c00ff0c7b82 */ /* 0x002e700000000a00 */
[----:B------:R-:W4:Y:S01]  /*2070*/  @!P1 LDC.64 R20, c[0x0][0x218] ;  /* 0x00008600ff149b82 */ /* 0x000f220000000a00 */
[----:B--2---:R-:W-:-:S03]  /*2080*/  ULEA UR5, UR6, UR5, 0x18 ;  /* 0x0000000506057291 */ /* 0x004fc6000f8ec03f */
[----:B------:R-:W-:Y:S02]  /*2090*/  ULDC UR6, c[0x0][0x2a4] ;  /* 0x0000a90000067ab9 */ /* 0x000fe40000000800 */
[----:B------:R-:W-:Y:S01]  /*20a0*/  @!P1 FMUL.FTZ R11, R9, UR6 ;  /* 0x00000006090b9c20 */ /* 0x000fe20008410000 */
[----:B------:R-:W-:Y:S01]  /*20b0*/  @!P1 FMUL.FTZ R10, R8, UR6 ;  /* 0x00000006080a9c20 */ /* 0x000fe20008410000 */
[C---:B---3--:R-:W-:Y:S02]  /*20c0*/  IMAD.WIDE R14, R3.reuse, 0x4, R14 ;  /* 0x00000004030e7825 */ /* 0x048fe400078e020e */
[----:B------:R0:W-:Y:S02]  /*20d0*/  @!P3 STS.64 [UR5+0xc0], R8 ;  /* 0x0000c008ff00b988 */ /* 0x0001e40008000a05 */
[----:B-1----:R-:W-:-:S04]  /*20e0*/  IMAD.WIDE R12, R3, 0x4, R12 ;  /* 0x00000004030c7825 */ /* 0x002fc800078e020c */
[----:B----4-:R-:W-:-:S05]  /*20f0*/  @!P1 IMAD.WIDE R20, R34, 0x8, R20 ;  /* 0x0000000822149825 */ /* 0x010fca00078e0214 */
[----:B------:R1:W-:Y:S01]  /*2100*/  @!P1 STG.E.64 desc[UR8][R20.64], R10 ;  /* 0x0000000a14009986 */ /* 0x0003e2000c101b08 */
[----:B------:R-:W-:Y:S06]  /*2110*/  BAR.SYNC.DEFER_BLOCKING 0x0 ;  /* 0x0000000000007b1d */ /* 0x000fec0000010000 */
[----:B0-----:R0:W2:Y:S04]  /*2120*/  LDG.E.64 R8, desc[UR8][R14.64] ;  /* 0x000000080e087981 */ /* 0x0010a8000c1e1b00 */
[----:B-1----:R1:W2:Y:S01]  /*2130*/  LDG.E.64 R10, desc[UR8][R12.64] ;  /* 0x000000080c0a7981 */ /* 0x0022a2000c1e1b00 */
[----:B------:R-:W-:-:S02]  /*2140*/  ISETP.NE.AND P6, PT, RZ, UR10, PT ;  /* 0x0000000aff007c0c */ /* 0x000fc4000bfc5270 */
[----:B------:R-:W-:Y:S02]  /*2150*/  SHF.L.U32 R27, R27, 0x10, RZ ;  /* 0x000000101b1b7819 */ /* 0x000fe400000006ff */
[----:B------:R-:W-:Y:S02]  /*2160*/  SHF.L.U32 R19, R19, 0x10, RZ ;  /* 0x0000001013137819 */ /* 0x000fe400000006ff */
[----:B0-----:R-:W-:Y:S02]  /*2170*/  PRMT R14, R36, 0x7632, R14 ;  /* 0x00007632240e7816 */ /* 0x001fe4000000000e */
[----:B------:R-:W-:Y:S01]  /*2180*/  PRMT R15, R37, 0x7632, R15 ;  /* 0x00007632250f7816 */ /* 0x000fe2000000000f */
[----:B-1----:R-:W0:Y:S01]  /*2190*/  LDS.64 R12, [UR5+0xc0] ;  /* 0x0000c005ff0c7984 */ /* 0x002e220008000a00 */
[----:B------:R-:W-:Y:S02]  /*21a0*/  PRMT R20, R38, 0x7632, R20 ;  /* 0x0000763226147816 */ /* 0x000fe40000000014 */
[----:B------:R-:W-:-:S02]  /*21b0*/  SHF.L.U32 R0, R0, 0x10, RZ ;  /* 0x0000001000007819 */ /* 0x000fc400000006ff */
[----:B------:R-:W-:Y:S02]  /*21c0*/  SHF.L.U32 R18, R18, 0x10, RZ ;  /* 0x0000001012127819 */ /* 0x000fe400000006ff */
[----:B------:R-:W-:Y:S02]  /*21d0*/  SHF.L.U32 R26, R26, 0x10, RZ ;  /* 0x000000101a1a7819 */ /* 0x000fe400000006ff */
[----:B------:R-:W-:Y:S02]  /*21e0*/  SHF.L.U32 R17, R17, 0x10, RZ ;  /* 0x0000001011117819 */ /* 0x000fe400000006ff */
[----:B------:R-:W-:Y:S02]  /*21f0*/  SHF.L.U32 R24, R24, 0x10, RZ ;  /* 0x0000001018187819 */ /* 0x000fe400000006ff */
[----:B------:R-:W-:Y:S02]  /*2200*/  SHF.L.U32 R16, R16, 0x10, RZ ;  /* 0x0000001010107819 */ /* 0x000fe400000006ff */
[----:B------:R-:W-:-:S02]  /*2210*/  SHF.L.U32 R36, R36, 0x10, RZ ;  /* 0x0000001024247819 */ /* 0x000fc400000006ff */
[----:B------:R-:W-:Y:S02]  /*2220*/  SHF.L.U32 R37, R37, 0x10, RZ ;  /* 0x0000001025257819 */ /* 0x000fe400000006ff */
[----:B------:R-:W-:Y:S02]  /*2230*/  SHF.L.U32 R38, R38, 0x10, RZ ;  /* 0x0000001026267819 */ /* 0x000fe400000006ff */
[----:B------:R-:W-:Y:S02]  /*2240*/  SHF.L.U32 R14, R14, 0x10, RZ ;  /* 0x000000100e0e7819 */ /* 0x000fe400000006ff */
[----:B------:R-:W-:Y:S02]  /*2250*/  SHF.L.U32 R15, R15, 0x10, RZ ;  /* 0x000000100f0f7819 */ /* 0x000fe400000006ff */
[----:B------:R-:W-:Y:S02]  /*2260*/  SHF.L.U32 R20, R20, 0x10, RZ ;  /* 0x0000001014147819 */ /* 0x000fe400000006ff */
[----:B------:R-:W-:-:S04]  /*2270*/  ISETP.GE.U32.AND P2, PT, R31, UR14, PT ;  /* 0x0000000e1f007c0c */ /* 0x000fc8000bf46070 */
[----:B------:R-:W-:-:S04]  /*2280*/  ISETP.GE.AND.EX P2, PT, R4, UR15, PT, P2 ;  /* 0x0000000f04007c0c */ /* 0x000fc8000bf46320 */
[----:B------:R-:W-:Y:S01]  /*2290*/  ISETP.GT.U32.OR P2, PT, R7, 0x27f, P2 ;  /* 0x0000027f0700780c */ /* 0x000fe20001744470 */
[----:B0-----:R-:W-:-:S04]  /*22a0*/  FMUL.FTZ R12, R12, UR6 ;  /* 0x000000060c0c7c20 */ /* 0x001fc80008410000 */
[C---:B------:R-:W-:Y:S01]  /*22b0*/  FMUL.FTZ R22, R12.reuse, R12 ;  /* 0x0000000c0c167220 */ /* 0x040fe20000410000 */
[--C-:B------:R-:W-:Y:S01]  /*22c0*/  FADD.FTZ R27, R27, -R12.reuse ;  /* 0x8000000c1b1b7221 */ /* 0x100fe20000010000 */
[----:B------:R-:W-:Y:S01]  /*22d0*/  FADD.FTZ R19, -R12, R19 ;  /* 0x000000130c137221 */ /* 0x000fe20000010100 */
[----:B------:R-:W-:Y:S01]  /*22e0*/  FADD.FTZ R0, R0, -R12 ;  /* 0x8000000c00007221 */ /* 0x000fe20000010000 */
[----:B------:R-:W-:Y:S01]  /*22f0*/  FFMA.FTZ R22, R13, UR6, -R22 ;  /* 0x000000060d167c23 */ /* 0x000fe20008010816 */
[C---:B------:R-:W-:Y:S01]  /*2300*/  PRMT R13, R25.reuse, 0x7632, R13 ;  /* 0x00007632190d7816 */ /* 0x040fe2000000000d */
[----:B------:R-:W-:Y:S01]  /*2310*/  FADD.FTZ R18, -R12, R18 ;  /* 0x000000120c127221 */ /* 0x000fe20000010100 */
[----:B------:R-:W-:Y:S01]  /*2320*/  SHF.L.U32 R25, R25, 0x10, RZ ;  /* 0x0000001019197819 */ /* 0x000fe200000006ff */
[--C-:B------:R-:W-:Y:S01]  /*2330*/  FADD.FTZ R26, R26, -R12.reuse ;  /* 0x8000000c1a1a7221 */ /* 0x100fe20000010000 */
[----:B------:R-:W-:Y:S01]  /*2340*/  FSETP.GTU.FTZ.AND P1, PT, R22, RZ, PT ;  /* 0x000000ff1600720b */ /* 0x000fe20003f3c000 */
[----:B------:R-:W-:Y:S01]  /*2350*/  FADD.FTZ R17, -R12, R17 ;  /* 0x000000110c117221 */ /* 0x000fe20000010100 */
[----:B------:R-:W-:Y:S01]  /*2360*/  SHF.L.U32 R13, R13, 0x10, RZ ;  /* 0x000000100d0d7819 */ /* 0x000fe200000006ff */
[----:B------:R-:W-:Y:S01]  /*2370*/  FADD.FTZ R24, R24, -R12 ;  /* 0x8000000c18187221 */ /* 0x000fe20000010000 */
[----:B------:R-:W-:Y:S01]  /*2380*/  FADD.FTZ R16, -R12, R16 ;  /* 0x000000100c107221 */ /* 0x000fe20000010100 */
[--C-:B------:R-:W-:Y:S01]  /*2390*/  FADD.FTZ R25, R25, -R12.reuse ;  /* 0x8000000c19197221 */ /* 0x100fe20000010000 */
[----:B------:R-:W-:Y:S01]  /*23a0*/  FADD.FTZ R36, R36, -R12 ;  /* 0x8000000c24247221 */ /* 0x000fe20000010000 */
[C---:B------:R-:W-:Y:S01]  /*23b0*/  FADD.FTZ R13, -R12.reuse, R13 ;  /* 0x0000000d0c0d7221 */ /* 0x040fe20000010100 */
[C---:B------:R-:W-:Y:S01]  /*23c0*/  FADD.FTZ R14, -R12.reuse, R14 ;  /* 0x0000000e0c0e7221 */ /* 0x040fe20000010100 */
[--C-:B------:R-:W-:Y:S01]  /*23d0*/  FADD.FTZ R37, R37, -R12.reuse ;  /* 0x8000000c25257221 */ /* 0x100fe20000010000 */
[----:B------:R-:W-:Y:S01]  /*23e0*/  FADD.FTZ R15, -R12, R15 ;  /* 0x0000000f0c0f7221 */ /* 0x000fe20000010100 */
[----:B------:R-:W-:Y:S01]  /*23f0*/  FADD.FTZ R38, R38, -R12 ;  /* 0x8000000c26267221 */ /* 0x000fe20000010000 */
[----:B------:R-:W-:Y:S01]  /*2400*/  FADD.FTZ R20, -R12, R20 ;  /* 0x000000140c147221 */ /* 0x000fe20000010100 */
[----:B------:R-:W0:Y:S02]  /*2410*/  @P1 LDC R3, c[0x0][0x238] ;  /* 0x00008e00ff031b82 */ /* 0x000e240000000800 */
[----:B0-----:R-:W-:Y:S01]  /*2420*/  @P1 FADD.FTZ R22, R22, R3 ;  /* 0x0000000316161221 */ /* 0x001fe20000010000 */
[----:B------:R-:W-:-:S06]  /*2430*/  MOV R3, 0x3f800000 ;  /* 0x3f80000000037802 */ /* 0x000fcc0000000f00 */
[----:B------:R-:W0:Y:S01]  /*2440*/  @P1 MUFU.RSQ R3, R22 ;  /* 0x0000001600031308 */ /* 0x000e220000001400 */
        /* <DEDUP_REMOVED lines=18> */
[----:B------:R-:W-:Y:S01]  /*2570*/  FMUL.FTZ R20, R20, R3 ;  /* 0x0000000314147220 */ /* 0x000fe20000410000 */
[----:B--2---:R-:W-:Y:S01]  /*2580*/  FFMA.FTZ R27, R8, R27, R10 ;  /* 0x0000001b081b7223 */ /* 0x004fe2000001000a */
        /* <DEDUP_REMOVED lines=12> */
.L_x_2066:
        /* <DEDUP_REMOVED lines=9> */
[----:B------:R-:W-:-:S04]  /*26e0*/  ULDC.64 UR12, c[0x0][0x210] ;  /* 0x00008400000c7ab9 */ /* 0x000fc80000000a00 */
[----:B------:R-:W-:Y:S02]  /*26f0*/  IADD3 R3, R13, R3, RZ ;  /* 0x000000030d037210 */ /* 0x000fe40007ffe0ff */
[----:B------:R-:W-:-:S04]  /*2700*/  LEA R14, P3, R12, UR12, 0x1 ;  /* 0x0000000c0c0e7c11 */ /* 0x000fc8000f8608ff */
[----:B------:R-:W-:-:S05]  /*2710*/  LEA.HI.X R15, R12, UR13, R3, 0x1, P3 ;  /* 0x0000000d0c0f7c11 */ /* 0x000fca00098f0c03 */
[----:B------:R0:W-:Y:S04]  /*2720*/  STG.E desc[UR8][R14.64], R27 ;  /* 0x0000001b0e007986 */ /* 0x0001e8000c101908 */
.L_x_2068:
[----:B------:R-:W-:Y:S05]  /*2730*/  BSYNC B0 ;  /* 0x0000000000007941 */ /* 0x000fea0003800000 */
.L_x_2067:
[----:B------:R-:W-:Y:S01]  /*2740*/  FFMA.FTZ R0, R8, R0, R10 ;  /* 0x0000000008007223 */ /* 0x000fe2000001000a */
[----:B------:R-:W-:Y:S01]  /*2750*/  FFMA.FTZ R3, R9, R18, R11 ;  /* 0x0000001209037223 */ /* 0x000fe2000001000b */
[----:B------:R-:W-:Y:S06]  /*2760*/  @!P6 BRA `(.L_x_2069) ;  /* 0x000000000028e947 */ /* 0x000fec0003800000 */
        /* <DEDUP_REMOVED lines=10> */
.L_x_2069:
        /* <DEDUP_REMOVED lines=14> */
.L_x_2071:
[----:B------:R-:W-:Y:S05]  /*28f0*/  BSYNC B0 ;  /* 0x0000000000007941 */ /* 0x000fea0003800000 */
.L_x_2070:
[----:B------:R-:W-:Y:S01]  /*2900*/  FFMA.FTZ R26, R8, R26, R10 ;  /* 0x0000001a081a7223 */ /* 0x000fe2000001000a */
[----:B------:R-:W-:Y:S01]  /*2910*/  FFMA.FTZ R17, R9, R17, R11 ;  /* 0x0000001109117223 */ /* 0x000fe2000001000b */
[----:B------:R-:W-:Y:S06]  /*2920*/  @!P6 BRA `(.L_x_2072) ;  /* 0x000000000028e947 */ /* 0x000fec0003800000 */
        /* <DEDUP_REMOVED lines=10> */
.L_x_2072:
[----:B------:R-:W-:Y:S04]  /*29d0*/  BSSY B0, `(.L_x_2073) ;  /* 0x000000e000007945 */ /* 0x000fe80003800000 */
[----:B------:R-:W-:Y:S05]  /*29e0*/  @P2 BRA `(.L_x_2074) ;  /* 0x0000000000302947 */ /* 0x000fea0003800000 */
[----:B------:R-:W-:Y:S01]  /*29f0*/  ULDC.64 UR12, c[0x0][0x270] ;  /* 0x00009c00000c7ab9 */ /* 0x000fe20000000a00 */
[----:B------:R-:W-:Y:S01]  /*2a00*/  MOV R5, R43 ;  /* 0x0000002b00057202 */ /* 0x000fe20000000f00 */
[----:B------:R-:W-:Y:S01]  /*2a10*/  IMAD R0, R4, UR12, RZ ;  /* 0x0000000c04007c24 */ /* 0x000fe2000f8e02ff */
[----:B------:R-:W-:Y:S02]  /*2a20*/  MOV R4, R40 ;  /* 0x0000002800047202 */ /* 0x000fe40000000f00 */
[----:B------:R-:W-:Y:S01]  /*2a30*/  F2FP.BF16.F32.PACK_AB R17, R17, R26 ;  /* 0x0000001a1111723e */ /* 0x000fe200000010ff */
[C---:B-1----:R-:W-:Y:S02]  /*2a40*/  IMAD R3, R31.reuse, UR13, R0 ;  /* 0x0000000d1f037c24 */ /* 0x042fe4000f8e0200 */
[----:B------:R-:W-:Y:S01]  /*2a50*/  IMAD.WIDE.U32 R4, R31, UR12, R4 ;  /* 0x0000000c1f047c25 */ /* 0x000fe2000f8e0004 */
[----:B------:R-:W-:Y:S02]  /*2a60*/  ULDC.64 UR12, c[0x0][0x210] ;  /* 0x00008400000c7ab9 */ /* 0x000fe40000000a00 */
[----:B------:R-:W-:-:S02]  /*2a70*/  LEA R12, P1, R4, UR12, 0x1 ;  /* 0x0000000c040c7c11 */ /* 0x000fc4000f8208ff */
[----:B------:R-:W-:-:S04]  /*2a80*/  IADD3 R3, R5, R3, RZ ;  /* 0x0000000305037210 */ /* 0x000fc80007ffe0ff */
[----:B------:R-:W-:-:S05]  /*2a90*/  LEA.HI.X R13, R4, UR13, R3, 0x1, P1 ;  /* 0x0000000d040d7c11 */ /* 0x000fca00088f0c03 */
[----:B------:R2:W-:Y:S02]  /*2aa0*/  STG.E desc[UR8][R12.64], R17 ;  /* 0x000000110c007986 */ /* 0x0005e4000c101908 */
.L_x_2074:
[----:B------:R-:W-:Y:S05]  /*2ab0*/  BSYNC B0 ;  /* 0x0000000000007941 */ /* 0x000fea0003800000 */
.L_x_2073:
[C---:B01----:R-:W-:Y:S01]  /*2ac0*/  IADD3 R15, R33.reuse, 0x80, RZ ;  /* 0x00000080210f7810 */ /* 0x043fe20007ffe0ff */
[C-C-:B------:R-:W-:Y:S01]  /*2ad0*/  FFMA.FTZ R24, R8.reuse, R24, R10.reuse ;  /* 0x0000001808187223 */ /* 0x140fe2000001000a */
[C---:B------:R-:W-:Y:S01]  /*2ae0*/  IADD3 R14, R33.reuse, 0xa0, RZ ;  /* 0x000000a0210e7810 */ /* 0x040fe20007ffe0ff */
[C-C-:B------:R-:W-:Y:S01]  /*2af0*/  FFMA.FTZ R25, R8.reuse, R25, R10.reuse ;  /* 0x0000001908197223 */ /* 0x140fe2000001000a */
[C---:B--2---:R-:W-:Y:S01]  /*2b00*/  IADD3 R13, R33.reuse, 0xc0, RZ ;  /* 0x000000c0210d7810 */ /* 0x044fe20007ffe0ff */
[C-C-:B------:R-:W-:Y:S01]  /*2b10*/  FFMA.FTZ R36, R8.reuse, R36, R10.reuse ;  /* 0x0000002408247223 */ /* 0x140fe2000001000a */
[----:B------:R-:W-:Y:S01]  /*2b20*/  IADD3 R12, R33, 0xe0, RZ ;  /* 0x000000e0210c7810 */ /* 0x000fe20007ffe0ff */
[--C-:B------:R-:W-:Y:S01]  /*2b30*/  FFMA.FTZ R37, R8, R37, R10.reuse ;  /* 0x0000002508257223 */ /* 0x100fe2000001000a */
[----:B------:R-:W-:Y:S01]  /*2b40*/  ISETP.GE.U32.AND P5, PT, R30, UR14, PT ;  /* 0x0000000e1e007c0c */ /* 0x000fe2000bfa6070 */
[----:B------:R-:W-:Y:S01]  /*2b50*/  FFMA.FTZ R38, R8, R38, R10 ;  /* 0x0000002608267223 */ /* 0x000fe2000001000a */
[----:B------:R-:W-:Y:S01]  /*2b60*/  ISETP.GE.U32.AND P1, PT, R15, UR14, PT ;  /* 0x0000000e0f007c0c */ /* 0x000fe2000bf26070 */
[C-C-:B------:R-:W-:Y:S01]  /*2b70*/  FFMA.FTZ R21, R9.reuse, R21, R11.reuse ;  /* 0x0000001509157223 */ /* 0x140fe2000001000b */
[----:B------:R-:W-:Y:S01]  /*2b80*/  ISETP.GE.U32.AND P2, PT, R14, UR14, PT ;  /* 0x0000000e0e007c0c */ /* 0x000fe2000bf46070 */
[--C-:B------:R-:W-:Y:S01]  /*2b90*/  FFMA.FTZ R22, R9, R22, R11.reuse ;  /* 0x0000001609167223 */ /* 0x100fe2000001000b */
[----:B------:R-:W-:Y:S01]  /*2ba0*/  ISETP.GE.U32.AND P3, PT, R13, UR14, PT ;  /* 0x0000000e0d007c0c */ /* 0x000fe2000bf66070 */
[C-C-:B------:R-:W-:Y:S01]  /*2bb0*/  FFMA.FTZ R23, R9.reuse, R23, R11.reuse ;  /* 0x0000001709177223 */ /* 0x140fe2000001000b */
[----:B------:R-:W-:Y:S01]  /*2bc0*/  ISETP.GE.U32.AND P4, PT, R12, UR14, PT ;  /* 0x0000000e0c007c0c */ /* 0x000fe2000bf86070 */
[C---:B------:R-:W-:Y:S01]  /*2bd0*/  FFMA.FTZ R20, R9.reuse, R20, R11 ;  /* 0x0000001409147223 */ /* 0x040fe2000001000b */
[----:B------:R-:W-:Y:S01]  /*2be0*/  SHF.R.S32.HI R5, RZ, 0x1f, R15 ;  /* 0x0000001fff057819 */ /* 0x000fe2000001140f */
[----:B------:R-:W-:Y:S01]  /*2bf0*/  FFMA.FTZ R17, R9, R16, R11 ;  /* 0x0000001009117223 */ /* 0x000fe2000001000b */
[----:B------:R-:W-:-:S02]  /*2c00*/  SHF.R.S32.HI R4, RZ, 0x1f, R14 ;  /* 0x0000001fff047819 */ /* 0x000fc4000001140e */
[----:B------:R-:W-:Y:S02]  /*2c10*/  SHF.R.S32.HI R3, RZ, 0x1f, R13 ;  /* 0x0000001fff037819 */ /* 0x000fe4000001140d */
[----:B------:R-:W-:Y:S02]  /*2c20*/  SHF.R.S32.HI R0, RZ, 0x1f, R12 ;  /* 0x0000001fff007819 */ /* 0x000fe4000001140c */
[----:B------:R-:W-:Y:S02]  /*2c30*/  ISETP.GE.AND.EX P5, PT, R2, UR15, PT, P5 ;  /* 0x0000000f02007c0c */ /* 0x000fe4000bfa6350 */
[----:B------:R-:W-:Y:S02]  /*2c40*/  ISETP.GE.AND.EX P1, PT, R5, UR15, PT, P1 ;  /* 0x0000000f05007c0c */ /* 0x000fe4000bf26310 */
[----:B------:R-:W-:Y:S02]  /*2c50*/  ISETP.GE.AND.EX P2, PT, R4, UR15, PT, P2 ;  /* 0x0000000f04007c0c */ /* 0x000fe4000bf46320 */
[----:B------:R-:W-:-:S02]  /*2c60*/  ISETP.GE.AND.EX P3, PT, R3, UR15, PT, P3 ;  /* 0x0000000f03007c0c */ /* 0x000fc4000bf66330 */
[----:B------:R-:W-:Y:S02]  /*2c70*/  ISETP.GE.AND.EX P4, PT, R0, UR15, PT, P4 ;  /* 0x0000000f00007c0c */ /* 0x000fe4000bf86340 */
[C---:B------:R-:W-:Y:S02]  /*2c80*/  ISETP.GT.U32.OR P5, PT, R7.reuse, 0x27f, P5 ;  /* 0x0000027f0700780c */ /* 0x040fe40002fa4470 */
[C---:B------:R-:W-:Y:S02]  /*2c90*/  ISETP.GT.U32.OR P1, PT, R7.reuse, 0x27f, P1 ;  /* 0x0000027f0700780c */ /* 0x040fe40000f24470 */
[C---:B------:R-:W-:Y:S02]  /*2ca0*/  ISETP.GT.U32.OR P2, PT, R7.reuse, 0x27f, P2 ;  /* 0x0000027f0700780c */ /* 0x040fe40001744470 */
[C---:B------:R-:W-:Y:S02]  /*2cb0*/  ISETP.GT.U32.OR P3, PT, R7.reuse, 0x27f, P3 ;  /* 0x0000027f0700780c */ /* 0x040fe40001f64470 */
[----:B------:R-:W-:Y:S01]  /*2cc0*/  ISETP.GT.U32.OR P4, PT, R7, 0x27f, P4 ;  /* 0x0000027f0700780c */ /* 0x000fe20002784470 */
[----:B------:R-:W-:-:S12]  /*2cd0*/  @!P6 BRA `(.L_x_2075) ;  /* 0x000000000028e947 */ /* 0x000fd80003800000 */
        /* <DEDUP_REMOVED lines=10> */
.L_x_2075:
        /* <DEDUP_REMOVED lines=14> */
.L_x_2077:
[----:B------:R-:W-:Y:S05]  /*2e60*/  BSYNC B0 ;  /* 0x0000000000007941 */ /* 0x000fea0003800000 */
.L_x_2076:
[----:B------:R-:W-:Y:S05]  /*2e70*/  @!P6 BRA `(.L_x_2078) ;  /* 0x000000000028e947 */ /* 0x000fea0003800000 */
        /* <DEDUP_REMOVED lines=8> */
[----:B-1----:R-:W-:Y:S01]  /*2f00*/  FMUL.FTZ R25, R25, R8 ;  /* 0x0000000819197220 */ /* 0x002fe20000410000 */
[----:B0-----:R-:W-:-:S07]  /*2f10*/  FMUL.FTZ R21, R21, R10 ;  /* 0x0000000a15157220 */ /* 0x001fce0000410000 */
.L_x_2078:
[----:B------:R-:W-:Y:S04]  /*2f20*/  BSSY B0, `(.L_x_2079) ;  /* 0x000000e000007945 */ /* 0x000fe80003800000 */
[----:B------:R-:W-:Y:S05]  /*2f30*/  @P1 BRA `(.L_x_2080) ;  /* 0x0000000000301947 */ /* 0x000fea0003800000 */
[----:B------:R-:W-:Y:S01]  /*2f40*/  ULDC.64 UR12, c[0x0][0x270] ;  /* 0x00009c00000c7ab9 */ /* 0x000fe20000000a00 */
[----:B------:R-:W-:Y:S01]  /*2f50*/  MOV R8, R40 ;  /* 0x0000002800087202 */ /* 0x000fe20000000f00 */
[----:B------:R-:W-:Y:S01]  /*2f60*/  IMAD R2, R5, UR12, RZ ;  /* 0x0000000c05027c24 */ /* 0x000fe2000f8e02ff */
[----:B------:R-:W-:Y:S02]  /*2f70*/  MOV R9, R43 ;  /* 0x0000002b00097202 */ /* 0x000fe40000000f00 */
[----:B------:R-:W-:Y:S01]  /*2f80*/  F2FP.BF16.F32.PACK_AB R21, R21, R25 ;  /* 0x000000191515723e */ /* 0x000fe200000010ff */
[----:B------:R-:W-:-:S04]  /*2f90*/  IMAD.WIDE.U32 R8, R15, UR12, R8 ;  /* 0x0000000c0f087c25 */ /* 0x000fc8000f8e0008 */
[----:B------:R-:W-:Y:S01]  /*2fa0*/  IMAD R15, R15, UR13, R2 ;  /* 0x0000000d0f0f7c24 */ /* 0x000fe2000f8e0202 */
[----:B------:R-:W-:Y:S02]  /*2fb0*/  ULDC.64 UR12, c[0x0][0x210] ;  /* 0x00008400000c7ab9 */ /* 0x000fe40000000a00 */
[----:B0-----:R-:W-:Y:S02]  /*2fc0*/  LEA R10, P1, R8, UR12, 0x1 ;  /* 0x0000000c080a7c11 */ /* 0x001fe4000f8208ff */
[----:B------:R-:W-:-:S04]  /*2fd0*/  IADD3 R15, R9, R15, RZ ;  /* 0x0000000f090f7210 */ /* 0x000fc80007ffe0ff */
[----:B------:R-:W-:-:S05]  /*2fe0*/  LEA.HI.X R11, R8, UR13, R15, 0x1, P1 ;  /* 0x0000000d080b7c11 */ /* 0x000fca00088f0c0f */
[----:B------:R1:W-:Y:S02]  /*2ff0*/  STG.E desc[UR8][R10.64], R21 ;  /* 0x000000150a007986 */ /* 0x0003e4000c101908 */
.L_x_2080:
[----:B------:R-:W-:Y:S05]  /*3000*/  BSYNC B0 ;  /* 0x0000000000007941 */ /* 0x000fea0003800000 */
.L_x_2079:
[----:B------:R-:W-:Y:S05]  /*3010*/  @!P6 BRA `(.L_x_2081) ;  /* 0x000000000028e947 */ /* 0x000fea0003800000 */
[----:B------:R-:W-:Y:S01]  /*3020*/  FMUL.FTZ R2, R36, -1.4426950216293334961 ;  /* 0xbfb8aa3b24027820 */ /* 0x000fe20000410000 */
[----:B------:R-:W-:-:S05]  /*3030*/  FMUL.FTZ R8, R22, -1.4426950216293334961 ;  /* 0xbfb8aa3b16087820 */ /* 0x000fca0000410000 */
[----:B------:R-:W2:Y:S08]  /*3040*/  MUFU.EX2 R2, R2 ;  /* 0x0000000200027308 */ /* 0x000eb00000000800 */
[----:B------:R-:W3:Y:S01]  /*3050*/  MUFU.EX2 R8, R8 ;  /* 0x0000000800087308 */ /* 0x000ee20000000800 */
[----:B--2---:R-:W-:-:S07]  /*3060*/  FADD.FTZ R5, R2, 1 ;  /* 0x3f80000002057421 */ /* 0x004fce0000010000 */
[----:B------:R-:W2:Y:S01]  /*3070*/  MUFU.RCP R5, R5 ;  /* 0x0000000500057308 */ /* 0x000ea20000001000 */
[----:B---3--:R-:W-:-:S07]  /*3080*/  FADD.FTZ R9, R8, 1 ;  /* 0x3f80000008097421 */ /* 0x008fce0000010000 */
[----:B------:R-:W3:Y:S01]  /*3090*/  MUFU.RCP R9, R9 ;  /* 0x0000000900097308 */ /* 0x000ee20000001000 */
[----:B--2---:R-:W-:Y:S01]  /*30a0*/  FMUL.FTZ R36, R36, R5 ;  /* 0x0000000524247220 */ /* 0x004fe20000410000 */
[----:B---3--:R-:W-:-:S07]  /*30b0*/  FMUL.FTZ R22, R22, R9 ;  /* 0x0000000916167220 */ /* 0x008fce0000410000 */
.L_x_2081:
[----:B------:R-:W-:Y:S04]  /*30c0*/  BSSY B0, `(.L_x_2082) ;  /* 0x000000e000007945 */ /* 0x000fe80003800000 */
[----:B------:R-:W-:Y:S05]  /*30d0*/  @P2 BRA `(.L_x_2083) ;  /* 0x0000000000302947 */ /* 0x000fea0003800000 */
[----:B------:R-:W-:Y:S01]  /*30e0*/  ULDC.64 UR12, c[0x0][0x270] ;  /* 0x00009c00000c7ab9 */ /* 0x000fe20000000a00 */
[----:B------:R-:W-:Y:S01]  /*30f0*/  MOV R5, R43 ;  /* 0x0000002b00057202 */ /* 0x000fe20000000f00 */
[----:B------:R-:W-:Y:S01]  /*3100*/  IMAD R9, R4, UR12, RZ ;  /* 0x0000000c04097c24 */ /* 0x000fe2000f8e02ff */
[----:B------:R-:W-:-:S03]  /*3110*/  MOV R4, R40 ;  /* 0x0000002800047202 */ /* 0x000fc60000000f00 */
[C---:B------:R-:W-:Y:S02]  /*3120*/  IMAD R9, R14.reuse, UR13, R9 ;  /* 0x0000000d0e097c24 */ /* 0x040fe4000f8e0209 */
[----:B------:R-:W-:Y:S01]  /*3130*/  IMAD.WIDE.U32 R4, R14, UR12, R4 ;  /* 0x0000000c0e047c25 */ /* 0x000fe2000f8e0004 */
[----:B------:R-:W-:Y:S02]  /*3140*/  ULDC.64 UR12, c[0x0][0x210] ;  /* 0x00008400000c7ab9 */ /* 0x000fe40000000a00 */
[----:B------:R-:W-:Y:S02]  /*3150*/  LEA R8, P1, R4, UR12, 0x1 ;  /* 0x0000000c04087c11 */ /* 0x000fe4000f8208ff */
[----:B------:R-:W-:Y:S02]  /*3160*/  IADD3 R9, R5, R9, RZ ;  /* 0x0000000905097210 */ /* 0x000fe40007ffe0ff */
[----:B------:R-:W-:Y:S02]  /*3170*/  F2FP.BF16.F32.PACK_AB R5, R22, R36 ;  /* 0x000000241605723e */ /* 0x000fe400000010ff */
[----:B------:R-:W-:-:S05]  /*3180*/  LEA.HI.X R9, R4, UR13, R9, 0x1, P1 ;  /* 0x0000000d04097c11 */ /* 0x000fca00088f0c09 */
[----:B------:R2:W-:Y:S02]  /*3190*/  STG.E desc[UR8][R8.64], R5 ;  /* 0x0000000508007986 */ /* 0x0005e4000c101908 */
.L_x_2083:
[----:B------:R-:W-:Y:S05]  /*31a0*/  BSYNC B0 ;  /* 0x0000000000007941 */ /* 0x000fea0003800000 */
.L_x_2082:
[----:B------:R-:W-:Y:S05]  /*31b0*/  @!P6 BRA `(.L_x_2084) ;  /* 0x000000000028e947 */ /* 0x000fea0003800000 */
[----:B------:R-:W-:Y:S01]  /*31c0*/  FMUL.FTZ R2, R37, -1.4426950216293334961 ;  /* 0xbfb8aa3b25027820 */ /* 0x000fe20000410000 */
[----:B--2---:R-:W-:-:S05]  /*31d0*/  FMUL.FTZ R5, R23, -1.4426950216293334961 ;  /* 0xbfb8aa3b17057820 */ /* 0x004fca0000410000 */
        /* <DEDUP_REMOVED lines=8> */
.L_x_2084:
        /* <DEDUP_REMOVED lines=10> */
[----:B------:R-:W-:Y:S02]  /*3300*/  LEA R4, P1, R2, UR12, 0x1 ;  /* 0x0000000c02047c11 */ /* 0x000fe4000f8208ff */
[----:B------:R-:W-:-:S04]  /*3310*/  IADD3 R13, R3, R13, RZ ;  /* 0x0000000d030d7210 */ /* 0x000fc80007ffe0ff */
[----:B--2---:R-:W-:-:S05]  /*3320*/  LEA.HI.X R5, R2, UR13, R13, 0x1, P1 ;  /* 0x0000000d02057c11 */ /* 0x004fca00088f0c0d */
[----:B------:R3:W-:Y:S02]  /*3330*/  STG.E desc[UR8][R4.64], R23 ;  /* 0x0000001704007986 */ /* 0x0007e4000c101908 */
.L_x_2086:
[----:B------:R-:W-:Y:S05]  /*3340*/  BSYNC B0 ;  /* 0x0000000000007941 */ /* 0x000fea0003800000 */
.L_x_2085:
[----:B------:R-:W-:Y:S05]  /*3350*/  @!P6 BRA `(.L_x_2087) ;  /* 0x000000000028e947 */ /* 0x000fea0003800000 */
[----:B------:R-:W-:Y:S01]  /*3360*/  FMUL.FTZ R2, R38, -1.4426950216293334961 ;  /* 0xbfb8aa3b26027820 */ /* 0x000fe20000410000 */
[----:B---3--:R-:W-:-:S05]  /*3370*/  FMUL.FTZ R4, R20, -1.4426950216293334961 ;  /* 0xbfb8aa3b14047820 */ /* 0x008fca0000410000 */
        /* <DEDUP_REMOVED lines=8> */
.L_x_2087:
[----:B------:R-:W-:Y:S04]  /*3400*/  BSSY B0, `(.L_x_2088) ;  /* 0x000000d000007945 */ /* 0x000fe80003800000 */
[----:B------:R-:W-:Y:S05]  /*3410*/  @P4 BRA `(.L_x_2089) ;  /* 0x00000000002c4947 */ /* 0x000fea0003800000 */
[----:B------:R-:W-:Y:S01]  /*3420*/  ULDC.64 UR12, c[0x0][0x270] ;  /* 0x00009c00000c7ab9 */ /* 0x000fe20000000a00 */
[----:B------:R-:W-:Y:S01]  /*3430*/  MOV R41, R43 ;  /* 0x0000002b00297202 */ /* 0x000fe20000000f00 */
[----:B------:R-:W-:Y:S01]  /*3440*/  IMAD R3, R0, UR12, RZ ;  /* 0x0000000c00037c24 */ /* 0x000fe2000f8e02ff */
[----:B--23--:R-:W-:Y:S01]  /*3450*/  F2FP.BF16.F32.PACK_AB R5, R20, R38 ;  /* 0x000000261405723e */ /* 0x00cfe200000010ff */
[----:B------:R-:W-:-:S04]  /*3460*/  IMAD.WIDE.U32 R40, R12, UR12, R40 ;  /* 0x0000000c0c287c25 */ /* 0x000fc8000f8e0028 */
[----:B------:R-:W-:Y:S01]  /*3470*/  IMAD R3, R12, UR13, R3 ;  /* 0x0000000d0c037c24 */ /* 0x000fe2000f8e0203 */
[----:B------:R-:W-:Y:S02]  /*3480*/  ULDC.64 UR12, c[0x0][0x210] ;  /* 0x00008400000c7ab9 */ /* 0x000fe40000000a00 */
[----:B------:R-:W-:Y:S02]  /*3490*/  LEA R2, P1, R40, UR12, 0x1 ;  /* 0x0000000c28027c11 */ /* 0x000fe4000f8208ff */
[----:B------:R-:W-:-:S04]  /*34a0*/  IADD3 R3, R41, R3, RZ ;  /* 0x0000000329037210 */ /* 0x000fc80007ffe0ff */
[----:B------:R-:W-:-:S05]  /*34b0*/  LEA.HI.X R3, R40, UR13, R3, 0x1, P1 ;  /* 0x0000000d28037c11 */ /* 0x000fca00088f0c03 */
[----:B------:R4:W-:Y:S02]  /*34c0*/  STG.E desc[UR8][R2.64], R5 ;  /* 0x0000000502007986 */ /* 0x0009e4000c101908 */
.L_x_2089:
[----:B------:R-:W-:Y:S05]  /*34d0*/  BSYNC B0 ;  /* 0x0000000000007941 */ /* 0x000fea0003800000 */
.L_x_2088:
[----:B----4-:R-:W4:Y:S01]  /*34e0*/  LDC R3, c[0x0][0x10] ;  /* 0x00000400ff037b82 */ /* 0x010f220000000800 */
[----:B------:R-:W-:Y:S02]  /*34f0*/  IADD3 R28, R28, 0x1, RZ ;  /* 0x000000011c1c7810 */ /* 0x000fe40007ffe0ff */
[----:B----4-:R-:W-:-:S04]  /*3500*/  IADD3 R34, R3, R34, RZ ;  /* 0x0000002203227210 */ /* 0x010fc80007ffe0ff */
[----:B------:R-:W-:-:S13]  /*3510*/  ISETP.GE.AND P1, PT, R34, UR4, PT ;  /* 0x0000000422007c0c */ /* 0x000fda000bf26270 */
[----:B------:R-:W-:Y:S05]  /*3520*/  @!P1 BRA `(.L_x_2090) ;  /* 0xffffffcc00389947 */ /* 0x000fea000383ffff */
[----:B------:R-:W-:Y:S05]  /*3530*/  EXIT ;  /* 0x000000000000794d */ /* 0x000fea0003800000 */
.L_x_2091:
        /* <DEDUP_REMOVED lines=12> */
.L_x_3262:


//--------------------- .text._Z35group_norm_nhwc_fwd_one_pass_kernelI11Bf16IOFp32WLi512ELi40ELi640EEv26Group_norm_nhwc_fwd_params --------------------------
	.section	.text._Z35group_norm_nhwc_fwd_one_pass_kernelI11Bf16IOFp32WLi512ELi40ELi640EEv26Group_norm_nhwc_fwd_params,"ax",@progbits
	.align	128
        .global         _Z35group_norm_nhwc_fwd_one_pass_kernelI11Bf16IOFp32WLi512ELi40ELi640EEv26Group_norm_nhwc_fwd_params
        .type           _Z35group_norm_nhwc_fwd_one_pass_kernelI11Bf16IOFp32WLi512ELi40ELi640EEv26Group_norm_nhwc_fwd_params,@function
        .size           _Z35group_norm_nhwc_fwd_one_pass_kernelI11Bf16IOFp32WLi512ELi40ELi640EEv26Group_norm_nhwc_fwd_params,(.L_x_3263 - _Z35group_norm_nhwc_fwd_one_pass_kernelI11Bf16IOFp32WLi512ELi40ELi640EEv26Group_norm_nhwc_fwd_params)
        .other          _Z35group_norm_nhwc_fwd_one_pass_kernelI11Bf16IOFp32WLi512ELi40ELi640EEv26Group_norm_nhwc_fwd_params,@"STO_CUDA_ENTRY STV_DEFAULT"
_Z35group_norm_nhwc_fwd_one_pass_kernelI11Bf16IOFp32WLi512ELi40ELi640EEv26Group_norm_nhwc_fwd_params:
.text._Z35group_norm_nhwc_fwd_one_pass_kernelI11Bf16IOFp32WLi512ELi40ELi640EEv26Group_norm_nhwc_fwd_params:
        /* <DEDUP_REMOVED lines=17> */
[----:B------:R-:W-:Y:S01]  /*0110*/  SHF.R.U32.HI R67, RZ, 0x4, R3 ;  /* 0x00000004ff437819 */ /* 0x000fe20000011603 */
[----:B------:R-:W0:Y:S01]  /*0120*/  S2R R2, SR_LANEID ;  /* 0x0000000000027919 */ /* 0x000e220000000000 */
[----:B------:R-:W-:Y:S01]  /*0130*/  LEA.HI R5, R5, R0, RZ, 0x5 ;  /* 0x0000000005057211 */ /* 0x000fe200078f28ff */
[----:B--2---:R-:W-:Y:S02]  /*0140*/  ULEA UR5, UR6, UR5, 0x18 ;  /* 0x0000000506057291 */ /* 0x004fe4000f8ec03f */
[----:B-1----:R-:W-:Y:S01]  /*0150*/  IMAD R64, R64, UR7, R67 ;  /* 0x0000000740407c24 */ /* 0x002fe2000f8e0243 */
[----:B------:R-:W-:Y:S01]  /*0160*/  SHF.R.S32.HI R5, RZ, 0x5, R5 ;  /* 0x00000005ff057819 */ /* 0x000fe20000011405 */
[----:B------:R-:W-:-:S03]  /*0170*/  IMAD R67, R67, -0x14, R0 ;  /* 0xffffffec43437824 */ /* 0x000fc600078e0200 */
[C---:B------:R-:W-:Y:S02]  /*0180*/  ISETP.GE.U32.AND P0, PT, R64.reuse, UR8, PT ;  /* 0x0000000840007c0c */ /* 0x040fe4000bf06070 */
[----:B------:R-:W-:Y:S02]  /*0190*/  SHF.R.S32.HI R3, RZ, 0x1f, R64 ;  /* 0x0000001fff037819 */ /* 0x000fe40000011440 */
[----:B------:R-:W-:Y:S02]  /*01a0*/  SHF.L.U32 R67, R67, 0x1, RZ ;  /* 0x0000000143437819 */ /* 0x000fe400000006ff */
[----:B------:R-:W-:Y:S01]  /*01b0*/  ISETP.GE.AND.EX P0, PT, R3, UR9, PT, P0 ;  /* 0x0000000903007c0c */ /* 0x000fe2000bf06300 */
[----:B------:R-:W-:Y:S01]  /*01c0*/  ULDC.64 UR8, c[0x0][0x208] ;  /* 0x0000820000087ab9 */ /* 0x000fe20000000a00 */
[----:B------:R-:W-:Y:S02]  /*01d0*/  LEA R5, R5, UR5, 0x3 ;  /* 0x0000000505057c11 */ /* 0x000fe4000f8e18ff */
[----:B------:R-:W-:-:S02]  /*01e0*/  IADD3 R62, R64, 0x20, RZ ;  /* 0x00000020403e7810 */ /* 0x000fc40007ffe0ff */
        /* <DEDUP_REMOVED lines=8> */
[----:B------:R-:W-:Y:S02]  /*0270*/  ISETP.LT.U32.AND P0, PT, R0, 0x280, !P0 ;  /* 0x000002800000780c */ /* 0x000fe40004701070 */
[C---:B------:R-:W-:Y:S02]  /*0280*/  IADD3 R13, R64.reuse, 0x140, RZ ;  /* 0x00000140400d7810 */ /* 0x040fe40007ffe0ff */
[C---:B------:R-:W-:Y:S02]  /*0290*/  IADD3 R14, R64.reuse, 0x160, RZ ;  /* 0x00000160400e7810 */ /* 0x040fe40007ffe0ff */
[----:B------:R-:W-:-:S02]  /*02a0*/  IADD3 R15, R64, 0x180, RZ ;  /* 0x00000180400f7810 */ /* 0x000fc40007ffe0ff */
[C---:B------:R-:W-:Y:S02]  /*02b0*/  IADD3 R16, R64.reuse, 0x1a0, RZ ;  /* 0x000001a040107810 */ /* 0x040fe40007ffe0ff */
[C---:B------:R-:W-:Y:S02]  /*02c0*/  IADD3 R17, R64.reuse, 0x1c0, RZ ;  /* 0x000001c040117810 */ /* 0x040fe40007ffe0ff */
[----:B0-----:R-:W-:-:S07]  /*02d0*/  IADD3 R18, R64, 0x1e0, RZ ;  /* 0x000001e040127810 */ /* 0x001fce0007ffe0ff */
.L_x_2149:
[----:B------:R-:W0:Y:S01]  /*02e0*/  LDC R25, c[0x0][0x288] ;  /* 0x0000a200ff197b82 */ /* 0x000e220000000800 */
[----:B------:R-:W-:Y:S01]  /*02f0*/  IABS R24, R66 ;  /* 0x0000004200187213 */ /* 0x000fe20000000000 */
[----:B------:R-:W-:Y:S01]  /*0300*/  ULDC.64 UR14, c[0x0][0x278] ;  /* 0x00009e00000e7ab9 */ /* 0x000fe20000000a00 */
[----:B------:R-:W-:Y:S01]  /*0310*/  SHF.R.S32.HI R41, RZ, 0x1f, R60 ;  /* 0x0000001fff297819 */ /* 0x000fe2000001143c */
[----:B------:R-:W-:Y:S01]  /*0320*/  ULDC.64 UR12, c[0x0][0x280] ;  /* 0x0000a000000c7ab9 */ /* 0x000fe20000000a00 */
[----:B------:R-:W-:Y:S02]  /*0330*/  ISETP.GE.U32.AND P3, PT, R62, UR14, PT ;  /* 0x0000000e3e007c0c */ /* 0x000fe4000bf66070 */
[----:B------:R-:W-:Y:S01]  /*0340*/  SHF.R.S32.HI R43, RZ, 0x1f, R6 ;  /* 0x0000001fff2b7819 */ /* 0x000fe20000011406 */
[----:B-1----:R-:W1:Y:S01]  /*0350*/  @P0 LDC.64 R30, c[0x0][0x270] ;  /* 0x00009c00ff1e0b82 */ /* 0x002e620000000a00 */
[----:B------:R-:W-:Y:S02]  /*0360*/  ISETP.GE.U32.AND P6, PT, R6, UR14, PT ;  /* 0x0000000e06007c0c */ /* 0x000fe4000bfc6070 */
[----:B------:R-:W-:-:S02]  /*0370*/  SHF.R.S32.HI R45, RZ, 0x1f, R7 ;  /* 0x0000001fff2d7819 */ /* 0x000fc40000011407 */
[----:B------:R-:W-:Y:S02]  /*0380*/  ISETP.GE.AND.EX P6, PT, R43, UR15, PT, P6 ;  /* 0x0000000f2b007c0c */ /* 0x000fe4000bfc6360 */
[----:B------:R-:W-:Y:S01]  /*0390*/  SHF.R.S32.HI R47, RZ, 0x1f, R8 ;  /* 0x0000001fff2f7819 */ /* 0x000fe20000011408 */
[----:B--2---:R-:W2:Y:S01]  /*03a0*/  @P0 LDC.64 R32, c[0x0][0x220] ;  /* 0x00008800ff200b82 */ /* 0x004ea20000000a00 */
[----:B------:R-:W-:Y:S02]  /*03b0*/  ISETP.GT.U32.OR P6, PT, R0, 0x27f, P6 ;  /* 0x0000027f0000780c */ /* 0x000fe400037c4470 */
[----:B------:R-:W-:Y:S02]  /*03c0*/  MOV R40, RZ ;  /* 0x000000ff00287202 */ /* 0x000fe40000000f00 */
[----:B0-----:R-:W-:-:S04]  /*03d0*/  IABS R22, R25 ;  /* 0x0000001900167213 */ /* 0x001fc80000000000 */
[----:B------:R-:W0:Y:S08]  /*03e0*/  I2F.RP R19, R22 ;  /* 0x0000001600137306 */ /* 0x000e300000209400 */
[----:B0-----:R-:W0:Y:S02]  /*03f0*/  MUFU.RCP R19, R19 ;  /* 0x0000001300137308 */ /* 0x001e240000001000 */
[----:B0-----:R-:W-:-:S06]  /*0400*/  IADD3 R20, R19, 0xffffffe, RZ ;  /* 0x0ffffffe13147810 */ /* 0x001fcc0007ffe0ff */
[----:B---3--:R0:W3:Y:S02]  /*0410*/  F2I.FTZ.U32.TRUNC.NTZ R21, R20 ;  /* 0x0000001400157305 */ /* 0x0080e4000021f000 */
[----:B0-----:R-:W-:Y:S02]  /*0420*/  MOV R20, RZ ;  /* 0x000000ff00147202 */ /* 0x001fe40000000f00 */
[----:B---3--:R-:W-:-:S05]  /*0430*/  IADD3 R23, RZ, -R21, RZ ;  /* 0x80000015ff177210 */ /* 0x008fca0007ffe0ff */
        /* <DEDUP_REMOVED lines=13> */
[----:B------:R-:W-:-:S04]  /*0510*/  SHF.R.S32.HI R19, RZ, 0x1f, R62 ;  /* 0x0000001fff137819 */ /* 0x000fc8000001143e */
[----:B------:R-:W-:Y:S02]  /*0520*/  ISETP.GE.AND.EX P3, PT, R19, UR15, PT, P3 ;  /* 0x0000000f13007c0c */ /* 0x000fe4000bf66330 */
[----:B------:R-:W-:Y:S02]  /*0530*/  @P1 IADD3 R21, R21, 0x1, RZ ;  /* 0x0000000115151810 */ /* 0x000fe40007ffe0ff */
[----:B------:R-:W-:Y:S02]  /*0540*/  ISETP.GT.U32.OR P3, PT, R0, 0x27f, P3 ;  /* 0x0000027f0000780c */ /* 0x000fe40001f64470 */
[----:B------:R-:W-:Y:S02]  /*0550*/  MOV R23, R21 ;  /* 0x0000001500177202 */ /* 0x000fe40000000f00 */
[----:B------:R-:W-:Y:S02]  /*0560*/  ISETP.GE.U32.AND P1, PT, R60, UR14, PT ;  /* 0x0000000e3c007c0c */ /* 0x000fe4000bf26070 */
[----:B------:R-:W-:-:S02]  /*0570*/  @!P4 IADD3 R23, -R23, RZ, RZ ;  /* 0x000000ff1717c210 */ /* 0x000fc40007ffe1ff */
[----:B------:R-:W-:Y:S02]  /*0580*/  @!P2 LOP3.LUT R23, RZ, R25, RZ, 0x33, !PT ;  /* 0x00000019ff17a212 */ /* 0x000fe400078e33ff */
[----:B------:R-:W-:Y:S02]  /*0590*/  ISETP.GE.AND.EX P1, PT, R41, UR15, PT, P1 ;  /* 0x0000000f29007c0c */ /* 0x000fe4000bf26310 */
[----:B------:R-:W-:Y:S01]  /*05a0*/  IADD3 R21, -R23, RZ, RZ ;  /* 0x000000ff17157210 */ /* 0x000fe20007ffe1ff */
[----:B------:R-:W0:Y:S01]  /*05b0*/  @!P3 LDC.64 R28, c[0x0][0x220] ;  /* 0x00008800ff1cbb82 */ /* 0x000e220000000a00 */
[----:B------:R-:W-:Y:S02]  /*05c0*/  SHF.R.S32.HI R22, RZ, 0x1f, R23 ;  /* 0x0000001fff167819 */ /* 0x000fe40000011417 */
[----:B------:R-:W-:Y:S01]  /*05d0*/  ISETP.GT.U32.OR P1, PT, R0, 0x27f, P1 ;  /* 0x0000027f0000780c */ /* 0x000fe20000f24470 */
[----:B------:R-:W-:Y:S01]  /*05e0*/  IMAD R68, R25, R21, R66 ;  /* 0x0000001519447224 */ /* 0x000fe200078e0242 */
[----:B------:R-:W-:Y:S01]  /*05f0*/  SHF.R.S32.HI R25, RZ, 0x1f, R67 ;  /* 0x0000001fff197819 */ /* 0x000fe20000011443 */
[----:B------:R-:W-:-:S02]  /*0600*/  IMAD R22, R22, UR12, RZ ;  /* 0x0000000c16167c24 */ /* 0x000fc4000f8e02ff */
[----:B------:R-:W-:Y:S01]  /*0610*/  IMAD R68, R68, 0x28, RZ ;  /* 0x0000002844447824 */ /* 0x000fe200078e02ff */
[----:B------:R-:W3:Y:S01]  /*0620*/  @!P3 LDC.64 R20, c[0x0][0x270] ;  /* 0x00009c00ff14bb82 */ /* 0x000ee20000000a00 */
[----:B------:R-:W-:Y:S02]  /*0630*/  IMAD R89, R23, UR13, R22 ;  /* 0x0000000d17597c24 */ /* 0x000fe4000f8e0216 */
[----:B-1----:R-:W-:Y:S01]  /*0640*/  @P0 IMAD R22, R3, R30, RZ ;  /* 0x0000001e03160224 */ /* 0x002fe200078e02ff */
[----:B------:R-:W-:-:S04]  /*0650*/  IADD3 R86, P2, R67, R68, RZ ;  /* 0x0000004443567210 */ /* 0x000fc80007f5e0ff */
[----:B------:R-:W-:Y:S01]  /*0660*/  LEA.HI.X.SX32 R87, R68, R25, 0x1, P2 ;  /* 0x0000001944577211 */ /* 0x000fe200010f0eff */
[----:B----4-:R-:W1:Y:S01]  /*0670*/  @!P1 LDC.64 R26, c[0x0][0x270] ;  /* 0x00009c00ff1a9b82 */ /* 0x010e620000000a00 */
[----:B------:R-:W-:Y:S01]  /*0680*/  ISETP.GE.U32.AND P2, PT, R7, UR14, PT ;  /* 0x0000000e07007c0c */ /* 0x000fe2000bf46070 */
[----:B------:R-:W-:-:S03]  /*0690*/  IMAD.WIDE.U32 R86, R23, UR12, R86 ;  /* 0x0000000c17567c25 */ /* 0x000fc6000f8e0056 */
[----:B------:R-:W-:Y:S01]  /*06a0*/  ISETP.GE.AND.EX P2, PT, R45, UR15, PT, P2 ;  /* 0x0000000f2d007c0c */ /* 0x000fe2000bf46320 */
[----:B------:R-:W-:Y:S01]  /*06b0*/  @P0 IMAD R23, R64, R31, R22 ;  /* 0x0000001f40170224 */ /* 0x000fe200078e0216 */
[----:B------:R-:W-:Y:S01]  /*06c0*/  IADD3 R89, R87, R89, RZ ;  /* 0x0000005957597210 */ /* 0x000fe20007ffe0ff */
[----:B------:R-:W4:Y:S01]  /*06d0*/  @!P1 LDC.64 R24, c[0x0][0x220] ;  /* 0x00008800ff189b82 */ /* 0x000f220000000a00 */
[-C--:B------:R-:W-:Y:S02]  /*06e0*/  @P0 MOV R88, R86.reuse ;  /* 0x0000005600580202 */ /* 0x080fe40000000f00 */
[----:B------:R-:W-:Y:S01]  /*06f0*/  ISETP.GT.U32.OR P2, PT, R0, 0x27f, P2 ;  /* 0x0000027f0000780c */ /* 0x000fe20001744470 */
[--C-:B------:R-:W-:Y:S01]  /*0700*/  @!P3 IMAD.MOV.U32 R35, RZ, RZ, R89.reuse ;  /* 0x000000ffff23b224 */ /* 0x100fe200078e0059 */
[----:B------:R-:W-:Y:S01]  /*0710*/  @!P3 MOV R34, R86 ;  /* 0x000000560022b202 */ /* 0x000fe20000000f00 */
[----:B---3--:R-:W-:Y:S01]  /*0720*/  @!P3 IMAD R22, R19, R20, RZ ;  /* 0x000000141316b224 */ /* 0x008fe200078e02ff */
[----:B------:R-:W-:Y:S01]  /*0730*/  @!P1 MOV R36, R86 ;  /* 0x0000005600249202 */ /* 0x000fe20000000f00 */
[----:B------:R-:W-:-:S04]  /*0740*/  @P0 IMAD.WIDE.U32 R30, R64, R30, R88 ;  /* 0x0000001e401e0225 */ /* 0x000fc800078e0058 */
[C---:B------:R-:W-:Y:S01]  /*0750*/  @!P3 IMAD R37, R62.reuse, R21, R22 ;  /* 0x000000153e25b224 */ /* 0x040fe200078e0216 */
[----:B------:R-:W-:Y:S01]  /*0760*/  @P0 IADD3 R21, R31, R23, RZ ;  /* 0x000000171f150210 */ /* 0x000fe20007ffe0ff */
[----:B------:R-:W-:Y:S01]  /*0770*/  @!P3 IMAD.WIDE.U32 R34, R62, R20, R34 ;  /* 0x000000143e22b225 */ /* 0x000fe200078e0022 */
[----:B------:R-:W3:Y:S01]  /*0780*/  @!P6 LDC.64 R22, c[0x0][0x270] ;  /* 0x00009c00ff16eb82 */ /* 0x000ee20000000a00 */
[----:B--2---:R-:W-:-:S03]  /*0790*/  @P0 LEA R32, P4, R30, R32, 0x1 ;  /* 0x000000201e200211 */ /* 0x004fc600078808ff */
[----:B------:R-:W-:Y:S02]  /*07a0*/  @!P3 IADD3 R31, R35, R37, RZ ;  /* 0x00000025231fb210 */ /* 0x000fe40007ffe0ff */
[----:B------:R-:W-:Y:S02]  /*07b0*/  @P0 LEA.HI.X R33, R30, R33, R21, 0x1, P4 ;  /* 0x000000211e210211 */ /* 0x000fe400020f0c15 */
[----:B------:R-:W-:Y:S01]  /*07c0*/  ISETP.GE.U32.AND P4, PT, R8, UR14, PT ;  /* 0x0000000e08007c0c */ /* 0x000fe2000bf86070 */
[----:B------:R-:W2:Y:S01]  /*07d0*/  @!P2 LDC.64 R20, c[0x0][0x270] ;  /* 0x00009c00ff14ab82 */ /* 0x000ea20000000a00 */
[----:B------:R-:W-:Y:S02]  /*07e0*/  @!P1 MOV R37, R89 ;  /* 0x0000005900259202 */ /* 0x000fe40000000f00 */
[----:B------:R-:W-:Y:S02]  /*07f0*/  ISETP.GE.AND.EX P4, PT, R47, UR15, PT, P4 ;  /* 0x0000000f2f007c0c */ /* 0x000fe4000bf86340 */
[----:B0-----:R-:W-:Y:S01]  /*0800*/  @!P3 LEA R30, P5, R34, R28, 0x1 ;  /* 0x0000001c221eb211 */ /* 0x001fe200078a08ff */
[-C--:B-1----:R-:W-:Y:S01]  /*0810*/  @!P1 IMAD R28, R41, R26.reuse, RZ ;  /* 0x0000001a291c9224 */ /* 0x082fe200078e02ff */
[----:B------:R-:W-:Y:S01]  /*0820*/  ISETP.GT.U32.OR P4, PT, R0, 0x27f, P4 ;  /* 0x0000027f0000780c */ /* 0x000fe20002784470 */
[----:B------:R-:W-:Y:S01]  /*0830*/  @!P1 IMAD.WIDE.U32 R36, R60, R26, R36 ;  /* 0x0000001a3c249225 */ /* 0x000fe200078e0024 */
[----:B------:R-:W-:-:S03]  /*0840*/  @!P3 LEA.HI.X R31, R34, R29, R31, 0x1, P5 ;  /* 0x0000001d221fb211 */ /* 0x000fc600028f0c1f */
[----:B------:R-:W-:Y:S01]  /*0850*/  @!P1 IMAD R27, R60, R27, R28 ;  /* 0x0000001b3c1b9224 */ /* 0x000fe200078e021c */
[----:B----4-:R-:W-:Y:S01]  /*0860*/  @!P1 LEA R34, P5, R36, R24, 0x1 ;  /* 0x0000001824229211 */ /* 0x010fe200078a08ff */
[----:B------:R-:W0:Y:S01]  /*0870*/  @!P6 LDC.64 R28, c[0x0][0x220] ;  /* 0x00008800ff1ceb82 */ /* 0x000e220000000a00 */
[----:B---3--:R-:W-:Y:S01]  /*0880*/  @!P6 IMAD R24, R43, R22, RZ ;  /* 0x000000162b18e224 */ /* 0x008fe200078e02ff */
[----:B------:R-:W-:Y:S01]  /*0890*/  SHF.R.S32.HI R49, RZ, 0x1f, R9 ;  /* 0x0000001fff317819 */ /* 0x000fe20000011409 */
[----:B------:R1:W3:Y:S01]  /*08a0*/  @!P3 LDG.E R40, desc[UR8][R30.64] ;  /* 0x000000081e28b981 */ /* 0x0002e2000c1e1900 */
[----:B------:R-:W-:-:S04]  /*08b0*/  @!P1 IADD3 R35, R37, R27, RZ ;  /* 0x0000001b25239210 */ /* 0x000fc80007ffe0ff */
[----:B------:R-:W4:Y:S01]  /*08c0*/  @!P2 LDC.64 R26, c[0x0][0x220] ;  /* 0x00008800ff1aab82 */ /* 0x000f220000000a00 */
[----:B------:R-:W-:Y:S01]  /*08d0*/  @!P1 LEA.HI.X R35, R36, R25, R35, 0x1, P5 ;  /* 0x0000001924239211 */ /* 0x000fe200028f0c23 */
[----:B------:R-:W-:Y:S01]  /*08e0*/  @!P6 IMAD R37, R6, R23, R24 ;  /* 0x000000170625e224 */ /* 0x000fe200078e0218 */
[----:B------:R-:W-:Y:S02]  /*08f0*/  ISETP.GE.U32.AND P5, PT, R9, UR14, PT ;  /* 0x0000000e09007c0c */ /* 0x000fe4000bfa6070 */
[----:B-1----:R-:W-:-:S03]  /*0900*/  @!P6 MOV R30, R86 ;  /* 0x00000056001ee202 */ /* 0x002fc60000000f00 */
[----:B------:R-:W1:Y:S01]  /*0910*/  @!P4 LDC.64 R24, c[0x0][0x270] ;  /* 0x00009c00ff18cb82 */ /* 0x000e620000000a00 */
[-C--:B------:R-:W-:Y:S02]  /*0920*/  @!P6 MOV R31, R89.reuse ;  /* 0x00000059001fe202 */ /* 0x080fe40000000f00 */
[----:B------:R-:W-:Y:S01]  /*0930*/  ISETP.GE.AND.EX P5, PT, R49, UR15, PT, P5 ;  /* 0x0000000f31007c0c */ /* 0x000fe2000bfa6350 */
[----:B--2---:R-:W-:Y:S02]  /*0940*/  @!P2 IMAD R36, R45, R20, RZ ;  /* 0x000000142d24a224 */ /* 0x004fe400078e02ff */
[----:B------:R-:W-:Y:S01]  /*0950*/  @!P6 IMAD.WIDE.U32 R22, R6, R22, R30 ;  /* 0x000000160616e225 */ /* 0x000fe200078e001e */
[----:B------:R-:W-:Y:S02]  /*0960*/  ISETP.GT.U32.OR P5, PT, R0, 0x27f, P5 ;  /* 0x0000027f0000780c */ /* 0x000fe40002fa4470 */
[----:B------:R-:W-:Y:S02]  /*0970*/  @!P2 MOV R30, R86 ;  /* 0x00000056001ea202 */ /* 0x000fe40000000f00 */
[----:B------:R-:W-:Y:S01]  /*0980*/  @!P2 MOV R31, R89 ;  /* 0x00000059001fa202 */ /* 0x000fe20000000f00 */
[C---:B------:R-:W-:Y:S01]  /*0990*/  @!P2 IMAD R39, R7.reuse, R21, R36 ;  /* 0x000000150727a224 */ /* 0x040fe200078e0224 */
[----:B------:R-:W-:Y:S01]  /*09a0*/  MOV R42, RZ ;  /* 0x000000ff002a7202 */ /* 0x000fe20000000f00 */
[----:B------:R-:W-:Y:S01]  /*09b0*/  @!P2 IMAD.WIDE.U32 R20, R7, R20, R30 ;  /* 0x000000140714a225 */ /* 0x000fe200078e001e */
[----:B------:R-:W-:-:S02]  /*09c0*/  @!P6 IADD3 R23, R23, R37, RZ ;  /* 0x000000251717e210 */ /* 0x000fc40007ffe0ff */
[----:B------:R-:W2:Y:S01]  /*09d0*/  @!P4 LDC.64 R30, c[0x0][0x220] ;  /* 0x00008800ff1ecb82 */ /* 0x000ea20000000a00 */
[----:B0-----:R-:W-:Y:S01]  /*09e0*/  @!P6 LEA R28, P3, R22, R28, 0x1 ;  /* 0x0000001c161ce211 */ /* 0x001fe200078608ff */
[----:B------:R0:W5:Y:S01]  /*09f0*/  @!P1 LDG.E R42, desc[UR8][R34.64] ;  /* 0x00000008222a9981 */ /* 0x000162000c1e1900 */
[----:B------:R-:W-:Y:S02]  /*0a00*/  @!P2 IADD3 R21, R21, R39, RZ ;  /* 0x000000271515a210 */ /* 0x000fe40007ffe0ff */
[----:B----4-:R-:W-:Y:S02]  /*0a10*/  @!P2 LEA R26, P1, R20, R26, 0x1 ;  /* 0x0000001a141aa211 */ /* 0x010fe400078208ff */
[----:B------:R-:W-:Y:S02]  /*0a20*/  @!P6 LEA.HI.X R29, R22, R29, R23, 0x1, P3 ;  /* 0x0000001d161de211 */ /* 0x000fe400018f0c17 */
[----:B------:R-:W4:Y:S01]  /*0a30*/  @!P5 LDC.64 R22, c[0x0][0x270] ;  /* 0x00009c00ff16db82 */ /* 0x000f220000000a00 */
[----:B------:R-:W-:Y:S01]  /*0a40*/  @!P2 LEA.HI.X R27, R20, R27, R21, 0x1, P1 ;  /* 0x0000001b141ba211 */ /* 0x000fe200008f0c15 */
[----:B-1----:R-:W-:Y:S01]  /*0a50*/  @!P4 IMAD R20, R47, R24, RZ ;  /* 0x000000182f14c224 */ /* 0x002fe200078e02ff */
[----:B------:R-:W-:-:S02]  /*0a60*/  SHF.R.S32.HI R51, RZ, 0x1f, R10 ;  /* 0x0000001fff337819 */ /* 0x000fc4000001140a */
[----:B------:R-:W-:Y:S02]  /*0a70*/  ISETP.GE.U32.AND P3, PT, R10, UR14, PT ;  /* 0x0000000e0a007c0c */ /* 0x000fe4000bf66070 */
[----:B------:R-:W-:Y:S01]  /*0a80*/  SHF.R.S32.HI R53, RZ, 0x1f, R11 ;  /* 0x0000001fff357819 */ /* 0x000fe2000001140b */
[----:B0-----:R-:W0:Y:S01]  /*0a90*/  @!P5 LDC.64 R34, c[0x0][0x220] ;  /* 0x00008800ff22db82 */ /* 0x001e220000000a00 */
[----:B------:R-:W-:Y:S01]  /*0aa0*/  ISETP.GE.U32.AND P1, PT, R11, UR14, PT ;  /* 0x0000000e0b007c0c */ /* 0x000fe2000bf26070 */
[----:B------:R-:W-:Y:S01]  /*0ab0*/  @!P4 IMAD R37, R8, R25, R20 ;  /* 0x000000190825c224 */ /* 0x000fe200078e0214 */
[----:B------:R-:W-:Y:S02]  /*0ac0*/  ISETP.GE.AND.EX P3, PT, R51, UR15, PT, P3 ;  /* 0x0000000f33007c0c */ /* 0x000fe4000bf66330 */
[----:B------:R-:W-:Y:S02]  /*0ad0*/  ISETP.GE.AND.EX P1, PT, R53, UR15, PT, P1 ;  /* 0x0000000f35007c0c */ /* 0x000fe4000bf26310 */
[----:B------:R-:W-:-:S02]  /*0ae0*/  @!P4 MOV R20, R86 ;  /* 0x000000560014c202 */ /* 0x000fc40000000f00 */
[----:B------:R-:W-:Y:S02]  /*0af0*/  @!P4 MOV R21, R89 ;  /* 0x000000590015c202 */ /* 0x000fe40000000f00 */
[C---:B------:R-:W-:Y:S02]  /*0b00*/  ISETP.GT.U32.OR P3, PT, R0.reuse, 0x27f, P3 ;  /* 0x0000027f0000780c */ /* 0x040fe40001f64470 */
[----:B------:R-:W-:Y:S01]  /*0b10*/  ISETP.GT.U32.OR P1, PT, R0, 0x27f, P1 ;  /* 0x0000027f0000780c */ /* 0x000fe20000f24470 */
[----:B------:R-:W-:Y:S01]  /*0b20*/  @!P4 IMAD.WIDE.U32 R24, R8, R24, R20 ;  /* 0x000000180818c225 */ /* 0x000fe200078e0014 */
[----:B------:R-:W-:Y:S02]  /*0b30*/  MOV R44, RZ ;  /* 0x000000ff002c7202 */ /* 0x000fe40000000f00 */
[----:B------:R-:W-:Y:S02]  /*0b40*/  MOV R46, RZ ;  /* 0x000000ff002e7202 */ /* 0x000fe40000000f00 */
[----:B------:R-:W-:-:S02]  /*0b50*/  @!P4 IADD3 R25, R25, R37, RZ ;  /* 0x000000251919c210 */ /* 0x000fc40007ffe0ff */
[----:B------:R4:W5:Y:S01]  /*0b60*/  @!P6 LDG.E R44, desc[UR8][R28.64] ;  /* 0x000000081c2ce981 */ /* 0x000962000c1e1900 */
[C---:B--2---:R-:W-:Y:S02]  /*0b70*/  @!P4 LEA R30, P6, R24.reuse, R30, 0x1 ;  /* 0x0000001e181ec211 */ /* 0x044fe400078c08ff */
[----:B------:R-:W1:Y:S01]  /*0b80*/  @!P3 LDC.64 R20, c[0x0][0x270] ;  /* 0x00009c00ff14bb82 */ /* 0x000e620000000a00 */
[----:B------:R2:W5:Y:S01]  /*0b90*/  @!P2 LDG.E R46, desc[UR8][R26.64] ;  /* 0x000000081a2ea981 */ /* 0x000562000c1e1900 */
[----:B------:R-:W-:Y:S02]  /*0ba0*/  @!P4 LEA.HI.X R31, R24, R31, R25, 0x1, P6 ;  /* 0x0000001f181fc211 */ /* 0x000fe400030f0c19 */
[----:B------:R-:W-:Y:S02]  /*0bb0*/  SHF.R.S32.HI R55, RZ, 0x1f, R12 ;  /* 0x0000001fff377819 */ /* 0x000fe4000001140c */
[----:B------:R-:W-:Y:S01]  /*0bc0*/  ISETP.GE.U32.AND P2, PT, R12, UR14, PT ;  /* 0x0000000e0c007c0c */ /* 0x000fe2000bf46070 */
[----:B----4-:R-:W-:Y:S01]  /*0bd0*/  @!P5 IMAD R28, R49, R22, RZ ;  /* 0x00000016311cd224 */ /* 0x010fe200078e02ff */
[----:B------:R-:W4:Y:S01]  /*0be0*/  @!P1 LDC.64 R24, c[0x0][0x270] ;  /* 0x00009c00ff189b82 */ /* 0x000f220000000a00 */
[----:B--2---:R-:W-:-:S02]  /*0bf0*/  @!P5 MOV R26, R86 ;  /* 0x00000056001ad202 */ /* 0x004fc40000000f00 */
[----:B------:R-:W-:Y:S01]  /*0c00*/  @!P5 MOV R27, R89 ;  /* 0x00000059001bd202 */ /* 0x000fe20000000f00 */
[----:B------:R-:W-:Y:S01]  /*0c10*/  @!P5 IMAD R37, R9, R23, R28 ;  /* 0x000000170925d224 */ /* 0x000fe200078e021c */
[----:B------:R-:W-:-:S03]  /*0c20*/  ISETP.GE.AND.EX P2, PT, R55, UR15, PT, P2 ;  /* 0x0000000f37007c0c */ /* 0x000fc6000bf46320 */
[----:B------:R-:W2:Y:S01]  /*0c30*/  @!P3 LDC.64 R28, c[0x0][0x220] ;  /* 0x00008800ff1cbb82 */ /* 0x000ea20000000a00 */
[----:B------:R-:W-:Y:S01]  /*0c40*/  MOV R50, RZ ;  /* 0x000000ff00327202 */ /* 0x000fe20000000f00 */
[----:B------:R-:W-:Y:S01]  /*0c50*/  @!P5 IMAD.WIDE.U32 R22, R9, R22, R26 ;  /* 0x000000160916d225 */ /* 0x000fe200078e001a */
[----:B------:R-:W-:Y:S02]  /*0c60*/  ISETP.GT.U32.OR P2, PT, R0, 0x27f, P2 ;  /* 0x0000027f0000780c */ /* 0x000fe40001744470 */
[----:B------:R-:W-:Y:S02]  /*0c70*/  SHF.R.S32.HI R57, RZ, 0x1f, R13 ;  /* 0x0000001fff397819 */ /* 0x000fe4000001140d */
[----:B------:R-:W-:Y:S01]  /*0c80*/  @!P5 IADD3 R23, R23, R37, RZ ;  /* 0x000000251717d210 */ /* 0x000fe20007ffe0ff */
[----:B------:R-:W5:Y:S01]  /*0c90*/  @!P4 LDG.E R50, desc[UR8][R30.64] ;  /* 0x000000081e32c981 */ /* 0x000f62000c1e1900 */
[----:B0-----:R-:W-:Y:S02]  /*0ca0*/  @!P5 LEA R34, P6, R22, R34, 0x1 ;  /* 0x000000221622d211 */ /* 0x001fe400078c08ff */
[----:B------:R-:W-:-:S02]  /*0cb0*/  ISETP.GE.U32.AND P4, PT, R13, UR14, PT ;  /* 0x0000000e0d007c0c */ /* 0x000fc4000bf86070 */
[----:B------:R-:W-:Y:S02]  /*0cc0*/  MOV R48, RZ ;  /* 0x000000ff00307202 */ /* 0x000fe40000000f00 */
[----:B------:R-:W-:Y:S01]  /*0cd0*/  @!P5 LEA.HI.X R35, R22, R35, R23, 0x1, P6 ;  /* 0x000000231623d211 */ /* 0x000fe200030f0c17 */
[----:B------:R-:W0:Y:S01]  /*0ce0*/  @!P2 LDC.64 R26, c[0x0][0x270] ;  /* 0x00009c00ff1aab82 */ /* 0x000e220000000a00 */
[----:B------:R-:W-:Y:S02]  /*0cf0*/  ISETP.GE.AND.EX P4, PT, R57, UR15, PT, P4 ;  /* 0x0000000f39007c0c */ /* 0x000fe4000bf86340 */
[----:B------:R1:W5:Y:S05]  /*0d00*/  @P0 LDG.E R48, desc[UR8][R32.64] ;  /* 0x0000000820300981 */ /* 0x00036a000c1e1900 */
[----:B------:R-:W0:Y:S01]  /*0d10*/  @!P1 LDC.64 R22, c[0x0][0x220] ;  /* 0x00008800ff169b82 */ /* 0x000e220000000a00 */
[----:B------:R-:W-:Y:S01]  /*0d20*/  ISETP.GT.U32.OR P4, PT, R0, 0x27f, P4 ;  /* 0x0000027f0000780c */ /* 0x000fe20002784470 */
[----:B-1----:R-:W-:Y:S01]  /*0d30*/  @!P3 IMAD R36, R51, R20, RZ ;  /* 0x000000143324b224 */ /* 0x002fe200078e02ff */
[----:B------:R-:W-:-:S02]  /*0d40*/  @!P3 MOV R32, R86 ;  /* 0x000000560020b202 */ /* 0x000fc40000000f00 */
[-C--:B------:R-:W-:Y:S01]  /*0d50*/  @!P3 MOV R33, R89.reuse ;  /* 0x000000590021b202 */ /* 0x080fe20000000f00 */
[----:B----4-:R-:W-:Y:S01]  /*0d60*/  @!P1 IMAD R30, R53, R24, RZ ;  /* 0x00000018351e9224 */ /* 0x010fe200078e02ff */
[----:B------:R-:W-:Y:S01]  /*0d70*/  @!P1 MOV R31, R89 ;  /* 0x00000059001f9202 */ /* 0x000fe20000000f00 */
[C---:B------:R-:W-:Y:S02]  /*0d80*/  @!P3 IMAD R21, R10.reuse, R21, R36 ;  /* 0x000000150a15b224 */ /* 0x040fe400078e0224 */
[----:B------:R-:W-:Y:S01]  /*0d90*/  @!P3 IMAD.WIDE.U32 R32, R10, R20, R32 ;  /* 0x000000140a20b225 */ /* 0x000fe200078e0020 */
[----:B------:R-:W-:-:S03]  /*0da0*/  MOV R52, RZ ;  /* 0x000000ff00347202 */ /* 0x000fc60000000f00 */
[----:B------:R-:W-:Y:S02]  /*0db0*/  @!P1 IMAD R37, R11, R25, R30 ;  /* 0x000000190b259224 */ /* 0x000fe400078e021e */
[----:B------:R-:W-:Y:S01]  /*0dc0*/  @!P1 IMAD.MOV.U32 R30, RZ, RZ, R86 ;  /* 0x000000ffff1e9224 */ /* 0x000fe200078e0056 */
[----:B------:R-:W-:Y:S01]  /*0dd0*/  @!P3 IADD3 R33, R33, R21, RZ ;  /* 0x000000152121b210 */ /* 0x000fe20007ffe0ff */
[----:B------:R-:W4:Y:S01]  /*0de0*/  @!P5 LDG.E R52, desc[UR8][R34.64] ;  /* 0x000000082234d981 */ /* 0x000f22000c1e1900 */
[----:B------:R-:W1:Y:S01]  /*0df0*/  @!P2 LDC.64 R20, c[0x0][0x220] ;  /* 0x00008800ff14ab82 */ /* 0x000e620000000a00 */
[----:B------:R-:W-:Y:S01]  /*0e00*/  @!P1 IMAD.WIDE.U32 R30, R11, R24, R30 ;  /* 0x000000180b1e9225 */ /* 0x000fe200078e001e */
[----:B--2---:R-:W-:Y:S02]  /*0e10*/  @!P3 LEA R28, P6, R32, R28, 0x1 ;  /* 0x0000001c201cb211 */ /* 0x004fe400078c08ff */
[----:B------:R-:W-:Y:S02]  /*0e20*/  SHF.R.S32.HI R61, RZ, 0x1f, R14 ;  /* 0x0000001fff3d7819 */ /* 0x000fe4000001140e */
[----:B------:R-:W-:-:S02]  /*0e30*/  ISETP.GE.U32.AND P5, PT, R14, UR14, PT ;  /* 0x0000000e0e007c0c */ /* 0x000fc4000bfa6070 */
[----:B------:R-:W2:Y:S01]  /*0e40*/  @!P4 LDC.64 R24, c[0x0][0x270] ;  /* 0x00009c00ff18cb82 */ /* 0x000ea20000000a00 */
[----:B------:R-:W-:Y:S02]  /*0e50*/  MOV R54, RZ ;  /* 0x000000ff00367202 */ /* 0x000fe40000000f00 */
[----:B------:R-:W-:Y:S02]  /*0e60*/  @!P3 LEA.HI.X R29, R32, R29, R33, 0x1, P6 ;  /* 0x0000001d201db211 */ /* 0x000fe400030f0c21 */
[----:B------:R-:W-:Y:S02]  /*0e70*/  ISETP.GE.AND.EX P5, PT, R61, UR15, PT, P5 ;  /* 0x0000000f3d007c0c */ /* 0x000fe4000bfa6350 */
[----:B------:R-:W-:Y:S01]  /*0e80*/  @!P1 IADD3 R31, R31, R37, RZ ;  /* 0x000000251f1f9210 */ /* 0x000fe20007ffe0ff */
[----:B------:R0:W4:Y:S02]  /*0e90*/  @!P3 LDG.E R54, desc[UR8][R28.64] ;  /* 0x000000081c36b981 */ /* 0x000124000c1e1900 */
[----:B0-----:R-:W-:Y:S01]  /*0ea0*/  @!P1 LEA R32, P6, R30, R22, 0x1 ;  /* 0x000000161e209211 */ /* 0x001fe200078c08ff */
[----:B------:R-:W-:Y:S01]  /*0eb0*/  @!P2 IMAD R22, R55, R26, RZ ;  /* 0x0000001a3716a224 */ /* 0x000fe200078e02ff */
[----:B------:R-:W-:-:S02]  /*0ec0*/  ISETP.GT.U32.OR P3, PT, R0, 0x27f, P5 ;  /* 0x0000027f0000780c */ /* 0x000fc40002f64470 */
[----:B------:R-:W-:Y:S02]  /*0ed0*/  @!P1 LEA.HI.X R33, R30, R23, R31, 0x1, P6 ;  /* 0x000000171e219211 */ /* 0x000fe400030f0c1f */
[----:B------:R-:W-:Y:S02]  /*0ee0*/  @!P2 MOV R30, R86 ;  /* 0x00000056001ea202 */ /* 0x000fe40000000f00 */
[----:B------:R-:W-:Y:S01]  /*0ef0*/  @!P2 MOV R31, R89 ;  /* 0x00000059001fa202 */ /* 0x000fe20000000f00 */
[C---:B------:R-:W-:Y:S01]  /*0f00*/  @!P2 IMAD R27, R12.reuse, R27, R22 ;  /* 0x0000001b0c1ba224 */ /* 0x040fe200078e0216 */
[----:B------:R-:W-:Y:S01]  /*0f10*/  MOV R56, RZ ;  /* 0x000000ff00387202 */ /* 0x000fe20000000f00 */
[----:B------:R-:W0:Y:S01]  /*0f20*/  @!P4 LDC.64 R22, c[0x0][0x220] ;  /* 0x00008800ff16cb82 */ /* 0x000e220000000a00 */
[----:B------:R-:W-:Y:S01]  /*0f30*/  @!P2 IMAD.WIDE.U32 R30, R12, R26, R30 ;  /* 0x0000001a0c1ea225 */ /* 0x000fe200078e001e */
[----:B------:R-:W-:Y:S02]  /*0f40*/  SHF.R.S32.HI R63, RZ, 0x1f, R15 ;  /* 0x0000001fff3f7819 */ /* 0x000fe4000001140f */
[----:B------:R-:W-:Y:S01]  /*0f50*/  ISETP.GE.U32.AND P5, PT, R15, UR14, PT ;  /* 0x0000000e0f007c0c */ /* 0x000fe2000bfa6070 */
[----:B------:R0:W4:Y:S01]  /*0f60*/  @!P1 LDG.E R56, desc[UR8][R32.64] ;  /* 0x0000000820389981 */ /* 0x000122000c1e1900 */
[----:B------:R-:W-:-:S02]  /*0f70*/  @!P2 IADD3 R29, R31, R27, RZ ;  /* 0x0000001b1f1da210 */ /* 0x000fc40007ffe0ff */
[----:B-1----:R-:W-:Y:S01]  /*0f80*/  @!P2 LEA R28, P6, R30, R20, 0x1 ;  /* 0x000000141e1ca211 */ /* 0x002fe200078c08ff */
[----:B------:R-:W1:Y:S01]  /*0f90*/  @!P3 LDC.64 R26, c[0x0][0x270] ;  /* 0x00009c00ff1abb82 */ /* 0x000e620000000a00 */
[----:B------:R-:W-:Y:S01]  /*0fa0*/  ISETP.GE.AND.EX P5, PT, R63, UR15, PT, P5 ;  /* 0x0000000f3f007c0c */ /* 0x000fe2000bfa6350 */
[----:B--2---:R-:W-:Y:S01]  /*0fb0*/  @!P4 IMAD R20, R57, R24, RZ ;  /* 0x000000183914c224 */ /* 0x004fe200078e02ff */
[----:B------:R-:W-:Y:S02]  /*0fc0*/  SHF.R.S32.HI R65, RZ, 0x1f, R16 ;  /* 0x0000001fff417819 */ /* 0x000fe40000011410 */
[----:B------:R-:W-:Y:S01]  /*0fd0*/  ISETP.GE.U32.AND P1, PT, R16, UR14, PT ;  /* 0x0000000e10007c0c */ /* 0x000fe2000bf26070 */
[----:B------:R-:W-:Y:S01]  /*0fe0*/  @!P4 IMAD R31, R13, R25, R20 ;  /* 0x000000190d1fc224 */ /* 0x000fe200078e0214 */
[----:B------:R-:W-:Y:S02]  /*0ff0*/  @!P2 LEA.HI.X R29, R30, R21, R29, 0x1, P6 ;  /* 0x000000151e1da211 */ /* 0x000fe400030f0c1d */
[----:B------:R-:W-:-:S02]  /*1000*/  ISETP.GT.U32.OR P5, PT, R0, 0x27f, P5 ;  /* 0x0000027f0000780c */ /* 0x000fc40002fa4470 */
[----:B------:R-:W-:Y:S02]  /*1010*/  ISETP.GE.AND.EX P1, PT, R65, UR15, PT, P1 ;  /* 0x0000000f41007c0c */ /* 0x000fe4000bf26310 */
[----:B------:R-:W-:Y:S02]  /*1020*/  @!P4 MOV R20, R86 ;  /* 0x000000560014c202 */ /* 0x000fe40000000f00 */
[----:B------:R-:W-:Y:S02]  /*1030*/  @!P4 MOV R21, R89 ;  /* 0x000000590015c202 */ /* 0x000fe40000000f00 */
[----:B------:R-:W-:Y:S01]  /*1040*/  ISETP.GT.U32.OR P1, PT, R0, 0x27f, P1 ;  /* 0x0000027f0000780c */ /* 0x000fe20000f24470 */
[----:B------:R-:W-:Y:S01]  /*1050*/  @!P4 IMAD.WIDE.U32 R24, R13, R24, R20 ;  /* 0x000000180d18c225 */ /* 0x000fe200078e0014 */
[----:B------:R-:W-:-:S03]  /*1060*/  MOV R69, RZ ;  /* 0x000000ff00457202 */ /* 0x000fc60000000f00 */
[----:B------:R-:W2:Y:S01]  /*1070*/  @!P5 LDC.64 R20, c[0x0][0x270] ;  /* 0x00009c00ff14db82 */ /* 0x000ea20000000a00 */
[----:B------:R-:W-:Y:S02]  /*1080*/  @!P4 IADD3 R25, R25, R31, RZ ;  /* 0x0000001f1919c210 */ /* 0x000fe40007ffe0ff */
[----:B0-----:R-:W-:Y:S01]  /*1090*/  @!P4 LEA R36, P6, R24, R22, 0x1 ;  /* 0x000000161824c211 */ /* 0x001fe200078c08ff */
[----:B------:R0:W4:Y:S04]  /*10a0*/  @!P2 LDG.E R69, desc[UR8][R28.64] ;  /* 0x000000081c45a981 */ /* 0x000128000c1e1900 */
[----:B------:R-:W0:Y:S01]  /*10b0*/  @!P3 LDC.64 R30, c[0x0][0x220] ;  /* 0x00008800ff1ebb82 */ /* 0x000e220000000a00 */
[----:B------:R-:W-:Y:S02]  /*10c0*/  SHF.R.S32.HI R71, RZ, 0x1f, R17 ;  /* 0x0000001fff477819 */ /* 0x000fe40000011411 */
[----:B------:R-:W-:-:S02]  /*10d0*/  ISETP.GE.U32.AND P2, PT, R17, UR14, PT ;  /* 0x0000000e11007c0c */ /* 0x000fc4000bf46070 */
[----:B------:R-:W-:Y:S01]  /*10e0*/  @!P4 LEA.HI.X R37, R24, R23, R25, 0x1, P6 ;  /* 0x000000171825c211 */ /* 0x000fe200030f0c19 */
[----:B-1----:R-:W-:Y:S02]  /*10f0*/  @!P3 IMAD R24, R61, R26, RZ ;  /* 0x0000001a3d18b224 */ /* 0x002fe400078e02ff */
[----:B------:R-:W1:Y:S01]  /*1100*/  @!P1 LDC.64 R22, c[0x0][0x270] ;  /* 0x00009c00ff169b82 */ /* 0x000e620000000a00 */
[----:B------:R-:W-:Y:S01]  /*1110*/  ISETP.GE.AND.EX P2, PT, R71, UR15, PT, P2 ;  /* 0x0000000f47007c0c */ /* 0x000fe2000bf46320 */
[----:B------:R-:W-:Y:S01]  /*1120*/  @!P3 IMAD R33, R14, R27, R24 ;  /* 0x0000001b0e21b224 */ /* 0x000fe200078e0218 */
[----:B------:R-:W-:Y:S02]  /*1130*/  SHF.R.S32.HI R73, RZ, 0x1f, R18 ;  /* 0x0000001fff497819 */ /* 0x000fe40000011412 */
[----:B------:R-:W-:Y:S02]  /*1140*/  ISETP.GE.U32.AND P6, PT, R18, UR14, PT ;  /* 0x0000000e12007c0c */ /* 0x000fe4000bfc6070 */
[----:B------:R-:W-:Y:S01]  /*1150*/  ISETP.GT.U32.OR P2, PT, R0, 0x27f, P2 ;  /* 0x0000027f0000780c */ /* 0x000fe20001744470 */
[----:B------:R-:W3:Y:S01]  /*1160*/  @!P5 LDC.64 R24, c[0x0][0x220] ;  /* 0x00008800ff18db82 */ /* 0x000ee20000000a00 */
[----:B------:R-:W-:-:S02]  /*1170*/  @!P3 MOV R34, R86 ;  /* 0x000000560022b202 */ /* 0x000fc40000000f00 */
[----:B------:R-:W-:Y:S02]  /*1180*/  @!P3 MOV R35, R89 ;  /* 0x000000590023b202 */ /* 0x000fe40000000f00 */
[----:B------:R-:W-:Y:S02]  /*1190*/  ISETP.GE.AND.EX P6, PT, R73, UR15, PT, P6 ;  /* 0x0000000f49007c0c */ /* 0x000fe4000bfc6360 */
[----:B------:R-:W-:Y:S01]  /*11a0*/  MOV R70, RZ ;  /* 0x000000ff00467202 */ /* 0x000fe20000000f00 */
[----:B------:R-:W-:Y:S01]  /*11b0*/  @!P3 IMAD.WIDE.U32 R34, R14, R26, R34 ;  /* 0x0000001a0e22b225 */ /* 0x000fe200078e0022 */
[----:B------:R-:W-:Y:S01]  /*11c0*/  ISETP.GT.U32.OR P6, PT, R0, 0x27f, P6 ;  /* 0x0000027f0000780c */ /* 0x000fe200037c4470 */
[----:B------:R-:W3:Y:S03]  /*11d0*/  @!P1 LDC.64 R26, c[0x0][0x220] ;  /* 0x00008800ff1a9b82 */ /* 0x000ee60000000a00 */
[----:B------:R2:W4:Y:S01]  /*11e0*/  @!P4 LDG.E R70, desc[UR8][R36.64] ;  /* 0x000000082446c981 */ /* 0x000522000c1e1900 */
[----:B0-----:R-:W-:Y:S01]  /*11f0*/  @!P3 LEA R32, P4, R34, R30, 0x1 ;  /* 0x0000001e2220b211 */ /* 0x001fe200078808ff */
[----:B--2---:R-:W-:Y:S01]  /*1200*/  @!P5 IMAD R30, R63, R20, RZ ;  /* 0x000000143f1ed224 */ /* 0x004fe200078e02ff */
[----:B------:R-:W-:-:S02]  /*1210*/  @!P3 IADD3 R33, R35, R33, RZ ;  /* 0x000000212321b210 */ /* 0x000fc40007ffe0ff */
[----:B------:R-:W0:Y:S01]  /*1220*/  @!P2 LDC.64 R28, c[0x0][0x270] ;  /* 0x00009c00ff1cab82 */ /* 0x000e220000000a00 */
[----:B------:R-:W-:Y:S01]  /*1230*/  @!P5 IMAD R39, R15, R21, R30 ;  /* 0x000000150f27d224 */ /* 0x000fe200078e021e */
[----:B------:R-:W-:Y:S02]  /*1240*/  @!P5 MOV R36, R86 ;  /* 0x000000560024d202 */ /* 0x000fe40000000f00 */
[----:B------:R-:W-:Y:S01]  /*1250*/  @!P5 MOV R37, R89 ;  /* 0x000000590025d202 */ /* 0x000fe20000000f00 */
[----:B-1----:R-:W-:Y:S01]  /*1260*/  @!P1 IMAD R21, R65, R22, RZ ;  /* 0x0000001641159224 */ /* 0x002fe200078e02ff */
[----:B------:R-:W-:Y:S02]  /*1270*/  @!P3 LEA.HI.X R33, R34, R31, R33, 0x1, P4 ;  /* 0x0000001f2221b211 */ /* 0x000fe400020f0c21 */
[----:B------:R-:W1:Y:S01]  /*1280*/  @!P6 LDC.64 R30, c[0x0][0x270] ;  /* 0x00009c00ff1eeb82 */ /* 0x000e620000000a00 */
[----:B------:R-:W-:Y:S01]  /*1290*/  @!P5 IMAD.WIDE.U32 R36, R15, R20, R36 ;  /* 0x000000140f24d225 */ /* 0x000fe200078e0024 */
[----:B------:R-:W-:-:S02]  /*12a0*/  @!P1 MOV R34, R86 ;  /* 0x0000005600229202 */ /* 0x000fc40000000f00 */
[----:B------:R-:W-:Y:S01]  /*12b0*/  @!P1 MOV R35, R89 ;  /* 0x0000005900239202 */ /* 0x000fe20000000f00 */
[----:B------:R-:W-:Y:S01]  /*12c0*/  @!P1 IMAD R59, R16, R23, R21 ;  /* 0x00000017103b9224 */ /* 0x000fe200078e0215 */
[----:B------:R-:W-:Y:S02]  /*12d0*/  @!P5 IADD3 R23, R37, R39, RZ ;  /* 0x000000272517d210 */ /* 0x000fe40007ffe0ff */
[----:B------:R-:W2:Y:S01]  /*12e0*/  @!P2 LDC.64 R20, c[0x0][0x220] ;  /* 0x00008800ff14ab82 */ /* 0x000ea20000000a00 */
[----:B---3--:R-:W-:Y:S01]  /*12f0*/  @!P5 LEA R24, P4, R36, R24, 0x1 ;  /* 0x000000182418d211 */ /* 0x008fe200078808ff */
[----:B------:R-:W-:Y:S01]  /*1300*/  @!P1 IMAD.WIDE.U32 R34, R16, R22, R34 ;  /* 0x0000001610229225 */ /* 0x000fe200078e0022 */
[----:B------:R-:W-:Y:S02]  /*1310*/  MOV R72, RZ ;  /* 0x000000ff00487202 */ /* 0x000fe40000000f00 */
[----:B------:R-:W-:Y:S02]  /*1320*/  @!P5 LEA.HI.X R25, R36, R25, R23, 0x1, P4 ;  /* 0x000000192419d211 */ /* 0x000fe400020f0c17 */
[----:B------:R-:W-:Y:S01]  /*1330*/  CS2R R74, SRZ ;  /* 0x00000000004a7805 */ /* 0x000fe2000001ff00 */
[----:B------:R-:W3:Y:S01]  /*1340*/  @!P6 LDC.64 R22, c[0x0][0x220] ;  /* 0x00008800ff16eb82 */ /* 0x000ee20000000a00 */
[----:B------:R1:W4:Y:S01]  /*1350*/  @!P3 LDG.E R72, desc[UR8][R32.64] ;  /* 0x000000082048b981 */ /* 0x000322000c1e1900 */
[----:B------:R-:W-:Y:S01]  /*1360*/  @!P1 IADD3 R35, R35, R59, RZ ;  /* 0x0000003b23239210 */ /* 0x000fe20007ffe0ff */
[----:B0-----:R-:W-:Y:S01]  /*1370*/  @!P2 IMAD R36, R71, R28, RZ ;  /* 0x0000001c4724a224 */ /* 0x001fe200078e02ff */
[C---:B------:R-:W-:Y:S01]  /*1380*/  @!P1 LEA R26, P3, R34.reuse, R26, 0x1 ;  /* 0x0000001a221a9211 */ /* 0x040fe200078608ff */
[----:B------:R0:W4:Y:S03]  /*1390*/  @!P5 LDG.E R74, desc[UR8][R24.64] ;  /* 0x00000008184ad981 */ /* 0x000126000c1e1900 */
[----:B------:R-:W-:Y:S01]  /*13a0*/  @!P1 LEA.HI.X R27, R34, R27, R35, 0x1, P3 ;  /* 0x0000001b221b9211 */ /* 0x000fe200018f0c23 */
[----:B------:R-:W-:-:S02]  /*13b0*/  @!P2 IMAD R35, R17, R29, R36 ;  /* 0x0000001d1123a224 */ /* 0x000fc400078e0224 */
[----:B-1----:R-:W-:Y:S02]  /*13c0*/  @!P6 IMAD R32, R73, R30, RZ ;  /* 0x0000001e4920e224 */ /* 0x002fe400078e02ff */
[----:B------:R1:W4:Y:S01]  /*13d0*/  @!P1 LDG.E R75, desc[UR8][R26.64] ;  /* 0x000000081a4b9981 */ /* 0x000322000c1e1900 */
[----:B0-----:R-:W-:Y:S02]  /*13e0*/  @!P2 MOV R24, R86 ;  /* 0x000000560018a202 */ /* 0x001fe40000000f00 */
[----:B------:R-:W-:-:S03]  /*13f0*/  @!P2 MOV R25, R89 ;  /* 0x000000590019a202 */ /* 0x000fc60000000f00 */
[----:B------:R-:W-:Y:S01]  /*1400*/  @!P2 IMAD.WIDE.U32 R28, R17, R28, R24 ;  /* 0x0000001c111ca225 */ /* 0x000fe200078e0018 */
[----:B------:R-:W-:-:S03]  /*1410*/  @!P6 MOV R24, R86 ;  /* 0x000000560018e202 */ /* 0x000fc60000000f00 */
[----:B------:R-:W-:Y:S01]  /*1420*/  @!P6 IMAD.MOV.U32 R25, RZ, RZ, R89 ;  /* 0x000000ffff19e224 */ /* 0x000fe200078e0059 */
[----:B------:R-:W-:Y:S01]  /*1430*/  @!P2 IADD3 R29, R29, R35, RZ ;  /* 0x000000231d1da210 */ /* 0x000fe20007ffe0ff */
[----:B------:R-:W-:Y:S01]  /*1440*/  @!P6 IMAD R31, R18, R31, R32 ;  /* 0x0000001f121fe224 */ /* 0x000fe200078e0220 */
[----:B--2---:R-:W-:Y:S01]  /*1450*/  @!P2 LEA R20, P1, R28, R20, 0x1 ;  /* 0x000000141c14a211 */ /* 0x004fe200078208ff */
[----:B------:R-:W-:Y:S01]  /*1460*/  @!P6 IMAD.WIDE.U32 R24, R18, R30, R24 ;  /* 0x0000001e1218e225 */ /* 0x000fe200078e0018 */
[----:B------:R-:W-:Y:S02]  /*1470*/  MOV R76, RZ ;  /* 0x000000ff004c7202 */ /* 0x000fe40000000f00 */
[----:B------:R-:W-:Y:S02]  /*1480*/  @!P2 LEA.HI.X R21, R28, R21, R29, 0x1, P1 ;  /* 0x000000151c15a211 */ /* 0x000fe400008f0c1d */
[----:B------:R-:W-:Y:S02]  /*1490*/  @!P6 IADD3 R25, R25, R31, RZ ;  /* 0x0000001f1919e210 */ /* 0x000fe40007ffe0ff */
[----:B---3--:R-:W-:Y:S01]  /*14a0*/  @!P6 LEA R22, P1, R24, R22, 0x1 ;  /* 0x000000161816e211 */ /* 0x008fe200078208ff */
[----:B------:R0:W2:Y:S01]  /*14b0*/  @!P2 LDG.E R76, desc[UR8][R20.64] ;  /* 0x00000008144ca981 */ /* 0x0000a2000c1e1900 */
[----:B------:R-:W-:-:S02]  /*14c0*/  MOV R83, RZ ;  /* 0x000000ff00537202 */ /* 0x000fc40000000f00 */
[----:B------:R-:W-:-:S05]  /*14d0*/  @!P6 LEA.HI.X R23, R24, R23, R25, 0x1, P1 ;  /* 0x000000171817e211 */ /* 0x000fca00008f0c19 */
[----:B------:R3:W2:Y:S01]  /*14e0*/  @!P6 LDG.E R83, desc[UR8][R22.64] ;  /* 0x000000081653e981 */ /* 0x0006a2000c1e1900 */
[----:B------:R-:W-:-:S04]  /*14f0*/  PRMT R25, R40, 0x7632, R25 ;  /* 0x0000763228197816 */ /* 0x000fc80000000019 */
[----:B-1----:R-:W-:Y:S02]  /*1500*/  SHF.L.U32 R27, R25, 0x10, RZ ;  /* 0x00000010191b7819 */ /* 0x002fe400000006ff */
[----:B------:R-:W-:-:S05]  /*1510*/  SHF.L.U32 R26, R40, 0x10, RZ ;  /* 0x00000010281a7819 */ /* 0x000fca00000006ff */
[----:B0-----:R-:W-:Y:S01]  /*1520*/  FADD.FTZ R20, R26, R27 ;  /* 0x0000001b1a147221 */ /* 0x001fe20000010000 */
[----:B------:R-:W-:Y:S01]  /*1530*/  FMUL.FTZ R29, R27, R27 ;  /* 0x0000001b1b1d7220 */ /* 0x000fe20000410000 */
[----:B-----5:R-:W-:-:S04]  /*1540*/  PRMT R28, R42, 0x7632, R28 ;  /* 0x000076322a1c7816 */ /* 0x020fc8000000001c */
[----:B---3--:R-:W-:Y:S02]  /*1550*/  SHF.L.U32 R23, R28, 0x10, RZ ;  /* 0x000000101c177819 */ /* 0x008fe400000006ff */
[----:B------:R-:W-:Y:S01]  /*1560*/  SHF.L.U32 R22, R42, 0x10, RZ ;  /* 0x000000102a167819 */ /* 0x000fe200000006ff */
[----:B------:R-:W-:Y:S01]  /*1570*/  FFMA.FTZ R26, R26, R26, R29 ;  /* 0x0000001a1a1a7223 */ /* 0x000fe2000001001d */
[----:B------:R-:W-:-:S04]  /*1580*/  PRMT R24, R48, 0x7632, R24 ;  /* 0x0000763230187816 */ /* 0x000fc80000000018 */
[----:B------:R-:W-:Y:S02]  /*1590*/  SHF.L.U32 R25, R24, 0x10, RZ ;  /* 0x0000001018197819 */ /* 0x000fe400000006ff */
[----:B------:R-:W-:-:S03]  /*15a0*/  SHF.L.U32 R24, R48, 0x10, RZ ;  /* 0x0000001030187819 */ /* 0x000fc600000006ff */
[----:B------:R-:W-:Y:S02]  /*15b0*/  FMUL.FTZ R21, R25, R25 ;  /* 0x0000001919157220 */ /* 0x000fe40000410000 */
[----:B------:R-:W-:-:S04]  /*15c0*/  FADD.FTZ R25, R24, R25 ;  /* 0x0000001918197221 */ /* 0x000fc80000010000 */
[----:B------:R-:W-:Y:S01]  /*15d0*/  FADD.FTZ R25, RZ, R25 ;  /* 0x00000019ff197221 */ /* 0x000fe20000010000 */
[----:B------:R-:W-:Y:S01]  /*15e0*/  FFMA.FTZ R21, R24, R24, R21 ;  /* 0x0000001818157223 */ /* 0x000fe20000010015 */
[----:B------:R-:W-:Y:S02]  /*15f0*/  PRMT R24, R44, 0x7632, R24 ;  /* 0x000076322c187816 */ /* 0x000fe40000000018 */
[----:B------:R-:W-:Y:S01]  /*1600*/  FADD.FTZ R20, R25, R20 ;  /* 0x0000001419147221 */ /* 0x000fe20000010000 */
[----:B------:R-:W-:Y:S01]  /*1610*/  FMUL.FTZ R25, R23, R23 ;  /* 0x0000001717197220 */ /* 0x000fe20000410000 */
[----:B------:R-:W-:Y:S01]  /*1620*/  FADD.FTZ R21, RZ, R21 ;  /* 0x00000015ff157221 */ /* 0x000fe20000010000 */
[----:B------:R-:W-:Y:S01]  /*1630*/  FADD.FTZ R23, R22, R23 ;  /* 0x0000001716177221 */ /* 0x000fe20000010000 */
[----:B------:R-:W-:Y:S01]  /*1640*/  SHF.L.U32 R27, R24, 0x10, RZ ;  /* 0x00000010181b7819 */ /* 0x000fe200000006ff */
[--C-:B------:R-:W-:Y:S01]  /*1650*/  FFMA.FTZ R22, R22, R22, R25.reuse ;  /* 0x0000001616167223 */ /* 0x100fe20000010019 */
[----:B------:R-:W-:Y:S01]  /*1660*/  PRMT R25, R46, 0x7632, R25 ;  /* 0x000076322e197816 */ /* 0x000fe20000000019 */
[----:B------:R-:W-:Y:S01]  /*1670*/  FADD.FTZ R21, R21, R26 ;  /* 0x0000001a15157221 */ /* 0x000fe20000010000 */
[----:B------:R-:W-:Y:S01]  /*1680*/  SHF.L.U32 R24, R44, 0x10, RZ ;  /* 0x000000102c187819 */ /* 0x000fe200000006ff */
[----:B------:R-:W-:Y:S01]  /*1690*/  FADD.FTZ R20, R20, R23 ;  /* 0x0000001714147221 */ /* 0x000fe20000010000 */
[----:B------:R-:W-:Y:S01]  /*16a0*/  FMUL.FTZ R23, R27, R27 ;  /* 0x0000001b1b177220 */ /* 0x000fe20000410000 */
[----:B------:R-:W-:Y:S01]  /*16b0*/  SHF.L.U32 R25, R25, 0x10, RZ ;  /* 0x0000001019197819 */ /* 0x000fe200000006ff */
[----:B------:R-:W-:Y:S01]  /*16c0*/  FADD.FTZ R21, R21, R22 ;  /* 0x0000001615157221 */ /* 0x000fe20000010000 */
[----:B------:R-:W-:Y:S01]  /*16d0*/  FADD.FTZ R27, R24, R27 ;  /* 0x0000001b181b7221 */ /* 0x000fe20000010000 */
[----:B------:R-:W-:Y:S01]  /*16e0*/  SHF.L.U32 R22, R46, 0x10, RZ ;  /* 0x000000102e167819 */ /* 0x000fe200000006ff */
[----:B------:R-:W-:Y:S01]  /*16f0*/  FFMA.FTZ R24, R24, R24, R23 ;  /* 0x0000001818187223 */ /* 0x000fe20000010017 */
[----:B------:R-:W-:Y:S01]  /*1700*/  PRMT R26, R50, 0x7632, R26 ;  /* 0x00007632321a7816 */ /* 0x000fe2000000001a */
[----:B------:R-:W-:Y:S01]  /*1710*/  FMUL.FTZ R23, R25, R25 ;  /* 0x0000001919177220 */ /* 0x000fe20000410000 */
[----:B------:R-:W-:Y:S01]  /*1720*/  FADD.FTZ R20, R20, R27 ;  /* 0x0000001b14147221 */ /* 0x000fe20000010000 */
[----:B------:R-:W-:Y:S01]  /*1730*/  FADD.FTZ R25, R22, R25 ;  /* 0x0000001916197221 */ /* 0x000fe20000010000 */
[----:B------:R-:W-:Y:S01]  /*1740*/  SHF.L.U32 R26, R26, 0x10, RZ ;  /* 0x000000101a1a7819 */ /* 0x000fe200000006ff */
[----:B------:R-:W-:Y:S01]  /*1750*/  FFMA.FTZ R22, R22, R22, R23 ;  /* 0x0000001616167223 */ /* 0x000fe20000010017 */
[----:B------:R-:W-:Y:S01]  /*1760*/  FADD.FTZ R21, R21, R24 ;  /* 0x0000001815157221 */ /* 0x000fe20000010000 */
[----:B------:R-:W-:-:S02]  /*1770*/  SHF.L.U32 R23, R50, 0x10, RZ ;  /* 0x0000001032177819 */ /* 0x000fc400000006ff */
[----:B----4-:R-:W-:Y:S01]  /*1780*/  PRMT R27, R52, 0x7632, R27 ;  /* 0x00007632341b7816 */ /* 0x010fe2000000001b */
[----:B------:R-:W-:Y:S01]  /*1790*/  FADD.FTZ R20, R20, R25 ;  /* 0x0000001914147221 */ /* 0x000fe20000010000 */
[----:B------:R-:W-:Y:S01]  /*17a0*/  FMUL.FTZ R24, R26, R26 ;  /* 0x0000001a1a187220 */ /* 0x000fe20000410000 */
[----:B------:R-:W-:Y:S01]  /*17b0*/  FADD.FTZ R21, R21, R22 ;  /* 0x0000001615157221 */ /* 0x000fe20000010000 */
[----:B------:R-:W-:Y:S01]  /*17c0*/  SHF.L.U32 R27, R27, 0x10, RZ ;  /* 0x000000101b1b7819 */ /* 0x000fe200000006ff */
[C-C-:B------:R-:W-:Y:S01]  /*17d0*/  FADD.FTZ R25, R23.reuse, R26.reuse ;  /* 0x0000001a17197221 */ /* 0x140fe20000010000 */
[----:B------:R-:W-:Y:S02]  /*17e0*/  SHF.L.U32 R22, R52, 0x10, RZ ;  /* 0x0000001034167819 */ /* 0x000fe400000006ff */
[----:B------:R-:W-:Y:S01]  /*17f0*/  PRMT R26, R54, 0x7632, R26 ;  /* 0x00007632361a7816 */ /* 0x000fe2000000001a */
[----:B------:R-:W-:Y:S01]  /*1800*/  FFMA.FTZ R24, R23, R23, R24 ;  /* 0x0000001717187223 */ /* 0x000fe20000010018 */
[----:B------:R-:W-:Y:S01]  /*1810*/  FMUL.FTZ R23, R27, R27 ;  /* 0x0000001b1b177220 */ /* 0x000fe20000410000 */
[----:B------:R-:W-:Y:S01]  /*1820*/  FADD.FTZ R20, R20, R25 ;  /* 0x0000001914147221 */ /* 0x000fe20000010000 */
[----:B------:R-:W-:Y:S01]  /*1830*/  SHF.L.U32 R26, R26, 0x10, RZ ;  /* 0x000000101a1a7819 */ /* 0x000fe200000006ff */
[----:B------:R-:W-:Y:S01]  /*1840*/  FADD.FTZ R27, R22, R27 ;  /* 0x0000001b161b7221 */ /* 0x000fe20000010000 */
[----:B------:R-:W-:Y:S01]  /*1850*/  FADD.FTZ R21, R21, R24 ;  /* 0x0000001815157221 */ /* 0x000fe20000010000 */
[----:B------:R-:W-:Y:S01]  /*1860*/  PRMT R25, R56, 0x7632, R25 ;  /* 0x0000763238197816 */ /* 0x000fe20000000019 */
[----:B------:R-:W-:Y:S01]  /*1870*/  FFMA.FTZ R22, R22, R22, R23 ;  /* 0x0000001616167223 */ /* 0x000fe20000010017 */
[----:B------:R-:W-:Y:S01]  /*1880*/  SHF.L.U32 R23, R54, 0x10, RZ ;  /* 0x0000001036177819 */ /* 0x000fe200000006ff */
[----:B------:R-:W-:Y:S01]  /*1890*/  FADD.FTZ R20, R20, R27 ;  /* 0x0000001b14147221 */ /* 0x000fe20000010000 */
[----:B------:R-:W-:Y:S01]  /*18a0*/  FMUL.FTZ R24, R26, R26 ;  /* 0x0000001a1a187220 */ /* 0x000fe20000410000 */
[----:B------:R-:W-:Y:S01]  /*18b0*/  SHF.L.U32 R27, R25, 0x10, RZ ;  /* 0x00000010191b7819 */ /* 0x000fe200000006ff */
[----:B------:R-:W-:Y:S01]  /*18c0*/  FADD.FTZ R21, R21, R22 ;  /* 0x0000001615157221 */ /* 0x000fe20000010000 */
[----:B------:R-:W-:Y:S01]  /*18d0*/  SHF.L.U32 R22, R56, 0x10, RZ ;  /* 0x0000001038167819 */ /* 0x000fe200000006ff */
[C---:B------:R-:W-:Y:S01]  /*18e0*/  FADD.FTZ R25, R23.reuse, R26 ;  /* 0x0000001a17197221 */ /* 0x040fe20000010000 */
[----:B------:R-:W-:Y:S01]  /*18f0*/  FFMA.FTZ R24, R23, R23, R24 ;  /* 0x0000001717187223 */ /* 0x000fe20000010018 */
[----:B------:R-:W-:-:S02]  /*1900*/  FMUL.FTZ R23, R27, R27 ;  /* 0x0000001b1b177220 */ /* 0x000fc40000410000 */
[----:B------:R-:W-:Y:S01]  /*1910*/  FADD.FTZ R27, R22, R27 ;  /* 0x0000001b161b7221 */ /* 0x000fe20000010000 */
[----:B------:R-:W-:Y:S01]  /*1920*/  FADD.FTZ R20, R20, R25 ;  /* 0x0000001914147221 */ /* 0x000fe20000010000 */
[----:B------:R-:W-:Y:S01]  /*1930*/  FFMA.FTZ R22, R22, R22, R23 ;  /* 0x0000001616167223 */ /* 0x000fe20000010017 */
[----:B------:R-:W-:Y:S02]  /*1940*/  FADD.FTZ R21, R21, R24 ;  /* 0x0000001815157221 */ /* 0x000fe40000010000 */
[----:B------:R-:W-:Y:S02]  /*1950*/  FADD.FTZ R20, R20, R27 ;  /* 0x0000001b14147221 */ /* 0x000fe40000010000 */
[----:B------:R-:W-:Y:S01]  /*1960*/  FADD.FTZ R21, R21, R22 ;  /* 0x0000001615157221 */ /* 0x000fe20000010000 */
[C---:B------:R-:W-:Y:S02]  /*1970*/  PRMT R26, R69.reuse, 0x7632, R26 ;  /* 0x00007632451a7816 */ /* 0x040fe4000000001a */
[----:B------:R-:W-:-:S02]  /*1980*/  SHF.L.U32 R23, R69, 0x10, RZ ;  /* 0x0000001045177819 */ /* 0x000fc400000006ff */
[----:B------:R-:W-:-:S05]  /*1990*/  SHF.L.U32 R26, R26, 0x10, RZ ;  /* 0x000000101a1a7819 */ /* 0x000fca00000006ff */
[----:B------:R-:W-:-:S04]  /*19a0*/  FMUL.FTZ R24, R26, R26 ;  /* 0x0000001a1a187220 */ /* 0x000fc80000410000 */
[----:B------:R-:W-:-:S04]  /*19b0*/  FFMA.FTZ R24, R23, R23, R24 ;  /* 0x0000001717187223 */ /* 0x000fc80000010018 */
[----:B------:R-:W-:Y:S01]  /*19c0*/  FADD.FTZ R21, R21, R24 ;  /* 0x0000001815157221 */ /* 0x000fe20000010000 */
[C---:B------:R-:W-:Y:S02]  /*19d0*/  PRMT R25, R70.reuse, 0x7632, R25 ;  /* 0x0000763246197816 */ /* 0x040fe40000000019 */
[----:B------:R-:W-:Y:S02]  /*19e0*/  SHF.L.U32 R22, R70, 0x10, RZ ;  /* 0x0000001046167819 */ /* 0x000fe400000006ff */
[----:B------:R-:W-:Y:S01]  /*19f0*/  SHF.L.U32 R27, R25, 0x10, RZ ;  /* 0x00000010191b7819 */ /* 0x000fe200000006ff */
[----:B------:R-:W-:-:S04]  /*1a00*/  FADD.FTZ R25, R23, R26 ;  /* 0x0000001a17197221 */ /* 0x000fc80000010000 */
[----:B------:R-:W-:Y:S01]  /*1a10*/  FMUL.FTZ R23, R27, R27 ;  /* 0x0000001b1b177220 */ /* 0x000fe20000410000 */
[----:B------:R-:W-:Y:S01]  /*1a20*/  FADD.FTZ R20, R20, R25 ;  /* 0x0000001914147221 */ /* 0x000fe20000010000 */
[C---:B------:R-:W-:Y:S02]  /*1a30*/  FADD.FTZ R27, R22.reuse, R27 ;  /* 0x0000001b161b7221 */ /* 0x040fe40000010000 */
[----:B------:R-:W-:Y:S02]  /*1a40*/  FFMA.FTZ R22, R22, R22, R23 ;  /* 0x0000001616167223 */ /* 0x000fe40000010017 */
[----:B------:R-:W-:Y:S02]  /*1a50*/  FADD.FTZ R20, R20, R27 ;  /* 0x0000001b14147221 */ /* 0x000fe40000010000 */
[----:B------:R-:W-:Y:S01]  /*1a60*/  FADD.FTZ R21, R21, R22 ;  /* 0x0000001615157221 */ /* 0x000fe20000010000 */
[----:B------:R-:W-:-:S04]  /*1a70*/  PRMT R26, R72, 0x7632, R26 ;  /* 0x00007632481a7816 */ /* 0x000fc8000000001a */
[----:B------:R-:W-:Y:S02]  /*1a80*/  SHF.L.U32 R26, R26, 0x10, RZ ;  /* 0x000000101a1a7819 */ /* 0x000fe400000006ff */
[----:B------:R-:W-:Y:S02]  /*1a90*/  PRMT R25, R74, 0x7632, R25 ;  /* 0x000076324a197816 */ /* 0x000fe40000000019 */
[----:B------:R-:W-:Y:S01]  /*1aa0*/  SHF.L.U32 R23, R72, 0x10, RZ ;  /* 0x0000001048177819 */ /* 0x000fe200000006ff */
[----:B------:R-:W-:Y:S02]  /*1ab0*/  FMUL.FTZ R24, R26, R26 ;  /* 0x0000001a1a187220 */ /* 0x000fe40000410000 */
[----:B------:R-:W-:Y:S01]  /*1ac0*/  IMAD.U32 R27, R25, 0x10000, RZ ;  /* 0x00010000191b7824 */ /* 0x000fe200078e00ff */
[----:B------:R-:W-:Y:S01]  /*1ad0*/  SHF.L.U32 R22, R74, 0x10, RZ ;  /* 0x000000104a167819 */ /* 0x000fe200000006ff */
[C---:B------:R-:W-:Y:S01]  /*1ae0*/  FADD.FTZ R25, R23.reuse, R26 ;  /* 0x0000001a17197221 */ /* 0x040fe20000010000 */
[----:B------:R-:W-:Y:S01]  /*1af0*/  FFMA.FTZ R24, R23, R23, R24 ;  /* 0x0000001717187223 */ /* 0x000fe20000010018 */
[----:B------:R-:W-:Y:S01]  /*1b00*/  PRMT R26, R75, 0x7632, R26 ;  /* 0x000076324b1a7816 */ /* 0x000fe2000000001a */
[----:B------:R-:W-:Y:S01]  /*1b10*/  FMUL.FTZ R23, R27, R27 ;  /* 0x0000001b1b177220 */ /* 0x000fe20000410000 */
[----:B------:R-:W-:Y:S01]  /*1b20*/  FADD.FTZ R27, R22, R27 ;  /* 0x0000001b161b7221 */ /* 0x000fe20000010000 */
[----:B------:R-:W-:Y:S01]  /*1b30*/  FADD.FTZ R20, R20, R25 ;  /* 0x0000001914147221 */ /* 0x000fe20000010000 */
[----:B------:R-:W-:Y:S01]  /*1b40*/  SHF.L.U32 R26, R26, 0x10, RZ ;  /* 0x000000101a1a7819 */ /* 0x000fe200000006ff */
[----:B------:R-:W-:Y:S01]  /*1b50*/  FFMA.FTZ R22, R22, R22, R23 ;  /* 0x0000001616167223 */ /* 0x000fe20000010017 */
[----:B------:R-:W-:Y:S01]  /*1b60*/  SHF.L.U32 R23, R75, 0x10, RZ ;  /* 0x000000104b177819 */ /* 0x000fe200000006ff */
[----:B------:R-:W-:Y:S01]  /*1b70*/  FADD.FTZ R21, R21, R24 ;  /* 0x0000001815157221 */ /* 0x000fe20000010000 */
[----:B------:R-:W-:Y:S01]  /*1b80*/  FADD.FTZ R20, R20, R27 ;  /* 0x0000001b14147221 */ /* 0x000fe20000010000 */
[----:B------:R-:W-:-:S02]  /*1b90*/  FMUL.FTZ R24, R26, R26 ;  /* 0x0000001a1a187220 */ /* 0x000fc40000410000 */
[----:B------:R-:W-:Y:S02]  /*1ba0*/  FADD.FTZ R21, R21, R22 ;  /* 0x0000001615157221 */ /* 0x000fe40000010000 */
[----:B------:R-:W-:Y:S01]  /*1bb0*/  FFMA.FTZ R24, R23, R23, R24 ;  /* 0x0000001717187223 */ /* 0x000fe20000010018 */
[----:B--2---:R-:W-:-:S04]  /*1bc0*/  PRMT R25, R76, 0x7632, R25 ;  /* 0x000076324c197816 */ /* 0x004fc80000000019 */
[----:B------:R-:W-:Y:S01]  /*1bd0*/  SHF.L.U32 R27, R25, 0x10, RZ ;  /* 0x00000010191b7819 */ /* 0x000fe200000006ff */
[--C-:B------:R-:W-:Y:S01]  /*1be0*/  FADD.FTZ R25, R23, R26.reuse ;  /* 0x0000001a17197221 */ /* 0x100fe20000010000 */
[----:B------:R-:W-:Y:S02]  /*1bf0*/  SHF.L.U32 R22, R76, 0x10, RZ ;  /* 0x000000104c167819 */ /* 0x000fe400000006ff */
[----:B------:R-:W-:Y:S01]  /*1c00*/  PRMT R26, R83, 0x7632, R26 ;  /* 0x00007632531a7816 */ /* 0x000fe2000000001a */
[----:B------:R-:W-:-:S03]  /*1c10*/  FMUL.FTZ R23, R27, R27 ;  /* 0x0000001b1b177220 */ /* 0x000fc60000410000 */
[----:B------:R-:W-:Y:S01]  /*1c20*/  SHF.L.U32 R26, R26, 0x10, RZ ;  /* 0x000000101a1a7819 */ /* 0x000fe200000006ff */
[C---:B------:R-:W-:Y:S01]  /*1c30*/  FADD.FTZ R27, R22.reuse, R27 ;  /* 0x0000001b161b7221 */ /* 0x040fe20000010000 */
[----:B------:R-:W-:Y:S01]  /*1c40*/  FFMA.FTZ R22, R22, R22, R23 ;  /* 0x0000001616167223 */ /* 0x000fe20000010017 */
[----:B------:R-:W-:Y:S01]  /*1c50*/  FADD.FTZ R21, R21, R24 ;  /* 0x0000001815157221 */ /* 0x000fe20000010000 */
[----:B------:R-:W-:Y:S01]  /*1c60*/  SHF.L.U32 R23, R83, 0x10, RZ ;  /* 0x0000001053177819 */ /* 0x000fe200000006ff */
[----:B------:R-:W-:Y:S01]  /*1c70*/  FADD.FTZ R20, R20, R25 ;  /* 0x0000001914147221 */ /* 0x000fe20000010000 */
[----:B------:R-:W-:Y:S01]  /*1c80*/  FMUL.FTZ R24, R26, R26 ;  /* 0x0000001a1a187220 */ /* 0x000fe20000410000 */
[----:B------:R-:W-:Y:S02]  /*1c90*/  FADD.FTZ R21, R21, R22 ;  /* 0x0000001615157221 */ /* 0x000fe40000010000 */
[----:B------:R-:W-:Y:S01]  /*1ca0*/  FADD.FTZ R20, R20, R27 ;  /* 0x0000001b14147221 */ /* 0x000fe20000010000 */
[C---:B------:R-:W-:Y:S01]  /*1cb0*/  FADD.FTZ R25, R23.reuse, R26 ;  /* 0x0000001a17197221 */ /* 0x040fe20000010000 */
[----:B------:R-:W-:-:S03]  /*1cc0*/  FFMA.FTZ R24, R23, R23, R24 ;  /* 0x0000001717187223 */ /* 0x000fc60000010018 */
[----:B------:R-:W-:Y:S01]  /*1cd0*/  FADD.FTZ R58, R20, R25 ;  /* 0x00000019143a7221 */ /* 0x000fe20000010000 */
[----:B------:R-:W-:-:S04]  /*1ce0*/  FADD.FTZ R59, R21, R24 ;  /* 0x00000018153b7221 */ /* 0x000fc80000010000 */
        /* <DEDUP_REMOVED lines=17> */
[----:B------:R-:W-:Y:S01]  /*1e00*/  ISETP.GT.AND P1, PT, R2, 0x17, PT ;  /* 0x000000170200780c */ /* 0x000fe20003f24270 */
[----:B------:R-:W2:-:S12]  /*1e10*/  LDC R84, c[0x0][0xc] ;  /* 0x00000300ff547b82 */ /* 0x000e980000000800 */
[----:B0-----:R-:W-:Y:S01]  /*1e20*/  @!P1 FADD.FTZ R58, R58, R21 ;  /* 0x000000153a3a9221 */ /* 0x001fe20000010000 */
[----:B-1----:R-:W-:-:S04]  /*1e30*/  @!P1 FADD.FTZ R59, R59, R20 ;  /* 0x000000143b3b9221 */ /* 0x002fc80000010000 */
[----:B------:R-:W0:Y:S04]  /*1e40*/  SHFL.DOWN PT, R21, R58, 0x10, 0x1f ;  /* 0x0a001f003a157f89 */ /* 0x000e2800000e0000 */
[----:B------:R-:W1:Y:S01]  /*1e50*/  SHFL.DOWN PT, R20, R59, 0x10, 0x1f ;  /* 0x0a001f003b147f89 */ /* 0x000e6200000e0000 */
[C---:B------:R-:W-:Y:S02]  /*1e60*/  ISETP.GT.AND P1, PT, R2.reuse, 0xf, PT ;  /* 0x0000000f0200780c */ /* 0x040fe40003f24270 */
[----:B------:R-:W-:Y:S02]  /*1e70*/  ISETP.NE.AND P2, PT, R2, RZ, PT ;  /* 0x000000ff0200720c */ /* 0x000fe40003f45270 */
[----:B------:R-:W-:Y:S01]  /*1e80*/  ISETP.NE.AND P3, PT, R0, RZ, PT ;  /* 0x000000ff0000720c */ /* 0x000fe20003f65270 */
[----:B------:R-:W-:Y:S01]  /*1e90*/  BSSY B0, `(.L_x_2092) ;  /* 0x0000040000007945 */ /* 0x000fe20003800000 */
[----:B------:R-:W-:-:S02]  /*1ea0*/  PRMT R81, R40, 0x7632, R81 ;  /* 0x0000763228517816 */ /* 0x000fc40000000051 */
[----:B------:R-:W-:Y:S02]  /*1eb0*/  PRMT R82, R48, 0x7632, R82 ;  /* 0x0000763230527816 */ /* 0x000fe40000000052 */
[----:B------:R-:W-:-:S03]  /*1ec0*/  PRMT R80, R42, 0x7632, R80 ;  /* 0x000076322a507816 */ /* 0x000fc60000000050 */
[----:B0-----:R-:W-:Y:S01]  /*1ed0*/  @!P1 FADD.FTZ R58, R58, R21 ;  /* 0x000000153a3a9221 */ /* 0x001fe20000010000 */
[----:B-1----:R-:W-:Y:S01]  /*1ee0*/  @!P1 FADD.FTZ R59, R59, R20 ;  /* 0x000000143b3b9221 */ /* 0x002fe20000010000 */
[----:B--2---:R-:W-:-:S04]  /*1ef0*/  ISETP.GE.U32.AND P1, PT, R84, 0x2, PT ;  /* 0x000000025400780c */ /* 0x004fc80003f26070 */
[----:B------:R0:W-:Y:S01]  /*1f00*/  @!P2 STS.64 [R5+0x18], R58 ;  /* 0x0000183a0500a388 */ /* 0x0001e20000000a00 */
[----:B------:R-:W-:Y:S02]  /*1f10*/  PRMT R79, R44, 0x7632, R79 ;  /* 0x000076322c4f7816 */ /* 0x000fe4000000004f */
[----:B------:R-:W-:Y:S02]  /*1f20*/  PRMT R78, R46, 0x7632, R78 ;  /* 0x000076322e4e7816 */ /* 0x000fe4000000004e */
[----:B------:R-:W-:Y:S01]  /*1f30*/  PRMT R77, R50, 0x7632, R77 ;  /* 0x00007632324d7816 */ /* 0x000fe2000000004d */
        /* <DEDUP_REMOVED lines=8> */
[----:B------:R-:W4:Y:S04]  /*1fc0*/  LDS.128 R28, [UR5+0x50] ;  /* 0x00005005ff1c7984 */ /* 0x000f280008000c00 */
[----:B------:R-:W5:Y:S01]  /*1fd0*/  LDS.128 R32, [UR5+0x60] ;  /* 0x00006005ff207984 */ /* 0x000f620008000c00 */
[----:B-1----:R-:W-:Y:S01]  /*1fe0*/  FADD.FTZ R85, R58, R20 ;  /* 0x000000143a557221 */ /* 0x002fe20000010000 */
[----:B------:R-:W-:-:S03]  /*1ff0*/  FADD.FTZ R20, R59, R21 ;  /* 0x000000153b147221 */ /* 0x000fc60000010000 */
[----:B------:R-:W-:Y:S01]  /*2000*/  FADD.FTZ R85, R85, R22 ;  /* 0x0000001655557221 */ /* 0x000fe20000010000 */
[----:B------:R-:W-:-:S03]  /*2010*/  FADD.FTZ R20, R20, R23 ;  /* 0x0000001714147221 */ /* 0x000fc60000010000 */
[----:B--2---:R-:W-:Y:S01]  /*2020*/  FADD.FTZ R85, R85, R36 ;  /* 0x0000002455557221 */ /* 0x004fe20000010000 */
[----:B------:R-:W-:Y:S02]  /*2030*/  FADD.FTZ R36, R20, R37 ;  /* 0x0000002514247221 */ /* 0x000fe40000010000 */
[----:B------:R-:W1:Y:S01]  /*2040*/  LDS.128 R20, [UR5+0x70] ;  /* 0x00007005ff147984 */ /* 0x000e620008000c00 */
[----:B------:R-:W-:Y:S01]  /*2050*/  FADD.FTZ R85, R85, R38 ;  /* 0x0000002655557221 */ /* 0x000fe20000010000 */
[----:B------:R-:W-:-:S03]  /*2060*/  FADD.FTZ R36, R36, R39 ;  /* 0x0000002724247221 */ /* 0x000fc60000010000 */
[----:B---3--:R-:W-:Y:S01]  /*2070*/  FADD.FTZ R85, R85, R24 ;  /* 0x0000001855557221 */ /* 0x008fe20000010000 */
[----:B------:R-:W-:Y:S02]  /*2080*/  FADD.FTZ R24, R36, R25 ;  /* 0x0000001924187221 */ /* 0x000fe40000010000 */
[----:B------:R-:W2:Y:S01]  /*2090*/  LDS.128 R36, [UR5+0x80] ;  /* 0x00008005ff247984 */ /* 0x000ea20008000c00 */
[----:B------:R-:W-:Y:S01]  /*20a0*/  FADD.FTZ R85, R85, R26 ;  /* 0x0000001a55557221 */ /* 0x000fe20000010000 */
[----:B------:R-:W-:-:S03]  /*20b0*/  FADD.FTZ R24, R24, R27 ;  /* 0x0000001b18187221 */ /* 0x000fc60000010000 */
[----:B----4-:R-:W-:Y:S01]  /*20c0*/  FADD.FTZ R85, R85, R28 ;  /* 0x0000001c55557221 */ /* 0x010fe20000010000 */
[----:B------:R-:W-:Y:S02]  /*20d0*/  FADD.FTZ R28, R24, R29 ;  /* 0x0000001d181c7221 */ /* 0x000fe40000010000 */
[----:B------:R-:W3:Y:S01]  /*20e0*/  LDS.128 R24, [UR5+0x90] ;  /* 0x00009005ff187984 */ /* 0x000ee20008000c00 */
[----:B------:R-:W-:Y:S01]  /*20f0*/  FADD.FTZ R85, R85, R30 ;  /* 0x0000001e55557221 */ /* 0x000fe20000010000 */
[----:B0-----:R-:W-:Y:S02]  /*2100*/  FADD.FTZ R58, R28, R31 ;  /* 0x0000001f1c3a7221 */ /* 0x001fe40000010000 */
[----:B------:R-:W0:Y:S01]  /*2110*/  LDS.128 R28, [UR5+0xa0] ;  /* 0x0000a005ff1c7984 */ /* 0x000e220008000c00 */
[----:B-----5:R-:W-:Y:S01]  /*2120*/  FADD.FTZ R85, R85, R32 ;  /* 0x0000002055557221 */ /* 0x020fe20000010000 */
[----:B------:R-:W-:Y:S02]  /*2130*/  FADD.FTZ R32, R58, R33 ;  /* 0x000000213a207221 */ /* 0x000fe40000010000 */
[----:B------:R-:W4:Y:S01]  /*2140*/  LDS.64 R58, [UR5+0xb0] ;  /* 0x0000b005ff3a7984 */ /* 0x000f220008000a00 */
        /* <DEDUP_REMOVED lines=20> */
.L_x_2093:
[----:B------:R-:W-:Y:S05]  /*2290*/  BSYNC B0 ;  /* 0x0000000000007941 */ /* 0x000fea0003800000 */
.L_x_2092:
        /* <DEDUP_REMOVED lines=9> */
[----:B------:R-:W-:Y:S01]  /*2330*/  PRMT R30, R83, 0x7632, R30 ;  /* 0x00007632531e7816 */ /* 0x000fe2000000001e */
[----:B------:R-:W-:Y:S06]  /*2340*/  @!P1 BRA `(.L_x_2094) ;  /* 0x0000000800709947 */ /* 0x000fec0003800000 */
        /* <DEDUP_REMOVED lines=9> */
[----:B------:R-:W-:Y:S02]  /*23e0*/  SHF.L.U32 R27, R24, 0x1, RZ ;  /* 0x00000001181b7819 */ /* 0x000fe400000006ff */
[----:B--2---:R-:W-:Y:S02]  /*23f0*/  IADD3 R25, R25, R26, RZ ;  /* 0x0000001a19197210 */ /* 0x004fe40007ffe0ff */
[----:B------:R-:W-:Y:S01]  /*2400*/  MOV R24, 0xffffffff ;  /* 0xffffffff00187802 */ /* 0x000fe20000000f00 */
[----:B---3--:R-:W-:-:S04]  /*2410*/  IMAD.WIDE R22, R27, 0x4, R22 ;  /* 0x000000041b167825 */ /* 0x008fc800078e0216 */
[----:B------:R-:W-:Y:S02]  /*2420*/  IMAD R27, R39, UR7, R26 ;  /* 0x00000007271b7c24 */ /* 0x000fe4000f8e021a */
        /* <DEDUP_REMOVED lines=11> */
.L_x_2096:
[----:B-1----:R-:W2:Y:S04]  /*24e0*/  LDG.E.STRONG.GPU R22, desc[UR8][R20.64] ;  /* 0x0000000814167981 */ /* 0x002ea8000c1ef900 */
[----:B--2---:R-:W-:Y:S01]  /*24f0*/  CCTL.IVALL ;  /* 0x00000000ff00798f */ /* 0x004fe20002000000 */
[----:B------:R-:W-:Y:S05]  /*2500*/  YIELD ;  /* 0x0000000000007946 */ /* 0x000fea0003800000 */
[----:B------:R-:W-:-:S13]  /*2510*/  ISETP.NE.AND P1, PT, R22, R25, PT ;  /* 0x000000191600720c */ /* 0x000fda0003f25270 */
[----:B------:R-:W-:Y:S05]  /*2520*/  @P1 BRA `(.L_x_2096) ;  /* 0xfffffffc00ec1947 */ /* 0x000fea000383ffff */
.L_x_2095:
        /* <DEDUP_REMOVED lines=11> */
.L_x_2098:
[C---:B------:R-:W-:Y:S02]  /*25e0*/  IADD3 R20, R38.reuse, 0x1, RZ ;  /* 0x0000000126147810 */ /* 0x040fe40007ffe0ff */
[----:B------:R-:W-:Y:S02]  /*25f0*/  ISETP.EQ.OR P1, PT, R38, UR7, P3 ;  /* 0x0000000726007c0c */ /* 0x000fe40009f22670 */
[----:B------:R-:W-:Y:S02]  /*2600*/  ISETP.EQ.OR P2, PT, R20, UR7, P3 ;  /* 0x0000000714007c0c */ /* 0x000fe40009f42670 */
[----:B------:R-:W-:-:S04]  /*2610*/  IADD3 R85, R38, 0x2, RZ ;  /* 0x0000000226557810 */ /* 0x000fc80007ffe0ff */
[----:B------:R-:W-:-:S05]  /*2620*/  ISETP.EQ.OR P4, PT, R85, UR7, P3 ;  /* 0x0000000755007c0c */ /* 0x000fca0009f82670 */
[----:B------:R-:W1:Y:S01]  /*2630*/  @!P1 LDC R93, c[0x0][0x10] ;  /* 0x00000400ff5d9b82 */ /* 0x000e620000000800 */
[----:B------:R-:W2:Y:S01]  /*2640*/  @!P1 S2R R22, SR_CTAID.Y ;  /* 0x0000000000169919 */ /* 0x000ea20000002600 */
[C---:B------:R-:W-:Y:S02]  /*2650*/  @!P1 LOP3.LUT R24, R4.reuse, 0x1, RZ, 0xc0, !PT ;  /* 0x0000000104189812 */ /* 0x040fe400078ec0ff */
[----:B------:R-:W-:Y:S01]  /*2660*/  @!P2 LOP3.LUT R26, R4, 0x1, RZ, 0xc0, !PT ;  /* 0x00000001041aa812 */ /* 0x000fe200078ec0ff */
[----:B------:R-:W3:Y:S03]  /*2670*/  @!P2 S2R R25, SR_CTAID.Y ;  /* 0x000000000019a919 */ /* 0x000ee60000002600 */
[----:B------:R-:W3:Y:S01]  /*2680*/  @!P2 LDC R27, c[0x0][0x10] ;  /* 0x00000400ff1bab82 */ /* 0x000ee20000000800 */
[----:B------:R-:W4:Y:S07]  /*2690*/  @!P4 S2R R23, SR_CTAID.Y ;  /* 0x000000000017c919 */ /* 0x000f2e0000002600 */
[----:B------:R-:W5:Y:S01]  /*26a0*/  @!P2 LDC.64 R90, c[0x0][0x248] ;  /* 0x00009200ff5aab82 */ /* 0x000f620000000a00 */
[----:B-1----:R-:W-:-:S04]  /*26b0*/  @!P1 IMAD R24, R24, R93, RZ ;  /* 0x0000005d18189224 */ /* 0x002fc800078e02ff */
[----:B------:R-:W-:Y:S02]  /*26c0*/  @!P1 IMAD R24, R24, R84, RZ ;  /* 0x0000005418189224 */ /* 0x000fe400078e02ff */
[----:B--2---:R-:W-:Y:S02]  /*26d0*/  @!P1 IMAD R93, R93, R38, R22 ;  /* 0x000000265d5d9224 */ /* 0x004fe400078e0216 */
[----:B------:R-:W4:Y:S01]  /*26e0*/  @!P4 LDC R22, c[0x0][0x10] ;  /* 0x00000400ff16cb82 */ /* 0x000f220000000800 */
[-C--:B---3--:R-:W-:Y:S02]  /*26f0*/  @!P2 IMAD R25, R20, R27.reuse, R25 ;  /* 0x0000001b1419a224 */ /* 0x088fe400078e0219 */
[----:B------:R-:W-:-:S05]  /*2700*/  @!P2 IMAD R27, R26, R27, RZ ;  /* 0x0000001b1a1ba224 */ /* 0x000fca00078e02ff */
[----:B------:R-:W1:Y:S01]  /*2710*/  @!P1 LDC.64 R20, c[0x0][0x248] ;  /* 0x00009200ff149b82 */ /* 0x000e620000000a00 */
[----:B------:R-:W-:Y:S01]  /*2720*/  @!P2 IMAD R26, R27, R84, RZ ;  /* 0x000000541b1aa224 */ /* 0x000fe200078e02ff */
[----:B------:R-:W-:-:S04]  /*2730*/  @!P1 SHF.L.U32 R27, R24, 0x1, RZ ;  /* 0x00000001181b9819 */ /* 0x000fc800000006ff */
[----:B------:R-:W-:-:S05]  /*2740*/  @!P2 SHF.L.U32 R26, R26, 0x1, RZ ;  /* 0x000000011a1aa819 */ /* 0x000fca00000006ff */
[----:B-----5:R-:W-:-:S04]  /*2750*/  @!P2 IMAD.WIDE R90, R26, 0x4, R90 ;  /* 0x000000041a5aa825 */ /* 0x020fc800078e025a */
[----:B----4-:R-:W-:Y:S02]  /*2760*/  @!P4 IMAD R85, R85, R22, R23 ;  /* 0x000000165555c224 */ /* 0x010fe400078e0217 */
[----:B------:R-:W-:-:S04]  /*2770*/  @!P2 IMAD.WIDE.U32 R90, R25, 0x8, R90 ;  /* 0x00000008195aa825 */ /* 0x000fc800078e005a */
[----:B-1----:R-:W-:Y:S01]  /*2780*/  @!P1 IMAD.WIDE R20, R27, 0x4, R20 ;  /* 0x000000041b149825 */ /* 0x002fe200078e0214 */
[----:B------:R-:W-:-:S04]  /*2790*/  IADD3 R27, R38, 0x3, RZ ;  /* 0x00000003261b7810 */ /* 0x000fc80007ffe0ff */
[----:B------:R-:W-:Y:S01]  /*27a0*/  ISETP.EQ.OR P5, PT, R27, UR7, P3 ;  /* 0x000000071b007c0c */ /* 0x000fe20009fa2670 */
[----:B------:R-:W-:Y:S01]  /*27b0*/  @!P1 IMAD.WIDE.U32 R20, R93, 0x8, R20 ;  /* 0x000000085d149825 */ /* 0x000fe200078e0014 */
[----:B------:R-:W-:-:S05]  /*27c0*/  @!P4 LOP3.LUT R93, R4, 0x1, RZ, 0xc0, !PT ;  /* 0x00000001045dc812 */ /* 0x000fca00078ec0ff */
[----:B------:R-:W-:Y:S01]  /*27d0*/  @!P4 IMAD R93, R93, R22, RZ ;  /* 0x000000165d5dc224 */ /* 0x000fe200078e02ff */
[----:B------:R-:W0:Y:S01]  /*27e0*/  @!P1 LDG.E.64 R20, desc[UR8][R20.64] ;  /* 0x0000000814149981 */ /* 0x000e22000c1e1b00 */
[----:B------:R-:W1:Y:S02]  /*27f0*/  @!P4 LDC.64 R22, c[0x0][0x248] ;  /* 0x00009200ff16cb82 */ /* 0x000e640000000a00 */
[----:B------:R-:W-:Y:S02]  /*2800*/  @!P4 IMAD R93, R93, R84, RZ ;  /* 0x000000545d5dc224 */ /* 0x000fe400078e02ff */
[----:B------:R-:W2:Y:S03]  /*2810*/  @!P5 S2R R25, SR_CTAID.Y ;  /* 0x000000000019d919 */ /* 0x000ea60000002600 */
[----:B------:R-:W-:Y:S01]  /*2820*/  @!P4 SHF.L.U32 R93, R93, 0x1, RZ ;  /* 0x000000015d5dc819 */ /* 0x000fe200000006ff */
[----:B------:R-:W3:Y:S04]  /*2830*/  @!P5 LDC R24, c[0x0][0x10] ;  /* 0x00000400ff18db82 */ /* 0x000ee80000000800 */
[----:B-1----:R-:W-:Y:S01]  /*2840*/  @!P4 IMAD.WIDE R22, R93, 0x4, R22 ;  /* 0x000000045d16c825 */ /* 0x002fe200078e0216 */
[----:B------:R-:W-:-:S05]  /*2850*/  @!P5 LOP3.LUT R93, R4, 0x1, RZ, 0xc0, !PT ;  /* 0x00000001045dd812 */ /* 0x000fca00078ec0ff */
[-C--:B---3--:R-:W-:Y:S02]  /*2860*/  @!P5 IMAD R93, R93, R24.reuse, RZ ;  /* 0x000000185d5dd224 */ /* 0x088fe400078e02ff */
[----:B--2---:R-:W-:Y:S02]  /*2870*/  @!P5 IMAD R27, R27, R24, R25 ;  /* 0x000000181b1bd224 */ /* 0x004fe400078e0219 */
[----:B------:R-:W1:Y:S01]  /*2880*/  @!P5 LDC.64 R24, c[0x0][0x248] ;  /* 0x00009200ff18db82 */ /* 0x000e620000000a00 */
[----:B------:R-:W-:-:S05]  /*2890*/  @!P5 IMAD R93, R93, R84, RZ ;  /* 0x000000545d5dd224 */ /* 0x000fca00078e02ff */
[----:B------:R-:W-:-:S05]  /*28a0*/  @!P5 SHF.L.U32 R93, R93, 0x1, RZ ;  /* 0x000000015d5dd819 */ /* 0x000fca00000006ff */
[----:B-1----:R-:W-:-:S04]  /*28b0*/  @!P5 IMAD.WIDE R24, R93, 0x4, R24 ;  /* 0x000000045d18d825 */ /* 0x002fc800078e0218 */
        /* <DEDUP_REMOVED lines=17> */
.L_x_2097:
        /* <DEDUP_REMOVED lines=19> */
.L_x_2100:
[----:B------:R-:W-:Y:S05]  /*2b00*/  BSYNC B0 ;  /* 0x0000000000007941 */ /* 0x000fea0003800000 */
.L_x_2099:
        /* <DEDUP_REMOVED lines=20> */
[----:B------:R-:W-:-:S05]  /*2c50*/  @!P2 SHF.L.U32 R25, R25, 0x1, RZ ;  /* 0x000000011919a819 */ /* 0x000fca00000006ff */
[----:B----4-:R-:W-:-:S04]  /*2c60*/  @!P2 IMAD.WIDE R24, R25, 0x4, R22 ;  /* 0x000000041918a825 */ /* 0x010fc800078e0216 */
[----:B------:R-:W-:-:S04]  /*2c70*/  @!P1 IMAD.SHL.U32 R23, R85, 0x2, RZ ;  /* 0x0000000255179824 */ /* 0x000fc800078e00ff */
        /* <DEDUP_REMOVED lines=9> */
.L_x_2094:
        /* <DEDUP_REMOVED lines=22> */
[----:B-1----:R-:W-:-:S02]  /*2e70*/  MOV R38, 0x3f800000 ;  /* 0x3f80000000267802 */ /* 0x002fc40000000f00 */
[----:B------:R-:W-:Y:S01]  /*2e80*/  ISETP.NE.AND P5, PT, RZ, UR10, PT ;  /* 0x0000000aff007c0c */ /* 0x000fe2000bfa5270 */
[----:B------:R-:W1:Y:S01]  /*2e90*/  LDS.64 R24, [UR5+0xc0] ;  /* 0x0000c005ff187984 */ /* 0x000e620008000a00 */
[----:B------:R-:W-:Y:S02]  /*2ea0*/  SHF.L.U32 R27, R48, 0x10, RZ ;  /* 0x00000010301b7819 */ /* 0x000fe400000006ff */
[----:B------:R-:W-:Y:S02]  /*2eb0*/  SHF.L.U32 R39, R40, 0x10, RZ ;  /* 0x0000001028277819 */ /* 0x000fe400000006ff */
[----:B------:R-:W-:Y:S01]  /*2ec0*/  SHF.L.U32 R81, R81, 0x10, RZ ;  /* 0x0000001051517819 */ /* 0x000fe200000006ff */
[----:B-1----:R-:W-:-:S04]  /*2ed0*/  FMUL.FTZ R68, R24, UR6 ;  /* 0x0000000618447c20 */ /* 0x002fc80008410000 */
[----:B------:R-:W-:Y:S01]  /*2ee0*/  FMUL.FTZ R24, R68, R68 ;  /* 0x0000004444187220 */ /* 0x000fe20000410000 */
[----:B------:R-:W-:-:S03]  /*2ef0*/  FADD.FTZ R27, R27, -R68 ;  /* 0x800000441b1b7221 */ /* 0x000fc60000010000 */
[----:B------:R-:W-:-:S05]  /*2f00*/  FFMA.FTZ R24, R25, UR6, -R24 ;  /* 0x0000000619187c23 */ /* 0x000fca0008010818 */
[----:B------:R-:W-:-:S13]  /*2f10*/  FSETP.GTU.FTZ.AND P1, PT, R24, RZ, PT ;  /* 0x000000ff1800720b */ /* 0x000fda0003f3c000 */
[----:B------:R-:W1:Y:S02]  /*2f20*/  @P1 LDC R25, c[0x0][0x238] ;  /* 0x00008e00ff191b82 */ /* 0x000e640000000800 */
[----:B-1----:R-:W-:Y:S01]  /*2f30*/  @P1 FADD.FTZ R24, R24, R25 ;  /* 0x0000001918181221 */ /* 0x002fe20000010000 */
[----:B------:R-:W-:-:S03]  /*2f40*/  SHF.L.U32 R25, R82, 0x10, RZ ;  /* 0x0000001052197819 */ /* 0x000fc600000006ff */
[----:B------:R-:W1:Y:S02]  /*2f50*/  @P1 MUFU.RSQ R38, R24 ;  /* 0x0000001800261308 */ /* 0x000e640000001400 */
[----:B------:R-:W-:Y:S01]  /*2f60*/  FADD.FTZ R25, -R68, R25 ;  /* 0x0000001944197221 */ /* 0x000fe20000010100 */
[----:B-1----:R-:W-:-:S03]  /*2f70*/  FMUL.FTZ R27, R27, R38 ;  /* 0x000000261b1b7220 */ /* 0x002fc60000410000 */
[----:B------:R-:W-:Y:S01]  /*2f80*/  FMUL.FTZ R26, R25, R38 ;  /* 0x00000026191a7220 */ /* 0x000fe20000410000 */
[----:B--2---:R-:W-:-:S03]  /*2f90*/  FFMA.FTZ R40, R20, R27, R22 ;  /* 0x0000001b14287223 */ /* 0x004fc60000010016 */
[----:B0-----:R-:W-:Y:S01]  /*2fa0*/  FFMA.FTZ R59, R21, R26, R23 ;  /* 0x0000001a153b7223 */ /* 0x001fe20000010017 */
        /* <DEDUP_REMOVED lines=11> */
.L_x_2101:
        /* <DEDUP_REMOVED lines=14> */
.L_x_2103:
[----:B------:R-:W-:Y:S05]  /*3140*/  BSYNC B0 ;  /* 0x0000000000007941 */ /* 0x000fea0003800000 */
.L_x_2102:
[----:B0-----:R-:W-:Y:S01]  /*3150*/  SHF.L.U32 R27, R80, 0x10, RZ ;  /* 0x00000010501b7819 */ /* 0x001fe200000006ff */
[----:B------:R-:W-:Y:S01]  /*3160*/  ULDC.64 UR12, c[0x0][0x278] ;  /* 0x00009e00000c7ab9 */ /* 0x000fe20000000a00 */
[----:B------:R-:W-:Y:S01]  /*3170*/  SHF.L.U32 R25, R42, 0x10, RZ ;  /* 0x000000102a197819 */ /* 0x000fe200000006ff */
[--C-:B------:R-:W-:Y:S01]  /*3180*/  FADD.FTZ R40, R39, -R68.reuse ;  /* 0x8000004427287221 */ /* 0x100fe20000010000 */
[----:B------:R-:W-:Y:S01]  /*3190*/  SHF.L.U32 R79, R79, 0x10, RZ ;  /* 0x000000104f4f7819 */ /* 0x000fe200000006ff */
[----:B------:R-:W-:Y:S01]  /*31a0*/  FADD.FTZ R42, -R68, R81 ;  /* 0x00000051442a7221 */ /* 0x000fe20000010100 */
[----:B------:R-:W-:Y:S01]  /*31b0*/  ISETP.GE.U32.AND P6, PT, R62, UR12, PT ;  /* 0x0000000c3e007c0c */ /* 0x000fe2000bfc6070 */
[----:B------:R-:W-:Y:S01]  /*31c0*/  IMAD.U32 R72, R72, 0x10000, RZ ;  /* 0x0001000048487824 */ /* 0x000fe200078e00ff */
[----:B------:R-:W-:Y:S01]  /*31d0*/  ISETP.GE.U32.AND P1, PT, R60, UR12, PT ;  /* 0x0000000c3c007c0c */ /* 0x000fe2000bf26070 */
[----:B------:R-:W-:Y:S01]  /*31e0*/  FADD.FTZ R81, -R68, R27 ;  /* 0x0000001b44517221 */ /* 0x000fe20000010100 */
[----:B------:R-:W-:Y:S01]  /*31f0*/  ISETP.GE.U32.AND P2, PT, R6, UR12, PT ;  /* 0x0000000c06007c0c */ /* 0x000fe2000bf46070 */
[-C--:B------:R-:W-:Y:S01]  /*3200*/  FMUL.FTZ R27, R40, R38.reuse ;  /* 0x00000026281b7220 */ /* 0x080fe20000410000 */
[----:B------:R-:W-:Y:S01]  /*3210*/  ISETP.GE.U32.AND P3, PT, R7, UR12, PT ;  /* 0x0000000c07007c0c */ /* 0x000fe2000bf66070 */
[----:B------:R-:W-:Y:S01]  /*3220*/  FMUL.FTZ R42, R42, R38 ;  /* 0x000000262a2a7220 */ /* 0x000fe20000410000 */
[----:B------:R-:W-:Y:S01]  /*3230*/  ISETP.GE.U32.AND P4, PT, R8, UR12, PT ;  /* 0x0000000c08007c0c */ /* 0x000fe2000bf86070 */
[--C-:B------:R-:W-:Y:S01]  /*3240*/  FADD.FTZ R25, R25, -R68.reuse ;  /* 0x8000004419197221 */ /* 0x100fe20000010000 */
[----:B------:R-:W-:Y:S01]  /*3250*/  SHF.L.U32 R59, R44, 0x10, RZ ;  /* 0x000000102c3b7819 */ /* 0x000fe200000006ff */
[----:B------:R-:W-:Y:S01]  /*3260*/  FADD.FTZ R72, R72, -R68 ;  /* 0x8000004448487221 */ /* 0x000fe20000010000 */
[----:B------:R-:W-:Y:S01]  /*3270*/  SHF.L.U32 R36, R36, 0x10, RZ ;  /* 0x0000001024247819 */ /* 0x000fe200000006ff */
[----:B------:R-:W-:Y:S01]  /*3280*/  FFMA.FTZ R42, R21, R42, R23 ;  /* 0x0000002a152a7223 */ /* 0x000fe20000010017 */
[----:B------:R-:W-:-:S02]  /*3290*/  SHF.L.U32 R85, R46, 0x10, RZ ;  /* 0x000000102e557819 */ /* 0x000fc400000006ff */
[----:B------:R-:W-:Y:S02]  /*32a0*/  SHF.L.U32 R91, R78, 0x10, RZ ;  /* 0x000000104e5b7819 */ /* 0x000fe400000006ff */
[----:B------:R-:W-:Y:S01]  /*32b0*/  SHF.L.U32 R93, R50, 0x10, RZ ;  /* 0x00000010325d7819 */ /* 0x000fe200000006ff */
[--C-:B------:R-:W-:Y:S01]  /*32c0*/  FADD.FTZ R85, R85, -R68.reuse ;  /* 0x8000004455557221 */ /* 0x100fe20000010000 */
[----:B------:R-:W-:Y:S01]  /*32d0*/  SHF.L.U32 R77, R77, 0x10, RZ ;  /* 0x000000104d4d7819 */ /* 0x000fe200000006ff */
[----:B------:R-:W-:Y:S01]  /*32e0*/  FADD.FTZ R91, -R68, R91 ;  /* 0x0000005b445b7221 */ /* 0x000fe20000010100 */
[----:B------:R-:W-:Y:S01]  /*32f0*/  SHF.L.U32 R52, R52, 0x10, RZ ;  /* 0x0000001034347819 */ /* 0x000fe200000006ff */
[--C-:B------:R-:W-:Y:S01]  /*3300*/  FADD.FTZ R93, R93, -R68.reuse ;  /* 0x800000445d5d7221 */ /* 0x100fe20000010000 */
[----:B------:R-:W-:Y:S01]  /*3310*/  SHF.L.U32 R37, R37, 0x10, RZ ;  /* 0x0000001025257819 */ /* 0x000fe200000006ff */
[----:B------:R-:W-:Y:S01]  /*3320*/  FADD.FTZ R77, -R68, R77 ;  /* 0x0000004d444d7221 */ /* 0x000fe20000010100 */
[----:B------:R-:W-:Y:S01]  /*3330*/  SHF.L.U32 R54, R54, 0x10, RZ ;  /* 0x0000001036367819 */ /* 0x000fe200000006ff */
[----:B------:R-:W-:Y:S01]  /*3340*/  FADD.FTZ R39, R52, -R68 ;  /* 0x8000004434277221 */ /* 0x000fe20000010000 */
[----:B------:R-:W-:Y:S01]  /*3350*/  SHF.L.U32 R56, R56, 0x10, RZ ;  /* 0x0000001038387819 */ /* 0x000fe200000006ff */
[----:B------:R-:W-:Y:S01]  /*3360*/  FADD.FTZ R37, -R68, R37 ;  /* 0x0000002544257221 */ /* 0x000fe20000010100 */
[----:B------:R-:W-:-:S02]  /*3370*/  SHF.L.U32 R35, R35, 0x10, RZ ;  /* 0x0000001023237819 */ /* 0x000fc400000006ff */
        /* <DEDUP_REMOVED lines=8> */
[----:B------:R-:W-:Y:S01]  /*3400*/  SHF.L.U32 R32, R32, 0x10, RZ ;  /* 0x0000001020207819 */ /* 0x000fe200000006ff */
[----:B------:R-:W-:Y:S01]  /*3410*/  FADD.FTZ R70, R70, -R68 ;  /* 0x8000004446467221 */ /* 0x000fe20000010000 */
[----:B------:R-:W-:Y:S01]  /*3420*/  SHF.L.U32 R74, R74, 0x10, RZ ;  /* 0x000000104a4a7819 */ /* 0x000fe200000006ff */
[C---:B------:R-:W-:Y:S01]  /*3430*/  FADD.FTZ R33, -R68.reuse, R33 ;  /* 0x0000002144217221 */ /* 0x040fe20000010100 */
        /* <DEDUP_REMOVED lines=8> */
[----:B------:R-:W-:-:S02]  /*34c0*/  SHF.L.U32 R29, R29, 0x10, RZ ;  /* 0x000000101d1d7819 */ /* 0x000fc400000006ff */
[----:B------:R-:W-:Y:S01]  /*34d0*/  SHF.L.U32 R24, R83, 0x10, RZ ;  /* 0x0000001053187819 */ /* 0x000fe200000006ff */
[----:B------:R-:W-:Y:S01]  /*34e0*/  FADD.FTZ R83, R59, -R68 ;  /* 0x800000443b537221 */ /* 0x000fe20000010000 */
[----:B------:R-:W-:Y:S01]  /*34f0*/  SHF.L.U32 R26, R30, 0x10, RZ ;  /* 0x000000101e1a7819 */ /* 0x000fe200000006ff */
[C---:B------:R-:W-:Y:S01]  /*3500*/  FADD.FTZ R30, -R68.reuse, R79 ;  /* 0x0000004f441e7221 */ /* 0x040fe20000010100 */
[----:B------:R-:W-:Y:S01]  /*3510*/  ISETP.GE.AND.EX P6, PT, R19, UR13, PT, P6 ;  /* 0x0000000d13007c0c */ /* 0x000fe2000bfc6360 */
[----:B------:R-:W-:Y:S01]  /*3520*/  FADD.FTZ R79, -R68, R36 ;  /* 0x00000024444f7221 */ /* 0x000fe20000010100 */
[----:B------:R-:W-:Y:S01]  /*3530*/  ISETP.GE.AND.EX P1, PT, R41, UR13, PT, P1 ;  /* 0x0000000d29007c0c */ /* 0x000fe2000bf26310 */
[----:B------:R-:W-:Y:S01]  /*3540*/  FADD.FTZ R59, R54, -R68 ;  /* 0x80000044363b7221 */ /* 0x000fe20000010000 */
[----:B------:R-:W-:Y:S01]  /*3550*/  ISETP.GE.AND.EX P2, PT, R43, UR13, PT, P2 ;  /* 0x0000000d2b007c0c */ /* 0x000fe2000bf46320 */
[----:B------:R-:W-:Y:S01]  /*3560*/  FADD.FTZ R36, -R68, R28 ;  /* 0x0000001c44247221 */ /* 0x000fe20000010100 */
[----:B------:R-:W-:Y:S01]  /*3570*/  ISETP.GE.AND.EX P3, PT, R45, UR13, PT, P3 ;  /* 0x0000000d2d007c0c */ /* 0x000fe2000bf66330 */
[--C-:B------:R-:W-:Y:S01]  /*3580*/  FADD.FTZ R76, R76, -R68.reuse ;  /* 0x800000444c4c7221 */ /* 0x100fe20000010000 */
[----:B------:R-:W-:Y:S01]  /*3590*/  ISETP.GE.AND.EX P4, PT, R47, UR13, PT, P4 ;  /* 0x0000000d2f007c0c */ /* 0x000fe2000bf86340 */
[----:B------:R-:W-:Y:S01]  /*35a0*/  FADD.FTZ R44, -R68, R29 ;  /* 0x0000001d442c7221 */ /* 0x000fe20000010100 */
[----:B------:R-:W-:Y:S01]  /*35b0*/  FADD.FTZ R40, R24, -R68 ;  /* 0x8000004418287221 */ /* 0x000fe20000010000 */
[----:B------:R-:W-:Y:S01]  /*35c0*/  ISETP.GT.U32.OR P6, PT, R0, 0x27f, P6 ;  /* 0x0000027f0000780c */ /* 0x000fe200037c4470 */
[----:B------:R-:W-:Y:S01]  /*35d0*/  FADD.FTZ R68, -R68, R26 ;  /* 0x0000001a44447221 */ /* 0x000fe20000010100 */
[----:B------:R-:W-:Y:S01]  /*35e0*/  ISETP.GT.U32.OR P1, PT, R0, 0x27f, P1 ;  /* 0x0000027f0000780c */ /* 0x000fe20000f24470 */
[----:B------:R-:W-:Y:S01]  /*35f0*/  FFMA.FTZ R24, R20, R27, R22 ;  /* 0x0000001b14187223 */ /* 0x000fe20000010016 */
[----:B------:R-:W-:-:S02]  /*3600*/  ISETP.GT.U32.OR P2, PT, R0, 0x27f, P2 ;  /* 0x0000027f0000780c */ /* 0x000fc40001744470 */
        /* <DEDUP_REMOVED lines=13> */
.L_x_2104:
        /* <DEDUP_REMOVED lines=10> */
[----:B------:R-:W-:-:S04]  /*3780*/  IADD3 R19, R27, R19, RZ ;  /* 0x000000131b137210 */ /* 0x000fc80007ffe0ff */
[----:B------:R-:W-:Y:S02]  /*3790*/  LEA.HI.X R29, R26, UR15, R19, 0x1, P6 ;  /* 0x0000000f1a1d7c11 */ /* 0x000fe4000b0f0c13 */
[----:B------:R-:W-:-:S05]  /*37a0*/  F2FP.BF16.F32.PACK_AB R19, R42, R24 ;  /* 0x000000182a13723e */ /* 0x000fca00000010ff */
[----:B------:R0:W-:Y:S02]  /*37b0*/  STG.E desc[UR8][R28.64], R19 ;  /* 0x000000131c007986 */ /* 0x0001e4000c101908 */
.L_x_2106:
[----:B------:R-:W-:Y:S05]  /*37c0*/  BSYNC B0 ;  /* 0x0000000000007941 */ /* 0x000fea0003800000 */
.L_x_2105:
[-C--:B------:R-:W-:Y:S01]  /*37d0*/  FMUL.FTZ R25, R25, R38.reuse ;  /* 0x0000002619197220 */ /* 0x080fe20000410000 */
[-C--:B------:R-:W-:Y:S01]  /*37e0*/  FMUL.FTZ R24, R81, R38.reuse ;  /* 0x0000002651187220 */ /* 0x080fe20000410000 */
[-C--:B------:R-:W-:Y:S01]  /*37f0*/  FMUL.FTZ R83, R83, R38.reuse ;  /* 0x0000002653537220 */ /* 0x080fe20000410000 */
[----:B------:R-:W-:Y:S01]  /*3800*/  FMUL.FTZ R30, R30, R38 ;  /* 0x000000261e1e7220 */ /* 0x000fe20000410000 */
[----:B0-----:R-:W-:Y:S01]  /*3810*/  FFMA.FTZ R19, R20, R25, R22 ;  /* 0x0000001914137223 */ /* 0x001fe20000010016 */
        /* <DEDUP_REMOVED lines=12> */
.L_x_2107:
        /* <DEDUP_REMOVED lines=14> */
.L_x_2109:
[----:B------:R-:W-:Y:S05]  /*39c0*/  BSYNC B0 ;  /* 0x0000000000007941 */ /* 0x000fea0003800000 */
.L_x_2108:
[----:B------:R-:W-:Y:S01]  /*39d0*/  FFMA.FTZ R83, R20, R83, R22 ;  /* 0x0000005314537223 */ /* 0x000fe20000010016 */
[----:B------:R-:W-:Y:S01]  /*39e0*/  FFMA.FTZ R30, R21, R30, R23 ;  /* 0x0000001e151e7223 */ /* 0x000fe20000010017 */
[----:B------:R-:W-:Y:S06]  /*39f0*/  @!P5 BRA `(.L_x_2110) ;  /* 0x000000000028d947 */ /* 0x000fec0003800000 */
        /* <DEDUP_REMOVED lines=10> */
.L_x_2110:
        /* <DEDUP_REMOVED lines=14> */
.L_x_2112:
[----:B------:R-:W-:Y:S05]  /*3b80*/  BSYNC B0 ;  /* 0x0000000000007941 */ /* 0x000fea0003800000 */
.L_x_2111:
[-C--:B------:R-:W-:Y:S01]  /*3b90*/  FMUL.FTZ R85, R85, R38.reuse ;  /* 0x0000002655557220 */ /* 0x080fe20000410000 */
[-C--:B------:R-:W-:Y:S01]  /*3ba0*/  FMUL.FTZ R24, R91, R38.reuse ;  /* 0x000000265b187220 */ /* 0x080fe20000410000 */
[-C--:B------:R-:W-:Y:S01]  /*3bb0*/  FMUL.FTZ R93, R93, R38.reuse ;  /* 0x000000265d5d7220 */ /* 0x080fe20000410000 */
[----:B------:R-:W-:Y:S01]  /*3bc0*/  FMUL.FTZ R30, R77, R38 ;  /* 0x000000264d1e7220 */ /* 0x000fe20000410000 */
        /* <DEDUP_REMOVED lines=13> */
.L_x_2113:
[----:B------:R-:W-:Y:S04]  /*3ca0*/  BSSY B0, `(.L_x_2114) ;  /* 0x000000e000007945 */ /* 0x000fe80003800000 */
[----:B------:R-:W-:Y:S05]  /*3cb0*/  @P3 BRA `(.L_x_2115) ;  /* 0x0000000000303947 */ /* 0x000fea0003800000 */
[----:B------:R-:W-:Y:S01]  /*3cc0*/  ULDC.64 UR14, c[0x0][0x270] ;  /* 0x00009c00000e7ab9 */ /* 0x000fe20000000a00 */
[----:B------:R-:W-:Y:S01]  /*3cd0*/  MOV R24, R86 ;  /* 0x0000005600187202 */ /* 0x000fe20000000f00 */
[----:B01----:R-:W-:Y:S01]  /*3ce0*/  IMAD R26, R45, UR14, RZ ;  /* 0x0000000e2d1a7c24 */ /* 0x003fe2000f8e02ff */
        /* <DEDUP_REMOVED lines=9> */
.L_x_2115:
[----:B------:R-:W-:Y:S05]  /*3d80*/  BSYNC B0 ;  /* 0x0000000000007941 */ /* 0x000fea0003800000 */
.L_x_2114:
        /* <DEDUP_REMOVED lines=9> */
[----:B-12---:R-:W-:-:S07]  /*3e20*/  FADD.FTZ R26, R25, 1 ;  /* 0x3f800000191a7421 */ /* 0x006fce0000010000 */
[----:B------:R-:W1:Y:S01]  /*3e30*/  MUFU.RCP R27, R26 ;  /* 0x0000001a001b7308 */ /* 0x000e620000001000 */
[----:B0-----:R-:W-:Y:S01]  /*3e40*/  FMUL.FTZ R93, R93, R24 ;  /* 0x000000185d5d7220 */ /* 0x001fe20000410000 */
[----:B-1----:R-:W-:-:S07]  /*3e50*/  FMUL.FTZ R30, R30, R27 ;  /* 0x0000001b1e1e7220 */ /* 0x002fce0000410000 */
.L_x_2116:
        /* <DEDUP_REMOVED lines=10> */
[----:B012---:R-:W-:-:S02]  /*3f00*/  LEA R26, P1, R24, UR14, 0x1 ;  /* 0x0000000e181a7c11 */ /* 0x007fc4000f8208ff */
[----:B------:R-:W-:-:S04]  /*3f10*/  IADD3 R47, R25, R47, RZ ;  /* 0x0000002f192f7210 */ /* 0x000fc80007ffe0ff */
[----:B------:R-:W-:-:S05]  /*3f20*/  LEA.HI.X R27, R24, UR15, R47, 0x1, P1 ;  /* 0x0000000f181b7c11 */ /* 0x000fca00088f0c2f */
[----:B------:R3:W-:Y:S02]  /*3f30*/  STG.E desc[UR8][R26.64], R93 ;  /* 0x0000005d1a007986 */ /* 0x0007e4000c101908 */
.L_x_2118:
[----:B------:R-:W-:Y:S05]  /*3f40*/  BSYNC B0 ;  /* 0x0000000000007941 */ /* 0x000fea0003800000 */
.L_x_2117:
[----:B------:R-:W-:Y:S01]  /*3f50*/  ISETP.GE.U32.AND P6, PT, R9, UR12, PT ;  /* 0x0000000c09007c0c */ /* 0x000fe2000bfc6070 */
[-C--:B------:R-:W-:Y:S01]  /*3f60*/  FMUL.FTZ R39, R39, R38.reuse ;  /* 0x0000002627277220 */ /* 0x080fe20000410000 */
        /* <DEDUP_REMOVED lines=8> */
[----:B------:R-:W-:Y:S01]  /*3ff0*/  ISETP.GE.AND.EX P6, PT, R49, UR13, PT, P6 ;  /* 0x0000000d31007c0c */ /* 0x000fe2000bfc6360 */
        /* <DEDUP_REMOVED lines=19> */
[----:B------:R-:W-:Y:S01]  /*4130*/  ISETP.GT.U32.OR P6, PT, R0, 0x27f, P6 ;  /* 0x0000027f0000780c */ /* 0x000fe200037c4470 */
[----:B------:R-:W-:Y:S01]  /*4140*/  FFMA.FTZ R39, R20, R39, R22 ;  /* 0x0000002714277223 */ /* 0x000fe20000010016 */
[C---:B------:R-:W-:Y:S01]  /*4150*/  ISETP.GT.U32.OR P1, PT, R0.reuse, 0x27f, P1 ;  /* 0x0000027f0000780c */ /* 0x040fe20000f24470 */
[----:B------:R-:W-:Y:S01]  /*4160*/  FFMA.FTZ R38, R21, R24, R23 ;  /* 0x0000001815267223 */ /* 0x000fe20000010017 */
[----:B------:R-:W-:-:S02]  /*4170*/  ISETP.GT.U32.OR P2, PT, R0, 0x27f, P2 ;  /* 0x0000027f0000780c */ /* 0x000fc40001744470 */
[C---:B------:R-:W-:Y:S02]  /*4180*/  ISETP.GT.U32.OR P3, PT, R0.reuse, 0x27f, P3 ;  /* 0x0000027f0000780c */ /* 0x040fe40001f64470 */
[----:B------:R-:W-:Y:S01]  /*4190*/  ISETP.GT.U32.OR P4, PT, R0, 0x27f, P4 ;  /* 0x0000027f0000780c */ /* 0x000fe20002784470 */
[----:B------:R-:W-:-:S12]  /*41a0*/  @!P5 BRA `(.L_x_2119) ;  /* 0x000000000028d947 */ /* 0x000fd80003800000 */
[----:B------:R-:W-:Y:S01]  /*41b0*/  FMUL.FTZ R24, R39, -1.4426950216293334961 ;  /* 0xbfb8aa3b27187820 */ /* 0x000fe20000410000 */
[----:B-123--:R-:W-:-:S05]  /*41c0*/  FMUL.FTZ R27, R38, -1.4426950216293334961 ;  /* 0xbfb8aa3b261b7820 */ /* 0x00efca0000410000 */
        /* <DEDUP_REMOVED lines=8> */
.L_x_2119:
[----:B------:R-:W-:Y:S04]  /*4250*/  BSSY B0, `(.L_x_2120) ;  /* 0x000000e000007945 */ /* 0x000fe80003800000 */
[----:B------:R-:W-:Y:S05]  /*4260*/  @P6 BRA `(.L_x_2121) ;  /* 0x0000000000306947 */ /* 0x000fea0003800000 */
[----:B------:R-:W-:Y:S01]  /*4270*/  ULDC.64 UR14, c[0x0][0x270] ;  /* 0x00009c00000e7ab9 */ /* 0x000fe20000000a00 */
[----:B------:R-:W-:Y:S01]  /*4280*/  MOV R24, R86 ;  /* 0x0000005600187202 */ /* 0x000fe20000000f00 */
[----:B-123--:R-:W-:Y:S01]  /*4290*/  IMAD R26, R49, UR14, RZ ;  /* 0x0000000e311a7c24 */ /* 0x00efe2000f8e02ff */
        /* <DEDUP_REMOVED lines=9> */
.L_x_2121:
[----:B------:R-:W-:Y:S05]  /*4330*/  BSYNC B0 ;  /* 0x0000000000007941 */ /* 0x000fea0003800000 */
.L_x_2120:
[----:B------:R-:W-:Y:S01]  /*4340*/  FFMA.FTZ R59, R20, R59, R22 ;  /* 0x0000003b143b7223 */ /* 0x000fe20000010016 */
[----:B------:R-:W-:Y:S01]  /*4350*/  FFMA.FTZ R46, R21, R46, R23 ;  /* 0x0000002e152e7223 */ /* 0x000fe20000010017 */
[----:B------:R-:W-:Y:S06]  /*4360*/  @!P5 BRA `(.L_x_2122) ;  /* 0x000000000028d947 */ /* 0x000fec0003800000 */
[----:B------:R-:W-:Y:S01]  /*4370*/  FMUL.FTZ R24, R59, -1.4426950216293334961 ;  /* 0xbfb8aa3b3b187820 */ /* 0x000fe20000410000 */
[----:B0123--:R-:W-:-:S05]  /*4380*/  FMUL.FTZ R27, R46, -1.4426950216293334961 ;  /* 0xbfb8aa3b2e1b7820 */ /* 0x00ffca0000410000 */
        /* <DEDUP_REMOVED lines=8> */
.L_x_2122:
[----:B------:R-:W-:Y:S04]  /*4410*/  BSSY B0, `(.L_x_2123) ;  /* 0x000000e000007945 */ /* 0x000fe80003800000 */
[----:B------:R-:W-:Y:S05]  /*4420*/  @P1 BRA `(.L_x_2124) ;  /* 0x0000000000301947 */ /* 0x000fea0003800000 */
[----:B------:R-:W-:Y:S01]  /*4430*/  ULDC.64 UR14, c[0x0][0x270] ;  /* 0x00009c00000e7ab9 */ /* 0x000fe20000000a00 */
[----:B------:R-:W-:Y:S01]  /*4440*/  MOV R25, R89 ;  /* 0x0000005900197202 */ /* 0x000fe20000000f00 */
[----:B------:R-:W-:Y:S01]  /*4450*/  IMAD R51, R51, UR14, RZ ;  /* 0x0000000e33337c24 */ /* 0x000fe2000f8e02ff */
[----:B------:R-:W-:Y:S01]  /*4460*/  F2FP.BF16.F32.PACK_AB R59, R46, R59 ;  /* 0x0000003b2e3b723e */ /* 0x000fe200000010ff */
[----:B------:R-:W-:Y:S02]  /*4470*/  IMAD.MOV.U32 R24, RZ, RZ, R86 ;  /* 0x000000ffff187224 */ /* 0x000fe400078e0056 */
[C---:B------:R-:W-:Y:S02]  /*4480*/  IMAD R51, R10.reuse, UR15, R51 ;  /* 0x0000000f0a337c24 */ /* 0x040fe4000f8e0233 */
[----:B------:R-:W-:Y:S01]  /*4490*/  IMAD.WIDE.U32 R24, R10, UR14, R24 ;  /* 0x0000000e0a187c25 */ /* 0x000fe2000f8e0018 */
[----:B------:R-:W-:Y:S02]  /*44a0*/  ULDC.64 UR14, c[0x0][0x210] ;  /* 0x00008400000e7ab9 */ /* 0x000fe40000000a00 */
[----:B0123--:R-:W-:-:S02]  /*44b0*/  LEA R26, P1, R24, UR14, 0x1 ;  /* 0x0000000e181a7c11 */ /* 0x00ffc4000f8208ff */
[----:B------:R-:W-:-:S04]  /*44c0*/  IADD3 R51, R25, R51, RZ ;  /* 0x0000003319337210 */ /* 0x000fc80007ffe0ff */
[----:B------:R-:W-:-:S05]  /*44d0*/  LEA.HI.X R27, R24, UR15, R51, 0x1, P1 ;  /* 0x0000000f181b7c11 */ /* 0x000fca00088f0c33 */
[----:B------:R4:W-:Y:S02]  /*44e0*/  STG.E desc[UR8][R26.64], R59 ;  /* 0x0000003b1a007986 */ /* 0x0009e4000c101908 */
.L_x_2124:
[----:B------:R-:W-:Y:S05]  /*44f0*/  BSYNC B0 ;  /* 0x0000000000007941 */ /* 0x000fea0003800000 */
.L_x_2123:
[----:B------:R-:W-:Y:S01]  /*4500*/  FFMA.FTZ R37, R20, R37, R22 ;  /* 0x0000002514257223 */ /* 0x000fe20000010016 */
[----:B------:R-:W-:Y:S01]  /*4510*/  FFMA.FTZ R42, R21, R42, R23 ;  /* 0x0000002a152a7223 */ /* 0x000fe20000010017 */
[----:B------:R-:W-:Y:S06]  /*4520*/  @!P5 BRA `(.L_x_2125) ;  /* 0x000000000028d947 */ /* 0x000fec0003800000 */
[----:B------:R-:W-:Y:S01]  /*4530*/  FMUL.FTZ R24, R37, -1.4426950216293334961 ;  /* 0xbfb8aa3b25187820 */ /* 0x000fe20000410000 */
[----:B01234-:R-:W-:-:S05]  /*4540*/  FMUL.FTZ R27, R42, -1.4426950216293334961 ;  /* 0xbfb8aa3b2a1b7820 */ /* 0x01ffca0000410000 */
        /* <DEDUP_REMOVED lines=8> */
.L_x_2125:
[----:B------:R-:W-:Y:S04]  /*45d0*/  BSSY B0, `(.L_x_2126) ;  /* 0x000000e000007945 */ /* 0x000fe80003800000 */
[----:B------:R-:W-:Y:S05]  /*45e0*/  @P2 BRA `(.L_x_2127) ;  /* 0x0000000000302947 */ /* 0x000fea0003800000 */
[----:B------:R-:W-:Y:S01]  /*45f0*/  ULDC.64 UR14, c[0x0][0x270] ;  /* 0x00009c00000e7ab9 */ /* 0x000fe20000000a00 */
[----:B------:R-:W-:Y:S01]  /*4600*/  MOV R24, R86 ;  /* 0x0000005600187202 */ /* 0x000fe20000000f00 */
[----:B01234-:R-:W-:Y:S01]  /*4610*/  IMAD R26, R53, UR14, RZ ;  /* 0x0000000e351a7c24 */ /* 0x01ffe2000f8e02ff */
        /* <DEDUP_REMOVED lines=9> */
.L_x_2127:
[----:B------:R-:W-:Y:S05]  /*46b0*/  BSYNC B0 ;  /* 0x0000000000007941 */ /* 0x000fea0003800000 */
.L_x_2126:
[----:B------:R-:W-:Y:S01]  /*46c0*/  FFMA.FTZ R69, R20, R69, R22 ;  /* 0x0000004514457223 */ /* 0x000fe20000010016 */
[----:B------:R-:W-:Y:S01]  /*46d0*/  FFMA.FTZ R34, R21, R34, R23 ;  /* 0x0000002215227223 */ /* 0x000fe20000010017 */
[----:B------:R-:W-:Y:S06]  /*46e0*/  @!P5 BRA `(.L_x_2128) ;  /* 0x000000000028d947 */ /* 0x000fec0003800000 */
[----:B01234-:R-:W-:Y:S01]  /*46f0*/  FMUL.FTZ R27, R34, -1.4426950216293334961 ;  /* 0xbfb8aa3b221b7820 */ /* 0x01ffe20000410000 */
        /* <DEDUP_REMOVED lines=9> */
.L_x_2128:
        /* <DEDUP_REMOVED lines=10> */
[----:B01234-:R-:W-:-:S02]  /*4830*/  LEA R26, P1, R24, UR14, 0x1 ;  /* 0x0000000e181a7c11 */ /* 0x01ffc4000f8208ff */
[----:B------:R-:W-:-:S04]  /*4840*/  IADD3 R55, R25, R55, RZ ;  /* 0x0000003719377210 */ /* 0x000fc80007ffe0ff */
[----:B------:R-:W-:-:S05]  /*4850*/  LEA.HI.X R27, R24, UR15, R55, 0x1, P1 ;  /* 0x0000000f181b7c11 */ /* 0x000fca00088f0c37 */
[----:B------:R0:W-:Y:S02]  /*4860*/  STG.E desc[UR8][R26.64], R69 ;  /* 0x000000451a007986 */ /* 0x0001e4000c101908 */
.L_x_2130:
[----:B------:R-:W-:Y:S05]  /*4870*/  BSYNC B0 ;  /* 0x0000000000007941 */ /* 0x000fea0003800000 */
.L_x_2129:
        /* <DEDUP_REMOVED lines=13> */
.L_x_2131:
[----:B------:R-:W-:Y:S04]  /*4950*/  BSSY B0, `(.L_x_2132) ;  /* 0x000000e000007945 */ /* 0x000fe80003800000 */
[----:B------:R-:W-:Y:S05]  /*4960*/  @P4 BRA `(.L_x_2133) ;  /* 0x0000000000304947 */ /* 0x000fea0003800000 */
[----:B------:R-:W-:Y:S01]  /*4970*/  ULDC.64 UR14, c[0x0][0x270] ;  /* 0x00009c00000e7ab9 */ /* 0x000fe20000000a00 */
[----:B01234-:R-:W-:Y:S01]  /*4980*/  MOV R26, R86 ;  /* 0x00000056001a7202 */ /* 0x01ffe20000000f00 */
        /* <DEDUP_REMOVED lines=10> */
.L_x_2133:
[----:B------:R-:W-:Y:S05]  /*4a30*/  BSYNC B0 ;  /* 0x0000000000007941 */ /* 0x000fea0003800000 */
.L_x_2132:
[----:B------:R-:W-:Y:S01]  /*4a40*/  ISETP.GE.U32.AND P6, PT, R14, UR12, PT ;  /* 0x0000000c0e007c0c */ /* 0x000fe2000bfc6070 */
[C-C-:B------:R-:W-:Y:S01]  /*4a50*/  FFMA.FTZ R29, R20.reuse, R29, R22.reuse ;  /* 0x0000001d141d7223 */ /* 0x140fe20000010016 */
[----:B------:R-:W-:Y:S01]  /*4a60*/  ISETP.GE.U32.AND P1, PT, R15, UR12, PT ;  /* 0x0000000c0f007c0c */ /* 0x000fe2000bf26070 */
[--C-:B------:R-:W-:Y:S01]  /*4a70*/  FFMA.FTZ R33, R20, R33, R22.reuse ;  /* 0x0000002114217223 */ /* 0x100fe20000010016 */
[----:B------:R-:W-:Y:S01]  /*4a80*/  ISETP.GE.U32.AND P2, PT, R16, UR12, PT ;  /* 0x0000000c10007c0c */ /* 0x000fe2000bf46070 */
[C-C-:B------:R-:W-:Y:S01]  /*4a90*/  FFMA.FTZ R75, R20.reuse, R75, R22.reuse ;  /* 0x0000004b144b7223 */ /* 0x140fe20000010016 */
[----:B------:R-:W-:Y:S01]  /*4aa0*/  ISETP.GE.U32.AND P3, PT, R17, UR12, PT ;  /* 0x0000000c11007c0c */ /* 0x000fe2000bf66070 */
[--C-:B------:R-:W-:Y:S01]  /*4ab0*/  FFMA.FTZ R31, R20, R31, R22.reuse ;  /* 0x0000001f141f7223 */ /* 0x100fe20000010016 */
[----:B------:R-:W-:Y:S01]  /*4ac0*/  ISETP.GE.U32.AND P4, PT, R18, UR12, PT ;  /* 0x0000000c12007c0c */ /* 0x000fe2000bf86070 */
[----:B------:R-:W-:Y:S01]  /*4ad0*/  FFMA.FTZ R20, R20, R35, R22 ;  /* 0x0000002314147223 */ /* 0x000fe20000010016 */
[----:B------:R-:W-:Y:S01]  /*4ae0*/  ISETP.GE.AND.EX P6, PT, R61, UR13, PT, P6 ;  /* 0x0000000d3d007c0c */ /* 0x000fe2000bfc6360 */
[--C-:B------:R-:W-:Y:S01]  /*4af0*/  FFMA.FTZ R30, R21, R30, R23.reuse ;  /* 0x0000001e151e7223 */ /* 0x100fe20000010017 */
[----:B------:R-:W-:Y:S01]  /*4b00*/  ISETP.GE.AND.EX P1, PT, R63, UR13, PT, P1 ;  /* 0x0000000d3f007c0c */ /* 0x000fe2000bf26310 */
[--C-:B------:R-:W-:Y:S01]  /*4b10*/  FFMA.FTZ R36, R21, R36, R23.reuse ;  /* 0x0000002415247223 */ /* 0x100fe20000010017 */
[----:B------:R-:W-:Y:S01]  /*4b20*/  ISETP.GE.AND.EX P2, PT, R65, UR13, PT, P2 ;  /* 0x0000000d41007c0c */ /* 0x000fe2000bf46320 */
[--C-:B------:R-:W-:Y:S01]  /*4b30*/  FFMA.FTZ R44, R21, R44, R23.reuse ;  /* 0x0000002c152c7223 */ /* 0x100fe20000010017 */
[----:B------:R-:W-:Y:S01]  /*4b40*/  ISETP.GE.AND.EX P3, PT, R71, UR13, PT, P3 ;  /* 0x0000000d47007c0c */ /* 0x000fe2000bf66330 */
[--C-:B0-----:R-:W-:Y:S01]  /*4b50*/  FFMA.FTZ R19, R21, R68, R23.reuse ;  /* 0x0000004415137223 */ /* 0x101fe20000010017 */
[----:B------:R-:W-:Y:S01]  /*4b60*/  ISETP.GE.AND.EX P4, PT, R73, UR13, PT, P4 ;  /* 0x0000000d49007c0c */ /* 0x000fe2000bf86340 */
[----:B------:R-:W-:Y:S01]  /*4b70*/  FFMA.FTZ R32, R21, R32, R23 ;  /* 0x0000002015207223 */ /* 0x000fe20000010017 */
[----:B------:R-:W-:-:S02]  /*4b80*/  ISETP.GT.U32.OR P6, PT, R0, 0x27f, P6 ;  /* 0x0000027f0000780c */ /* 0x000fc400037c4470 */
        /* <DEDUP_REMOVED lines=8> */
[----:B------:R-:W5:Y:S01]  /*4c10*/  MUFU.EX2 R23, R23 ;  /* 0x0000001700177308 */ /* 0x000f620000000800 */
[----:B0-----:R-:W-:-:S07]  /*4c20*/  FADD.FTZ R22, R21, 1 ;  /* 0x3f80000015167421 */ /* 0x001fce0000010000 */
[----:B------:R-:W0:Y:S01]  /*4c30*/  MUFU.RCP R22, R22 ;  /* 0x0000001600167308 */ /* 0x000e220000001000 */
[----:B-----5:R-:W-:-:S07]  /*4c40*/  FADD.FTZ R24, R23, 1 ;  /* 0x3f80000017187421 */ /* 0x020fce0000010000 */
[----:B------:R-:W5:Y:S01]  /*4c50*/  MUFU.RCP R25, R24 ;  /* 0x0000001800197308 */ /* 0x000f620000001000 */
[----:B0-----:R-:W-:Y:S01]  /*4c60*/  FMUL.FTZ R29, R29, R22 ;  /* 0x000000161d1d7220 */ /* 0x001fe20000410000 */
[----:B-----5:R-:W-:-:S07]  /*4c70*/  FMUL.FTZ R32, R32, R25 ;  /* 0x0000001920207220 */ /* 0x020fce0000410000 */
.L_x_2134:
        /* <DEDUP_REMOVED lines=14> */
.L_x_2136:
[----:B------:R-:W-:Y:S05]  /*4d60*/  BSYNC B0 ;  /* 0x0000000000007941 */ /* 0x000fea0003800000 */
.L_x_2135:
[----:B------:R-:W-:Y:S05]  /*4d70*/  @!P5 BRA `(.L_x_2137) ;  /* 0x000000000028d947 */ /* 0x000fea0003800000 */
[----:B------:R-:W-:Y:S01]  /*4d80*/  FMUL.FTZ R21, R33, -1.4426950216293334961 ;  /* 0xbfb8aa3b21157820 */ /* 0x000fe20000410000 */
[----:B0-----:R-:W-:-:S05]  /*4d90*/  FMUL.FTZ R23, R30, -1.4426950216293334961 ;  /* 0xbfb8aa3b1e177820 */ /* 0x001fca0000410000 */
        /* <DEDUP_REMOVED lines=8> */
.L_x_2137:
[----:B------:R-:W-:Y:S04]  /*4e20*/  BSSY B0, `(.L_x_2138) ;  /* 0x000000e000007945 */ /* 0x000fe80003800000 */
[----:B------:R-:W-:Y:S05]  /*4e30*/  @P1 BRA `(.L_x_2139) ;  /* 0x0000000000301947 */ /* 0x000fea0003800000 */
[----:B------:R-:W-:Y:S01]  /*4e40*/  ULDC.64 UR12, c[0x0][0x270] ;  /* 0x00009c00000c7ab9 */ /* 0x000fe20000000a00 */
[----:B0-----:R-:W-:Y:S01]  /*4e50*/  MOV R22, R86 ;  /* 0x0000005600167202 */ /* 0x001fe20000000f00 */
[----:B-1234-:R-:W-:Y:S01]  /*4e60*/  IMAD R26, R63, UR12, RZ ;  /* 0x0000000c3f1a7c24 */ /* 0x01efe2000f8e02ff */
        /* <DEDUP_REMOVED lines=9> */
.L_x_2139:
[----:B------:R-:W-:Y:S05]  /*4f00*/  BSYNC B0 ;  /* 0x0000000000007941 */ /* 0x000fea0003800000 */
.L_x_2138:
        /* <DEDUP_REMOVED lines=11> */
.L_x_2140:
[----:B------:R-:W-:Y:S04]  /*4fc0*/  BSSY B0, `(.L_x_2141) ;  /* 0x000000e000007945 */ /* 0x000fe80003800000 */
[----:B------:R-:W-:Y:S05]  /*4fd0*/  @P2 BRA `(.L_x_2142) ;  /* 0x0000000000302947 */ /* 0x000fea0003800000 */
[----:B------:R-:W-:Y:S01]  /*4fe0*/  ULDC.64 UR12, c[0x0][0x270] ;  /* 0x00009c00000c7ab9 */ /* 0x000fe20000000a00 */
[----:B0-----:R-:W-:Y:S01]  /*4ff0*/  MOV R22, R86 ;  /* 0x0000005600167202 */ /* 0x001fe20000000f00 */
        /* <DEDUP_REMOVED lines=10> */
.L_x_2142:
[----:B------:R-:W-:Y:S05]  /*50a0*/  BSYNC B0 ;  /* 0x0000000000007941 */ /* 0x000fea0003800000 */
.L_x_2141:
        /* <DEDUP_REMOVED lines=11> */
.L_x_2143:
        /* <DEDUP_REMOVED lines=14> */
.L_x_2145:
[----:B------:R-:W-:Y:S05]  /*5240*/  BSYNC B0 ;  /* 0x0000000000007941 */ /* 0x000fea0003800000 */
.L_x_2144:
[----:B------:R-:W-:Y:S05]  /*5250*/  @!P5 BRA `(.L_x_2146) ;  /* 0x000000000028d947 */ /* 0x000fea0003800000 */
[----:B------:R-:W-:Y:S01]  /*5260*/  FMUL.FTZ R21, R20, -1.4426950216293334961 ;  /* 0xbfb8aa3b14157820 */ /* 0x000fe20000410000 */
[----:B------:R-:W-:-:S05]  /*5270*/  FMUL.FTZ R24, R19, -1.4426950216293334961 ;  /* 0xbfb8aa3b13187820 */ /* 0x000fca0000410000 */
[----:B------:R-:W0:Y:S08]  /*5280*/  MUFU.EX2 R21, R21 ;  /* 0x0000001500157308 */ /* 0x000e300000000800 */
[----:B------:R-:W5:Y:S01]  /*5290*/  MUFU.EX2 R24, R24 ;  /* 0x0000001800187308 */ /* 0x000f620000000800 */
[----:B0-----:R-:W-:-:S07]  /*52a0*/  FADD.FTZ R22, R21, 1 ;  /* 0x3f80000015167421 */ /* 0x001fce0000010000 */
[----:B------:R-:W0:Y:S01]  /*52b0*/  MUFU.RCP R23, R22 ;  /* 0x0000001600177308 */ /* 0x000e220000001000 */
[----:B-----5:R-:W-:-:S07]  /*52c0*/  FADD.FTZ R25, R24, 1 ;  /* 0x3f80000018197421 */ /* 0x020fce0000010000 */
[----:B-1234-:R-:W1:Y:S01]  /*52d0*/  MUFU.RCP R26, R25 ;  /* 0x00000019001a7308 */ /* 0x01ee620000001000 */
[----:B0-----:R-:W-:Y:S01]  /*52e0*/  FMUL.FTZ R20, R20, R23 ;  /* 0x0000001714147220 */ /* 0x001fe20000410000 */
[----:B-1----:R-:W-:-:S07]  /*52f0*/  FMUL.FTZ R19, R19, R26 ;  /* 0x0000001a13137220 */ /* 0x002fce0000410000 */
.L_x_2146:
        /* <DEDUP_REMOVED lines=13> */
.L_x_2148:
[----:B------:R-:W-:Y:S05]  /*53d0*/  BSYNC B0 ;  /* 0x0000000000007941 */ /* 0x000fea0003800000 */
.L_x_2147:
[----:B0-----:R-:W0:Y:S01]  /*53e0*/  LDC R19, c[0x0][0x10] ;  /* 0x00000400ff137b82 */ /* 0x001e220000000800 */
[----:B------:R-:W-:Y:S02]  /*53f0*/  IADD3 R4, R4, 0x1, RZ ;  /* 0x0000000104047810 */ /* 0x000fe40007ffe0ff */
[----:B0-----:R-:W-:-:S04]  /*5400*/  IADD3 R66, R19, R66, RZ ;  /* 0x0000004213427210 */ /* 0x001fc80007ffe0ff */
[----:B------:R-:W-:-:S13]  /*5410*/  ISETP.GE.AND P1, PT, R66, UR4, PT ;  /* 0x0000000442007c0c */ /* 0x000fda000bf26270 */
[----:B------:R-:W-:Y:S05]  /*5420*/  @!P1 BRA `(.L_x_2149) ;  /* 0xffffffac00ac9947 */ /* 0x000fea000383ffff */
[----:B------:R-:W-:Y:S05]  /*5430*/  EXIT ;  /* 0x000000000000794d */ /* 0x000fea0003800000 */
.L_x_2150:
        /* <DEDUP_REMOVED lines=12> */
.L_x_3263:


//--------------------- .text._Z35group_norm_nhwc_fwd_one_pass_kernelI11Bf16IOBf16WLi64ELi40ELi640EEv26Group_norm_nhwc_fwd_params --------------------------
	.section	.text._Z35group_norm_nhwc_fwd_one_pass_kernelI11Bf16IOBf16WLi64ELi40ELi640EEv26Group_norm_nhwc_fwd_params,"ax",@progbits
	.align	128
        .global         _Z35group_norm_nhwc_fwd_one_pass_kernelI11Bf16IOBf16WLi64ELi40ELi640EEv26Group_norm_nhwc_fwd_params
        .type           _Z35group_norm_nhwc_fwd_one_pass_kernelI11Bf16IOBf16WLi64ELi40ELi640EEv26Group_norm_nhwc_fwd_params,@function
        .size           _Z35group_norm_nhwc_fwd_one_pass_kernelI11Bf16IOBf16WLi64ELi40ELi640EEv26Group_norm_nhwc_fwd_params,(.L_x_3264 - _Z35group_norm_nhwc_fwd_one_pass_kernelI11Bf16IOBf16WLi64ELi40ELi640EEv26Group_norm_nhwc_fwd_params)
        .other          _Z35group_norm_nhwc_fwd_one_pass_kernelI11Bf16IOBf16WLi64ELi40ELi640EEv26Group_norm_nhwc_fwd_params,@"STO_CUDA_ENTRY STV_DEFAULT"
_Z35group_norm_nhwc_fwd_one_pass_kernelI11Bf16IOBf16WLi64ELi40ELi640EEv26Group_norm_nhwc_fwd_params:
.text._Z35group_norm_nhwc_fwd_one_pass_kernelI11Bf16IOBf16WLi64ELi40ELi640EEv26Group_norm_nhwc_fwd_params:
        /* <DEDUP_REMOVED lines=31> */
.L_x_2166:
[----:B0-----:R-:W0:Y:S01]  /*01f0*/  LDC R4, c[0x0][0x288] ;  /* 0x0000a200ff047b82 */ /* 0x001e220000000800 */
[----:B------:R-:W-:Y:S01]  /*0200*/  IABS R9, R23 ;  /* 0x0000001700097213 */ /* 0x000fe20000000000 */
[----:B------:R-:W-:Y:S01]  /*0210*/  ULDC.64 UR12, c[0x0][0x278] ;  /* 0x00009e00000c7ab9 */ /* 0x000fe20000000a00 */
[----:B------:R-:W-:Y:S02]  /*0220*/  IADD3 R15, R22, 0x20, RZ ;  /* 0x00000020160f7810 */ /* 0x000fe40007ffe0ff */
[----:B------:R-:W-:Y:S02]  /*0230*/  SHF.R.S32.HI R12, RZ, 0x1f, R24 ;  /* 0x0000001fff0c7819 */ /* 0x000fe40000011418 */
[----:B------:R-:W-:Y:S01]  /*0240*/  SHF.R.S32.HI R13, RZ, 0x1f, R15 ;  /* 0x0000001fff0d7819 */ /* 0x000fe2000001140f */
[----:B------:R-:W1:Y:S01]  /*0250*/  @P0 LDC.64 R10, c[0x0][0x270] ;  /* 0x00009c00ff0a0b82 */ /* 0x000e620000000a00 */
        /* <DEDUP_REMOVED lines=160> */
.L_x_2152:
[----:B------:R-:W-:Y:S05]  /*0c60*/  BSYNC B0 ;  /* 0x0000000000007941 */ /* 0x000fea0003800000 */
.L_x_2151:
[----:B------:R-:W1:Y:S02]  /*0c70*/  LDC R10, c[0x0][0xc] ;  /* 0x00000300ff0a7b82 */ /* 0x000e640000000800 */
        /* <DEDUP_REMOVED lines=12> */
[----:B--2---:R-:W-:Y:S01]  /*0d40*/  IMAD R13, R13, UR7, R8 ;  /* 0x000000070d0d7c24 */ /* 0x004fe2000f8e0208 */
[----:B------:R-:W-:-:S03]  /*0d50*/  IADD3 R9, R9, R8, RZ ;  /* 0x0000000809097210 */ /* 0x000fc60007ffe0ff */
[----:B---3--:R-:W-:Y:S01]  /*0d60*/  IMAD.WIDE R6, R11, 0x4, R6 ;  /* 0x000000040b067825 */ /* 0x008fe200078e0206 */
[----:B------:R-:W-:-:S03]  /*0d70*/  MOV R11, 0xffffffff ;  /* 0xffffffff000b7802 */ /* 0x000fc60000000f00 */
[----:B----4-:R-:W-:Y:S01]  /*0d80*/  IMAD.WIDE.U32 R4, R9, 0x4, R4 ;  /* 0x0000000409047825 */ /* 0x010fe200078e0004 */
[----:B------:R-:W-:Y:S02]  /*0d90*/  SEL R9, R10, RZ, !P1 ;  /* 0x000000ff0a097207 */ /* 0x000fe40004800000 */
[----:B------:R-:W-:Y:S01]  /*0da0*/  SEL R11, R11, 0x1, P1 ;  /* 0x000000010b0b7807 */ /* 0x000fe20000800000 */
[----:B------:R-:W-:Y:S01]  /*0db0*/  IMAD.WIDE.U32 R6, R13, 0x8, R6 ;  /* 0x000000080d067825 */ /* 0x000fe200078e0006 */
[----:B------:R-:W-:-:S04]  /*0dc0*/  ISETP.NE.AND P1, PT, R9, -0x1, PT ;  /* 0xffffffff0900780c */ /* 0x000fc80003f25270 */
[----:B------:R1:W-:Y:S01]  /*0dd0*/  STG.E.64 desc[UR8][R6.64], R20 ;  /* 0x0000001406007986 */ /* 0x0003e2000c101b08 */
[----:B------:R-:W-:Y:S06]  /*0de0*/  MEMBAR.ALL.GPU ;  /* 0x0000000000007992 */ /* 0x000fec000000a000 */
[----:B------:R-:W-:-:S00]  /*0df0*/  ERRBAR ;  /* 0x00000000000079ab */ /* 0x000fc00000000000 */
[----:B------:R-:W-:Y:S06]  /*0e00*/  CGAERRBAR ;  /* 0x00000000000075ab */ /* 0x000fec0000000000 */
[----:B------:R1:W-:Y:S01]  /*0e10*/  REDG.E.ADD.S32.STRONG.GPU desc[UR8][R4.64], R11 ;  /* 0x0000000b0400798e */ /* 0x0003e2000c10e388 */
[----:B------:R-:W-:Y:S05]  /*0e20*/  @!P1 BRA `(.L_x_2154) ;  /* 0x0000000000149947 */ /* 0x000fea0003800000 */
.L_x_2155:
[----:B-1----:R-:W2:Y:S04]  /*0e30*/  LDG.E.STRONG.GPU R6, desc[UR8][R4.64] ;  /* 0x0000000804067981 */ /* 0x002ea8000c1ef900 */
[----:B--2---:R-:W-:Y:S01]  /*0e40*/  CCTL.IVALL ;  /* 0x00000000ff00798f */ /* 0x004fe20002000000 */
[----:B------:R-:W-:Y:S05]  /*0e50*/  YIELD ;  /* 0x0000000000007946 */ /* 0x000fea0003800000 */
[----:B------:R-:W-:-:S13]  /*0e60*/  ISETP.NE.AND P1, PT, R6, R9, PT ;  /* 0x000000090600720c */ /* 0x000fda0003f25270 */
[----:B------:R-:W-:Y:S05]  /*0e70*/  @P1 BRA `(.L_x_2155) ;  /* 0xfffffffc00ec1947 */ /* 0x000fea000383ffff */
.L_x_2154:
        /* <DEDUP_REMOVED lines=11> */
.L_x_2157:
[----:B------:R-:W-:-:S13]  /*0f30*/  ISETP.EQ.OR P4, PT, R11, UR7, P2 ;  /* 0x000000070b007c0c */ /* 0x000fda0009782670 */
[----:B------:R-:W1:Y:S01]  /*0f40*/  @!P4 LDC R6, c[0x0][0x10] ;  /* 0x00000400ff06cb82 */ /* 0x000e620000000800 */
        /* <DEDUP_REMOVED lines=41> */
[-C--:B-1----:R-:W-:Y:S02]  /*11e0*/  @!P4 IMAD R13, R13, R25.reuse, R9 ;  /* 0x000000190d0dc224 */ /* 0x082fe400078e0209 */
        /* <DEDUP_REMOVED lines=19> */
.L_x_2156:
        /* <DEDUP_REMOVED lines=19> */
.L_x_2159:
[----:B------:R-:W-:Y:S05]  /*1450*/  BSYNC B0 ;  /* 0x0000000000007941 */ /* 0x000fea0003800000 */
.L_x_2158:
        /* <DEDUP_REMOVED lines=32> */
.L_x_2153:
[----:B------:R-:W-:Y:S01]  /*1660*/  ULDC.64 UR12, c[0x0][0x218] ;  /* 0x00008600000c7ab9 */ /* 0x000fe20000000a00 */
[----:B------:R-:W-:Y:S01]  /*1670*/  LOP3.LUT P1, RZ, R0, UR7, RZ, 0xfc, !PT ;  /* 0x0000000700ff7c12 */ /* 0x000fe2000f82fcff */
[----:B------:R-:W2:Y:S01]  /*1680*/  S2UR UR6, SR_CgaCtaId ;  /* 0x00000000000679c3 */ /* 0x000ea20000008800 */
[----:B------:R-:W-:Y:S01]  /*1690*/  ISETP.EQ.U32.AND P3, PT, RZ, UR12, PT ;  /* 0x0000000cff007c0c */ /* 0x000fe2000bf62070 */
[----:B------:R-:W-:Y:S01]  /*16a0*/  UMOV UR5, 0x400 ;  /* 0x0000040000057882 */ /* 0x000fe20000000000 */
[----:B------:R-:W-:Y:S02]  /*16b0*/  IADD3 R3, R24, R3, RZ ;  /* 0x0000000318037210 */ /* 0x000fe40007ffe0ff */
        /* <DEDUP_REMOVED lines=9> */
[----:B------:R-:W-:Y:S02]  /*1750*/  @!P2 STS.64 [UR5+0xc0], R20 ;  /* 0x0000c014ff00a988 */ /* 0x000fe40008000a05 */
[----:B-1----:R-:W-:-:S04]  /*1760*/  IMAD.WIDE R4, R3, 0x2, R4 ;  /* 0x0000000203047825 */ /* 0x002fc800078e0204 */
[----:B----4-:R-:W-:-:S05]  /*1770*/  @!P1 IMAD.WIDE R10, R23, 0x8, R10 ;  /* 0x00000008170a9825 */ /* 0x010fca00078e020a */
[----:B------:R1:W-:Y:S01]  /*1780*/  @!P1 STG.E.64 desc[UR8][R10.64], R6 ;  /* 0x000000060a009986 */ /* 0x0003e2000c101b08 */
[----:B------:R-:W-:Y:S06]  /*1790*/  BAR.SYNC.DEFER_BLOCKING 0x0 ;  /* 0x0000000000007b1d */ /* 0x000fec0000010000 */
[----:B------:R-:W2:Y:S04]  /*17a0*/  LDG.E.U16 R3, desc[UR8][R8.64] ;  /* 0x0000000808037981 */ /* 0x000ea8000c1e1500 */
[----:B------:R3:W4:Y:S04]  /*17b0*/  LDG.E.U16 R14, desc[UR8][R8.64+0x2] ;  /* 0x00000208080e7981 */ /* 0x000728000c1e1500 */
[----:B------:R-:W5:Y:S04]  /*17c0*/  LDG.E.U16 R15, desc[UR8][R4.64] ;  /* 0x00000008040f7981 */ /* 0x000f68000c1e1500 */
[----:B------:R0:W5:Y:S01]  /*17d0*/  LDG.E.U16 R25, desc[UR8][R4.64+0x2] ;  /* 0x0000020804197981 */ /* 0x000162000c1e1500 */
[----:B-1----:R-:W-:-:S02]  /*17e0*/  PRMT R7, R17, 0x7632, R7 ;  /* 0x0000763211077816 */ /* 0x002fc40000000007 */
[C---:B---3--:R-:W-:Y:S01]  /*17f0*/  PRMT R9, R16.reuse, 0x7632, R9 ;  /* 0x0000763210097816 */ /* 0x048fe20000000009 */
[----:B------:R-:W1:Y:S01]  /*1800*/  LDS.64 R12, [UR5+0xc0] ;  /* 0x0000c005ff0c7984 */ /* 0x000e620008000a00 */
[----:B------:R-:W-:Y:S02]  /*1810*/  SHF.L.U32 R7, R7, 0x10, RZ ;  /* 0x0000001007077819 */ /* 0x000fe400000006ff */
[----:B------:R-:W-:Y:S02]  /*1820*/  SHF.L.U32 R9, R9, 0x10, RZ ;  /* 0x0000001009097819 */ /* 0x000fe400000006ff */
[----:B0-----:R-:W-:Y:S02]  /*1830*/  SHF.L.U32 R5, R17, 0x10, RZ ;  /* 0x0000001011057819 */ /* 0x001fe400000006ff */
[----:B------:R-:W-:Y:S01]  /*1840*/  SHF.L.U32 R17, R16, 0x10, RZ ;  /* 0x0000001010117819 */ /* 0x000fe200000006ff */
[----:B-1----:R-:W-:-:S04]  /*1850*/  FMUL.FTZ R12, R12, UR6 ;  /* 0x000000060c0c7c20 */ /* 0x002fc80008410000 */
[C---:B------:R-:W-:Y:S01]  /*1860*/  FMUL.FTZ R6, R12.reuse, R12 ;  /* 0x0000000c0c067220 */ /* 0x040fe20000410000 */
[----:B------:R-:W-:Y:S01]  /*1870*/  FADD.FTZ R5, R5, -R12 ;  /* 0x8000000c05057221 */ /* 0x000fe20000010000 */
[C---:B------:R-:W-:Y:S01]  /*1880*/  FADD.FTZ R7, -R12.reuse, R7 ;  /* 0x000000070c077221 */ /* 0x040fe20000010100 */
[----:B------:R-:W-:Y:S01]  /*1890*/  FADD.FTZ R9, -R12, R9 ;  /* 0x000000090c097221 */ /* 0x000fe20000010100 */
[----:B------:R-:W-:Y:S01]  /*18a0*/  FFMA.FTZ R13, R13, UR6, -R6 ;  /* 0x000000060d0d7c23 */ /* 0x000fe20008010806 */
[----:B------:R-:W-:-:S04]  /*18b0*/  FADD.FTZ R17, R17, -R12 ;  /* 0x8000000c11117221 */ /* 0x000fc80000010000 */
[----:B------:R-:W-:-:S13]  /*18c0*/  FSETP.GTU.FTZ.AND P1, PT, R13, RZ, PT ;  /* 0x000000ff0d00720b */ /* 0x000fda0003f3c000 */
[----:B------:R-:W0:Y:S02]  /*18d0*/  @P1 LDC R6, c[0x0][0x238] ;  /* 0x00008e00ff061b82 */ /* 0x000e240000000800 */
[----:B0-----:R-:W-:Y:S01]  /*18e0*/  @P1 FADD.FTZ R13, R13, R6 ;  /* 0x000000060d0d1221 */ /* 0x001fe20000010000 */
[----:B------:R-:W-:-:S06]  /*18f0*/  MOV R6, 0x3f800000 ;  /* 0x3f80000000067802 */ /* 0x000fcc0000000f00 */
[----:B------:R-:W0:Y:S01]  /*1900*/  @P1 MUFU.RSQ R6, R13 ;  /* 0x0000000d00061308 */ /* 0x000e220000001400 */
[----:B------:R-:W-:Y:S01]  /*1910*/  ISETP.NE.AND P1, PT, RZ, UR10, PT ;  /* 0x0000000aff007c0c */ /* 0x000fe2000bf25270 */
[-C--:B0-----:R-:W-:Y:S01]  /*1920*/  FMUL.FTZ R7, R7, R6.reuse ;  /* 0x0000000607077220 */ /* 0x081fe20000410000 */
[-C--:B------:R-:W-:Y:S01]  /*1930*/  FMUL.FTZ R9, R9, R6.reuse ;  /* 0x0000000609097220 */ /* 0x080fe20000410000 */
[-C--:B------:R-:W-:Y:S01]  /*1940*/  FMUL.FTZ R4, R5, R6.reuse ;  /* 0x0000000605047220 */ /* 0x080fe20000410000 */
[----:B------:R-:W-:Y:S01]  /*1950*/  FMUL.FTZ R6, R17, R6 ;  /* 0x0000000611067220 */ /* 0x000fe20000410000 */
[----:B--2---:R-:W-:Y:S02]  /*1960*/  SHF.L.U32 R11, R3, 0x10, RZ ;  /* 0x00000010030b7819 */ /* 0x004fe400000006ff */
[----:B----4-:R-:W-:Y:S02]  /*1970*/  SHF.L.U32 R14, R14, 0x10, RZ ;  /* 0x000000100e0e7819 */ /* 0x010fe400000006ff */
[----:B-----5:R-:W-:-:S02]  /*1980*/  SHF.L.U32 R15, R15, 0x10, RZ ;  /* 0x000000100f0f7819 */ /* 0x020fc400000006ff */
[----:B------:R-:W-:-:S03]  /*1990*/  SHF.L.U32 R25, R25, 0x10, RZ ;  /* 0x0000001019197819 */ /* 0x000fc600000006ff */
[C-C-:B------:R-:W-:Y:S01]  /*19a0*/  FFMA.FTZ R3, R11.reuse, R6, R15.reuse ;  /* 0x000000060b037223 */ /* 0x140fe2000001000f */
[----:B------:R-:W-:Y:S01]  /*19b0*/  FFMA.FTZ R11, R11, R4, R15 ;  /* 0x000000040b0b7223 */ /* 0x000fe2000001000f */
[C-C-:B------:R-:W-:Y:S01]  /*19c0*/  FFMA.FTZ R8, R14.reuse, R9, R25.reuse ;  /* 0x000000090e087223 */ /* 0x140fe20000010019 */
[----:B------:R-:W-:Y:S01]  /*19d0*/  FFMA.FTZ R10, R14, R7, R25 ;  /* 0x000000070e0a7223 */ /* 0x000fe20000010019 */
[----:B------:R-:W-:Y:S01]  /*19e0*/  IADD3 R9, R22, 0x20, RZ ;  /* 0x0000002016097810 */ /* 0x000fe20007ffe0ff */
        /* <DEDUP_REMOVED lines=11> */
.L_x_2160:
        /* <DEDUP_REMOVED lines=15> */
.L_x_2162:
[----:B------:R-:W-:Y:S05]  /*1b90*/  BSYNC B0 ;  /* 0x0000000000007941 */ /* 0x000fea0003800000 */
.L_x_2161:
        /* <DEDUP_REMOVED lines=11> */
.L_x_2163:
        /* <DEDUP_REMOVED lines=19> */
.L_x_2165:
[----:B------:R-:W-:Y:S05]  /*1d80*/  BSYNC B0 ;  /* 0x0000000000007941 */ /* 0x000fea0003800000 */
.L_x_2164:
[----:B------:R-:W1:Y:S01]  /*1d90*/  LDC R4, c[0x0][0x10] ;  /* 0x00000400ff047b82 */ /* 0x000e620000000800 */
[----:B------:R-:W-:Y:S02]  /*1da0*/  IADD3 R18, R18, 0x1, RZ ;  /* 0x0000000112127810 */ /* 0x000fe40007ffe0ff */
[----:B-1----:R-:W-:-:S04]  /*1db0*/  IADD3 R23, R4, R23, RZ ;  /* 0x0000001704177210 */ /* 0x002fc80007ffe0ff */
[----:B------:R-:W-:-:S13]  /*1dc0*/  ISETP.GE.AND P1, PT, R23, UR4, PT ;  /* 0x0000000417007c0c */ /* 0x000fda000bf26270 */
[----:B------:R-:W-:Y:S05]  /*1dd0*/  @!P1 BRA `(.L_x_2166) ;  /* 0xffffffe400049947 */ /* 0x000fea000383ffff */
[----:B------:R-:W-:Y:S05]  /*1de0*/  EXIT ;  /* 0x000000000000794d */ /* 0x000fea0003800000 */
.L_x_2167:
        /* <DEDUP_REMOVED lines=9> */
.L_x_3264:


//--------------------- .text._Z35group_norm_nhwc_fwd_one_pass_kernelI11Bf16IOBf16WLi128ELi40ELi640EEv26Group_norm_nhwc_fwd_params --------------------------
	.section	.text._Z35group_norm_nhwc_fwd_one_pass_kernelI11Bf16IOBf16WLi128ELi40ELi640EEv26Group_norm_nhwc_fwd_params,"ax",@progbits
	.align	128
        .global         _Z35group_norm_nhwc_fwd_one_pass_kernelI11Bf16IOBf16WLi128ELi40ELi640EEv26Group_norm_nhwc_fwd_params
        .type           _Z35group_norm_nhwc_fwd_one_pass_kernelI11Bf16IOBf16WLi128ELi40ELi640EEv26Group_norm_nhwc_fwd_params,@function
        .size           _Z35group_norm_nhwc_fwd_one_pass_kernelI11Bf16IOBf16WLi128ELi40ELi640EEv26Group_norm_nhwc_fwd_params,(.L_x_3265 - _Z35group_norm_nhwc_fwd_one_pass_kernelI11Bf16IOBf16WLi128ELi40ELi640EEv26Group_norm_nhwc_fwd_params)
        .other          _Z35group_norm_nhwc_fwd_one_pass_kernelI11Bf16IOBf16WLi128ELi40ELi640EEv26Group_norm_nhwc_fwd_params,@"STO_CUDA_ENTRY STV_DEFAULT"
_Z35group_norm_nhwc_fwd_one_pass_kernelI11Bf16IOBf16WLi128ELi40ELi640EEv26Group_norm_nhwc_fwd_params:
.text._Z35group_norm_nhwc_fwd_one_pass_kernelI11Bf16IOBf16WLi128ELi40ELi640EEv26Group_norm_nhwc_fwd_params:
        /* <DEDUP_REMOVED lines=34> */
.L_x_2189:
        /* <DEDUP_REMOVED lines=211> */
.L_x_2169:
[----:B------:R-:W-:Y:S05]  /*0f50*/  BSYNC B0 ;  /* 0x0000000000007941 */ /* 0x000fea0003800000 */
.L_x_2168:
        /* <DEDUP_REMOVED lines=32> */
.L_x_2172:
[----:B-1----:R-:W2:Y:S04]  /*1160*/  LDG.E.STRONG.GPU R10, desc[UR8][R8.64] ;  /* 0x00000008080a7981 */ /* 0x002ea8000c1ef900 */
[----:B--2---:R-:W-:Y:S01]  /*1170*/  CCTL.IVALL ;  /* 0x00000000ff00798f */ /* 0x004fe20002000000 */
[----:B------:R-:W-:Y:S05]  /*1180*/  YIELD ;  /* 0x0000000000007946 */ /* 0x000fea0003800000 */
[----:B------:R-:W-:-:S13]  /*1190*/  ISETP.NE.AND P1, PT, R10, R15, PT ;  /* 0x0000000f0a00720c */ /* 0x000fda0003f25270 */
[----:B------:R-:W-:Y:S05]  /*11a0*/  @P1 BRA `(.L_x_2172) ;  /* 0xfffffffc00ec1947 */ /* 0x000fea000383ffff */
.L_x_2171:
        /* <DEDUP_REMOVED lines=11> */
.L_x_2174:
        /* <DEDUP_REMOVED lines=63> */
.L_x_2173:
        /* <DEDUP_REMOVED lines=19> */
.L_x_2176:
[----:B------:R-:W-:Y:S05]  /*1780*/  BSYNC B0 ;  /* 0x0000000000007941 */ /* 0x000fea0003800000 */
.L_x_2175:
        /* <DEDUP_REMOVED lines=32> */
.L_x_2170:
        /* <DEDUP_REMOVED lines=22> */
[----:B------:R-:W3:Y:S04]  /*1af0*/  LDG.E.U16 R2, desc[UR8][R22.64+0x2] ;  /* 0x0000020816027981 */ /* 0x000ee8000c1e1500 */
[----:B------:R4:W5:Y:S04]  /*1b00*/  LDG.E.U16 R25, desc[UR8][R14.64] ;  /* 0x000000080e197981 */ /* 0x000968000c1e1500 */
[----:B------:R4:W5:Y:S01]  /*1b10*/  LDG.E.U16 R26, desc[UR8][R22.64] ;  /* 0x00000008161a7981 */ /* 0x000962000c1e1500 */
[----:B-1----:R-:W-:-:S02]  /*1b20*/  SHF.L.U32 R17, R0, 0x10, RZ ;  /* 0x0000001000117819 */ /* 0x002fc400000006ff */
[----:B------:R-:W-:Y:S01]  /*1b30*/  SHF.L.U32 R9, R31, 0x10, RZ ;  /* 0x000000101f097819 */ /* 0x000fe200000006ff */
[----:B------:R-:W1:Y:S01]  /*1b40*/  LDS.64 R10, [UR5+0xc0] ;  /* 0x0000c005ff0a7984 */ /* 0x000e620008000a00 */
[----:B------:R-:W-:Y:S02]  /*1b50*/  SHF.L.U32 R27, R30, 0x10, RZ ;  /* 0x000000101e1b7819 */ /* 0x000fe400000006ff */
[----:B------:R-:W-:Y:S02]  /*1b60*/  SHF.L.U32 R21, R21, 0x10, RZ ;  /* 0x0000001015157819 */ /* 0x000fe400000006ff */
[----:B0-----:R-:W-:Y:S02]  /*1b70*/  SHF.L.U32 R13, R20, 0x10, RZ ;  /* 0x00000010140d7819 */ /* 0x001fe400000006ff */
[----:B----4-:R-:W-:Y:S02]  /*1b80*/  SHF.L.U32 R15, R18, 0x10, RZ ;  /* 0x00000010120f7819 */ /* 0x010fe400000006ff */
[----:B------:R-:W-:-:S02]  /*1b90*/  SHF.L.U32 R31, R28, 0x10, RZ ;  /* 0x000000101c1f7819 */ /* 0x000fc400000006ff */
[----:B------:R-:W-:Y:S02]  /*1ba0*/  SHF.L.U32 R23, R19, 0x10, RZ ;  /* 0x0000001013177819 */ /* 0x000fe400000006ff */
[----:B------:R-:W-:Y:S02]  /*1bb0*/  ISETP.NE.AND P4, PT, RZ, UR10, PT ;  /* 0x0000000aff007c0c */ /* 0x000fe4000bf85270 */
[----:B------:R-:W-:Y:S02]  /*1bc0*/  ISETP.GE.U32.AND P2, PT, R36, UR12, PT ;  /* 0x0000000c24007c0c */ /* 0x000fe4000bf46070 */
[----:B------:R-:W-:Y:S02]  /*1bd0*/  ISETP.GE.U32.AND P3, PT, R35, UR12, PT ;  /* 0x0000000c23007c0c */ /* 0x000fe4000bf66070 */
[----:B------:R-:W-:Y:S02]  /*1be0*/  ISETP.GE.AND.EX P2, PT, R7, UR13, PT, P2 ;  /* 0x0000000d07007c0c */ /* 0x000fe4000bf46320 */
[----:B------:R-:W-:-:S02]  /*1bf0*/  ISETP.GE.AND.EX P3, PT, R5, UR13, PT, P3 ;  /* 0x0000000d05007c0c */ /* 0x000fc4000bf66330 */
[C---:B------:R-:W-:Y:S02]  /*1c00*/  ISETP.GT.U32.OR P2, PT, R6.reuse, 0x27f, P2 ;  /* 0x0000027f0600780c */ /* 0x040fe40001744470 */
[----:B------:R-:W-:Y:S01]  /*1c10*/  ISETP.GT.U32.OR P3, PT, R6, 0x27f, P3 ;  /* 0x0000027f0600780c */ /* 0x000fe20001f64470 */
[----:B-1----:R-:W-:-:S04]  /*1c20*/  FMUL.FTZ R10, R10, UR6 ;  /* 0x000000060a0a7c20 */ /* 0x002fc80008410000 */
[C---:B------:R-:W-:Y:S01]  /*1c30*/  FMUL.FTZ R44, R10.reuse, R10 ;  /* 0x0000000a0a2c7220 */ /* 0x040fe20000410000 */
[----:B------:R-:W-:Y:S01]  /*1c40*/  FADD.FTZ R9, R9, -R10 ;  /* 0x8000000a09097221 */ /* 0x000fe20000010000 */
[C---:B------:R-:W-:Y:S01]  /*1c50*/  FADD.FTZ R21, -R10.reuse, R21 ;  /* 0x000000150a157221 */ /* 0x040fe20000010100 */
[C---:B------:R-:W-:Y:S01]  /*1c60*/  FADD.FTZ R13, -R10.reuse, R13 ;  /* 0x0000000d0a0d7221 */ /* 0x040fe20000010100 */
[----:B------:R-:W-:Y:S01]  /*1c70*/  FFMA.FTZ R11, R11, UR6, -R44 ;  /* 0x000000060b0b7c23 */ /* 0x000fe2000801082c */
[C---:B------:R-:W-:Y:S01]  /*1c80*/  FADD.FTZ R19, -R10.reuse, R15 ;  /* 0x0000000f0a137221 */ /* 0x040fe20000010100 */
[----:B------:R-:W-:-:S03]  /*1c90*/  FADD.FTZ R23, -R10, R23 ;  /* 0x000000170a177221 */ /* 0x000fc60000010100 */
[----:B------:R-:W-:-:S13]  /*1ca0*/  FSETP.GTU.FTZ.AND P1, PT, R11, RZ, PT ;  /* 0x000000ff0b00720b */ /* 0x000fda0003f3c000 */
[----:B------:R-:W0:Y:S02]  /*1cb0*/  @P1 LDC R8, c[0x0][0x238] ;  /* 0x00008e00ff081b82 */ /* 0x000e240000000800 */
[----:B0-----:R-:W-:Y:S01]  /*1cc0*/  @P1 FADD.FTZ R11, R11, R8 ;  /* 0x000000080b0b1221 */ /* 0x001fe20000010000 */
[----:B------:R-:W-:-:S06]  /*1cd0*/  MOV R8, 0x3f800000 ;  /* 0x3f80000000087802 */ /* 0x000fcc0000000f00 */
[----:B------:R0:W1:Y:S01]  /*1ce0*/  @P1 MUFU.RSQ R8, R11 ;  /* 0x0000000b00081308 */ /* 0x0000620000001400 */
[----:B------:R-:W-:-:S04]  /*1cf0*/  ISETP.GE.U32.AND P1, PT, R34, UR12, PT ;  /* 0x0000000c22007c0c */ /* 0x000fc8000bf26070 */
[----:B------:R-:W-:Y:S01]  /*1d00*/  ISETP.GE.AND.EX P1, PT, R3, UR13, PT, P1 ;  /* 0x0000000d03007c0c */ /* 0x000fe2000bf26310 */
[--C-:B0-----:R-:W-:Y:S01]  /*1d10*/  FADD.FTZ R11, R17, -R10.reuse ;  /* 0x8000000a110b7221 */ /* 0x101fe20000010000 */
[--C-:B------:R-:W-:Y:S01]  /*1d20*/  FADD.FTZ R17, R27, -R10.reuse ;  /* 0x8000000a1b117221 */ /* 0x100fe20000010000 */
[----:B------:R-:W-:Y:S01]  /*1d30*/  FADD.FTZ R27, R31, -R10 ;  /* 0x8000000a1f1b7221 */ /* 0x000fe20000010000 */
[----:B------:R-:W-:Y:S01]  /*1d40*/  ISETP.GT.U32.OR P1, PT, R6, 0x27f, P1 ;  /* 0x0000027f0600780c */ /* 0x000fe20000f24470 */
[-C--:B-1----:R-:W-:Y:S01]  /*1d50*/  FMUL.FTZ R9, R9, R8.reuse ;  /* 0x0000000809097220 */ /* 0x082fe20000410000 */
[-C--:B------:R-:W-:Y:S01]  /*1d60*/  FMUL.FTZ R21, R21, R8.reuse ;  /* 0x0000000815157220 */ /* 0x080fe20000410000 */
[-C--:B------:R-:W-:Y:S01]  /*1d70*/  FMUL.FTZ R11, R11, R8.reuse ;  /* 0x000000080b0b7220 */ /* 0x080fe20000410000 */
[-C--:B------:R-:W-:Y:S01]  /*1d80*/  FMUL.FTZ R13, R13, R8.reuse ;  /* 0x000000080d0d7220 */ /* 0x080fe20000410000 */
[-C--:B------:R-:W-:Y:S01]  /*1d90*/  FMUL.FTZ R15, R17, R8.reuse ;  /* 0x00000008110f7220 */ /* 0x080fe20000410000 */
[-C--:B------:R-:W-:Y:S01]  /*1da0*/  FMUL.FTZ R19, R19, R8.reuse ;  /* 0x0000000813137220 */ /* 0x080fe20000410000 */
[-C--:B------:R-:W-:Y:S01]  /*1db0*/  FMUL.FTZ R27, R27, R8.reuse ;  /* 0x000000081b1b7220 */ /* 0x080fe20000410000 */
[----:B------:R-:W-:Y:S01]  /*1dc0*/  FMUL.FTZ R23, R23, R8 ;  /* 0x0000000817177220 */ /* 0x000fe20000410000 */
[----:B--2---:R-:W-:-:S02]  /*1dd0*/  SHF.L.U32 R24, R24, 0x10, RZ ;  /* 0x0000001018187819 */ /* 0x004fc400000006ff */
[----:B---3--:R-:W-:Y:S02]  /*1de0*/  SHF.L.U32 R0, R2, 0x10, RZ ;  /* 0x0000001002007819 */ /* 0x008fe400000006ff */
[----:B-----5:R-:W-:-:S03]  /*1df0*/  SHF.L.U32 R8, R25, 0x10, RZ ;  /* 0x0000001019087819 */ /* 0x020fc600000006ff */
[C-C-:B------:R-:W-:Y:S01]  /*1e00*/  FFMA.FTZ R14, R24.reuse, R21, R0.reuse ;  /* 0x00000015180e7223 */ /* 0x140fe20000010000 */
[C-C-:B------:R-:W-:Y:S01]  /*1e10*/  FFMA.FTZ R12, R24.reuse, R13, R0.reuse ;  /* 0x0000000d180c7223 */ /* 0x140fe20000010000 */
[--C-:B------:R-:W-:Y:S01]  /*1e20*/  FFMA.FTZ R2, R24, R19, R0.reuse ;  /* 0x0000001318027223 */ /* 0x100fe20000010000 */
[----:B------:R-:W-:Y:S01]  /*1e30*/  SHF.L.U32 R26, R26, 0x10, RZ ;  /* 0x000000101a1a7819 */ /* 0x000fe200000006ff */
[----:B------:R-:W-:-:S04]  /*1e40*/  FFMA.FTZ R0, R24, R23, R0 ;  /* 0x0000001718007223 */ /* 0x000fc80000010000 */
        /* <DEDUP_REMOVED lines=15> */
.L_x_2177:
        /* <DEDUP_REMOVED lines=14> */
.L_x_2179:
[----:B------:R-:W-:Y:S05]  /*2020*/  BSYNC B0 ;  /* 0x0000000000007941 */ /* 0x000fea0003800000 */
.L_x_2178:
        /* <DEDUP_REMOVED lines=11> */
.L_x_2180:
        /* <DEDUP_REMOVED lines=14> */
.L_x_2182:
[----:B------:R-:W-:Y:S05]  /*21c0*/  BSYNC B0 ;  /* 0x0000000000007941 */ /* 0x000fea0003800000 */
.L_x_2181:
[----:B------:R-:W-:Y:S05]  /*21d0*/  @!P4 BRA `(.L_x_2183) ;  /* 0x000000000028c947 */ /* 0x000fea0003800000 */
[----:B------:R-:W-:Y:S01]  /*21e0*/  FMUL.FTZ R7, R15, -1.4426950216293334961 ;  /* 0xbfb8aa3b0f077820 */ /* 0x000fe20000410000 */
[----:B------:R-:W-:-:S05]  /*21f0*/  FMUL.FTZ R9, R2, -1.4426950216293334961 ;  /* 0xbfb8aa3b02097820 */ /* 0x000fca0000410000 */
[----:B------:R-:W2:Y:S08]  /*2200*/  MUFU.EX2 R7, R7 ;  /* 0x0000000700077308 */ /* 0x000eb00000000800 */
[----:B------:R-:W0:Y:S01]  /*2210*/  MUFU.EX2 R9, R9 ;  /* 0x0000000900097308 */ /* 0x000e220000000800 */
[----:B--2---:R-:W-:-:S07]  /*2220*/  FADD.FTZ R8, R7, 1 ;  /* 0x3f80000007087421 */ /* 0x004fce0000010000 */
[----:B------:R-:W2:Y:S01]  /*2230*/  MUFU.RCP R8, R8 ;  /* 0x0000000800087308 */ /* 0x000ea20000001000 */
[----:B01----:R-:W-:-:S07]  /*2240*/  FADD.FTZ R10, R9, 1 ;  /* 0x3f800000090a7421 */ /* 0x003fce0000010000 */
[----:B------:R-:W0:Y:S01]  /*2250*/  MUFU.RCP R11, R10 ;  /* 0x0000000a000b7308 */ /* 0x000e220000001000 */
[----:B--2---:R-:W-:Y:S01]  /*2260*/  FMUL.FTZ R15, R15, R8 ;  /* 0x000000080f0f7220 */ /* 0x004fe20000410000 */
[----:B0-----:R-:W-:-:S07]  /*2270*/  FMUL.FTZ R2, R2, R11 ;  /* 0x0000000b02027220 */ /* 0x001fce0000410000 */
.L_x_2183:
        /* <DEDUP_REMOVED lines=14> */
.L_x_2185:
[----:B------:R-:W-:Y:S05]  /*2360*/  BSYNC B0 ;  /* 0x0000000000007941 */ /* 0x000fea0003800000 */
.L_x_2184:
        /* <DEDUP_REMOVED lines=11> */
.L_x_2186:
        /* <DEDUP_REMOVED lines=13> */
.L_x_2188:
[----:B------:R-:W-:Y:S05]  /*24f0*/  BSYNC B0 ;  /* 0x0000000000007941 */ /* 0x000fea0003800000 */
.L_x_2187:
[----:B---3--:R-:W3:Y:S01]  /*2500*/  LDC R3, c[0x0][0x10] ;  /* 0x00000400ff037b82 */ /* 0x008ee20000000800 */
[----:B------:R-:W-:Y:S02]  /*2510*/  IADD3 R32, R32, 0x1, RZ ;  /* 0x0000000120207810 */ /* 0x000fe40007ffe0ff */
[----:B---3--:R-:W-:-:S04]  /*2520*/  IADD3 R38, R3, R38, RZ ;  /* 0x0000002603267210 */ /* 0x008fc80007ffe0ff */
[----:B------:R-:W-:-:S13]  /*2530*/  ISETP.GE.AND P1, PT, R38, UR4, PT ;  /* 0x0000000426007c0c */ /* 0x000fda000bf26270 */
[----:B------:R-:W-:Y:S05]  /*2540*/  @!P1 BRA `(.L_x_2189) ;  /* 0xffffffdc00349947 */ /* 0x000fea000383ffff */
[----:B------:R-:W-:Y:S05]  /*2550*/  EXIT ;  /* 0x000000000000794d */ /* 0x000fea0003800000 */
.L_x_2190:
        /* <DEDUP_REMOVED lines=10> */
.L_x_3265:


//--------------------- .text._Z35group_norm_nhwc_fwd_one_pass_kernelI11Bf16IOBf16WLi256ELi40ELi640EEv26Group_norm_nhwc_fwd_params --------------------------
	.section	.text._Z35group_norm_nhwc_fwd_one_pass_kernelI11Bf16IOBf16WLi256ELi40ELi640EEv26Group_norm_nhwc_fwd_params,"ax",@progbits
	.align	128
        .global         _Z35group_norm_nhwc_fwd_one_pass_kernelI11Bf16IOBf16WLi256ELi40ELi640EEv26Group_norm_nhwc_fwd_params
        .type           _Z35group_norm_nhwc_fwd_one_pass_kernelI11Bf16IOBf16WLi256ELi40ELi640EEv26Group_norm_nhwc_fwd_params,@function
        .size           _Z35group_norm_nhwc_fwd_one_pass_kernelI11Bf16IOBf16WLi256ELi40ELi640EEv26Group_norm_nhwc_fwd_params,(.L_x_3266 - _Z35group_norm_nhwc_fwd_one_pass_kernelI11Bf16IOBf16WLi256ELi40ELi640EEv26Group_norm_nhwc_fwd_params)
        .other          _Z35group_norm_nhwc_fwd_one_pass_kernelI11Bf16IOBf16WLi256ELi40ELi640EEv26Group_norm_nhwc_fwd_params,@"STO_CUDA_ENTRY STV_DEFAULT"
_Z35group_norm_nhwc_fwd_one_pass_kernelI11Bf16IOBf16WLi256ELi40ELi640EEv26Group_norm_nhwc_fwd_params:
.text._Z35group_norm_nhwc_fwd_one_pass_kernelI11Bf16IOBf16WLi256ELi40ELi640EEv26Group_norm_nhwc_fwd_params:
        /* <DEDUP_REMOVED lines=33> */
.L_x_2224:
[----:B012---:R-:W0:Y:S01]  /*0210*/  LDC R11, c[0x0][0x288] ;  /* 0x0000a200ff0b7b82 */ /* 0x007e220000000800 */
[----:B------:R-:W-:Y:S01]  /*0220*/  ULDC.64 UR14, c[0x0][0x278] ;  /* 0x00009e00000e7ab9 */ /* 0x000fe20000000a00 */
[----:B------:R-:W-:Y:S01]  /*0230*/  IADD3 R21, R33, 0x80, RZ ;  /* 0x0000008021157810 */ /* 0x000fe20007ffe0ff */
[----:B------:R-:W-:Y:S01]  /*0240*/  ULDC.64 UR12, c[0x0][0x280] ;  /* 0x0000a000000c7ab9 */ /* 0x000fe20000000a00 */
[----:B------:R-:W-:Y:S02]  /*0250*/  ISETP.GE.U32.AND P4, PT, R31, UR14, PT ;  /* 0x0000000e1f007c0c */ /* 0x000fe4000bf86070 */
[----:B------:R-:W-:Y:S02]  /*0260*/  SHF.R.S32.HI R23, RZ, 0x1f, R21 ;  /* 0x0000001fff177819 */ /* 0x000fe40000011415 */
[----:B---3--:R-:W1:Y:S01]  /*0270*/  @P0 LDC.64 R14, c[0x0][0x220] ;  /* 0x00008800ff0e0b82 */ /* 0x008e620000000a00 */
[----:B0-----:R-:W-:-:S04]  /*0280*/  IABS R5, R11 ;  /* 0x0000000b00057213 */ /* 0x001fc80000000000 */
        /* <DEDUP_REMOVED lines=302> */
.L_x_2192:
[----:B------:R-:W-:Y:S05]  /*1570*/  BSYNC B0 ;  /* 0x0000000000007941 */ /* 0x000fea0003800000 */
.L_x_2191:
        /* <DEDUP_REMOVED lines=17> */
[----:B--2---:R-:W-:-:S03]  /*1690*/  IADD3 R15, R15, R14, RZ ;  /* 0x0000000e0f0f7210 */ /* 0x004fc60007ffe0ff */
[----:B---3--:R-:W-:-:S04]  /*16a0*/  IMAD.WIDE R12, R21, 0x4, R12 ;  /* 0x00000004150c7825 */ /* 0x008fc800078e020c */
[----:B------:R-:W-:Y:S01]  /*16b0*/  IMAD R21, R22, UR7, R14 ;  /* 0x0000000716157c24 */ /* 0x000fe2000f8e020e */
[----:B------:R-:W-:Y:S01]  /*16c0*/  MOV R14, 0xffffffff ;  /* 0xffffffff000e7802 */ /* 0x000fe20000000f00 */
        /* <DEDUP_REMOVED lines=11> */
.L_x_2195:
[----:B-1----:R-:W2:Y:S04]  /*1780*/  LDG.E.STRONG.GPU R12, desc[UR8][R10.64] ;  /* 0x000000080a0c7981 */ /* 0x002ea8000c1ef900 */
[----:B--2---:R-:W-:Y:S01]  /*1790*/  CCTL.IVALL ;  /* 0x00000000ff00798f */ /* 0x004fe20002000000 */
[----:B------:R-:W-:Y:S05]  /*17a0*/  YIELD ;  /* 0x0000000000007946 */ /* 0x000fea0003800000 */
[----:B------:R-:W-:-:S13]  /*17b0*/  ISETP.NE.AND P1, PT, R12, R15, PT ;  /* 0x0000000f0c00720c */ /* 0x000fda0003f25270 */
[----:B------:R-:W-:Y:S05]  /*17c0*/  @P1 BRA `(.L_x_2195) ;  /* 0xfffffffc00ec1947 */ /* 0x000fea000383ffff */
.L_x_2194:
        /* <DEDUP_REMOVED lines=11> */
.L_x_2197:
        /* <DEDUP_REMOVED lines=63> */
.L_x_2196:
        /* <DEDUP_REMOVED lines=19> */
.L_x_2199:
[----:B------:R-:W-:Y:S05]  /*1da0*/  BSYNC B0 ;  /* 0x0000000000007941 */ /* 0x000fea0003800000 */
.L_x_2198:
        /* <DEDUP_REMOVED lines=16> */
[-C--:B--2---:R-:W-:Y:S02]  /*1eb0*/  @!P1 IMAD R21, R21, R39.reuse, R22 ;  /* 0x0000002715159224 */ /* 0x084fe400078e0216 */
        /* <DEDUP_REMOVED lines=15> */
.L_x_2193:
        /* <DEDUP_REMOVED lines=22> */
[----:B-1----:R-:W3:Y:S04]  /*2110*/  LDG.E.U16 R10, desc[UR8][R12.64] ;  /* 0x000000080c0a7981 */ /* 0x002ee8000c1e1500 */
[----:B0-----:R-:W0:Y:S04]  /*2120*/  LDS.64 R8, [UR5+0xc0] ;  /* 0x0000c005ff087984 */ /* 0x001e280008000a00 */
[----:B------:R-:W4:Y:S04]  /*2130*/  LDG.E.U16 R14, desc[UR8][R14.64+0x2] ;  /* 0x000002080e0e7981 */ /* 0x000f28000c1e1500 */
[----:B------:R1:W5:Y:S01]  /*2140*/  LDG.E.U16 R12, desc[UR8][R12.64+0x2] ;  /* 0x000002080c0c7981 */ /* 0x000362000c1e1500 */
[----:B0-----:R-:W-:-:S04]  /*2150*/  FMUL.FTZ R8, R8, UR6 ;  /* 0x0000000608087c20 */ /* 0x001fc80008410000 */
[----:B------:R-:W-:-:S04]  /*2160*/  FMUL.FTZ R22, R8, R8 ;  /* 0x0000000808167220 */ /* 0x000fc80000410000 */
[----:B------:R-:W-:-:S05]  /*2170*/  FFMA.FTZ R9, R9, UR6, -R22 ;  /* 0x0000000609097c23 */ /* 0x000fca0008010816 */
[----:B------:R-:W-:-:S13]  /*2180*/  FSETP.GTU.FTZ.AND P1, PT, R9, RZ, PT ;  /* 0x000000ff0900720b */ /* 0x000fda0003f3c000 */
[----:B------:R-:W0:Y:S01]  /*2190*/  @P1 LDC R20, c[0x0][0x238] ;  /* 0x00008e00ff141b82 */ /* 0x000e220000000800 */
[----:B-1----:R-:W-:Y:S02]  /*21a0*/  PRMT R13, R25, 0x7632, R13 ;  /* 0x00007632190d7816 */ /* 0x002fe4000000000d */
[----:B------:R-:W-:Y:S02]  /*21b0*/  PRMT R15, R36, 0x7632, R15 ;  /* 0x00007632240f7816 */ /* 0x000fe4000000000f */
[----:B------:R-:W-:Y:S02]  /*21c0*/  ISETP.NE.AND P6, PT, RZ, UR10, PT ;  /* 0x0000000aff007c0c */ /* 0x000fe4000bfc5270 */
[----:B------:R-:W-:Y:S02]  /*21d0*/  PRMT R21, R38, 0x7632, R21 ;  /* 0x0000763226157816 */ /* 0x000fe40000000015 */
[----:B------:R-:W-:Y:S01]  /*21e0*/  SHF.L.U32 R27, R27, 0x10, RZ ;  /* 0x000000101b1b7819 */ /* 0x000fe200000006ff */
[----:B0-----:R-:W-:Y:S01]  /*21f0*/  @P1 FADD.FTZ R11, R9, R20 ;  /* 0x00000014090b1221 */ /* 0x001fe20000010000 */
[----:B------:R-:W-:-:S06]  /*2200*/  MOV R9, 0x3f800000 ;  /* 0x3f80000000097802 */ /* 0x000fcc0000000f00 */
[----:B------:R0:W1:Y:S01]  /*2210*/  @P1 MUFU.RSQ R9, R11 ;  /* 0x0000000b00091308 */ /* 0x0000620000001400 */
[----:B------:R-:W-:Y:S02]  /*2220*/  PRMT R20, R37, 0x7632, R20 ;  /* 0x0000763225147816 */ /* 0x000fe40000000014 */
[----:B------:R-:W-:Y:S02]  /*2230*/  SHF.L.U32 R19, R19, 0x10, RZ ;  /* 0x0000001013137819 */ /* 0x000fe400000006ff */
[----:B------:R-:W-:Y:S02]  /*2240*/  SHF.L.U32 R0, R0, 0x10, RZ ;  /* 0x0000001000007819 */ /* 0x000fe400000006ff */
[----:B0-----:R-:W-:Y:S02]  /*2250*/  SHF.L.U32 R11, R13, 0x10, RZ ;  /* 0x000000100d0b7819 */ /* 0x001fe400000006ff */
[----:B------:R-:W-:Y:S02]  /*2260*/  SHF.L.U32 R13, R15, 0x10, RZ ;  /* 0x000000100f0d7819 */ /* 0x000fe400000006ff */
        /* <DEDUP_REMOVED lines=10> */
[----:B------:R-:W-:Y:S01]  /*2310*/  SHF.L.U32 R20, R21, 0x10, RZ ;  /* 0x0000001015147819 */ /* 0x000fe200000006ff */
[--C-:B------:R-:W-:Y:S01]  /*2320*/  FADD.FTZ R27, R27, -R8.reuse ;  /* 0x800000081b1b7221 */ /* 0x100fe20000010000 */
[----:B------:R-:W-:Y:S01]  /*2330*/  ISETP.GE.U32.AND P1, PT, R32, UR14, PT ;  /* 0x0000000e20007c0c */ /* 0x000fe2000bf26070 */
[----:B------:R-:W-:Y:S01]  /*2340*/  FADD.FTZ R19, -R8, R19 ;  /* 0x0000001308137221 */ /* 0x000fe20000010100 */
[----:B------:R-:W-:Y:S01]  /*2350*/  ISETP.GE.U32.AND P2, PT, R31, UR14, PT ;  /* 0x0000000e1f007c0c */ /* 0x000fe2000bf46070 */
[----:B------:R-:W-:Y:S01]  /*2360*/  FADD.FTZ R0, R0, -R8 ;  /* 0x8000000800007221 */ /* 0x000fe20000010000 */
[----:B------:R-:W-:Y:S01]  /*2370*/  FADD.FTZ R18, -R8, R18 ;  /* 0x0000001208127221 */ /* 0x000fe20000010100 */
[--C-:B------:R-:W-:Y:S01]  /*2380*/  FADD.FTZ R26, R26, -R8.reuse ;  /* 0x800000081a1a7221 */ /* 0x100fe20000010000 */
[----:B------:R-:W-:Y:S01]  /*2390*/  FADD.FTZ R17, -R8, R17 ;  /* 0x0000001108117221 */ /* 0x000fe20000010100 */
[----:B------:R-:W-:Y:S01]  /*23a0*/  FADD.FTZ R24, R24, -R8 ;  /* 0x8000000818187221 */ /* 0x000fe20000010000 */
[C---:B------:R-:W-:Y:S01]  /*23b0*/  FADD.FTZ R16, -R8.reuse, R16 ;  /* 0x0000001008107221 */ /* 0x040fe20000010100 */
[--C-:B------:R-:W-:Y:S01]  /*23c0*/  FADD.FTZ R25, R25, -R8.reuse ;  /* 0x8000000819197221 */ /* 0x100fe20000010000 */
[----:B------:R-:W-:Y:S01]  /*23d0*/  FADD.FTZ R11, -R8, R11 ;  /* 0x0000000b080b7221 */ /* 0x000fe20000010100 */
[--C-:B------:R-:W-:Y:S01]  /*23e0*/  FADD.FTZ R36, R36, -R8.reuse ;  /* 0x8000000824247221 */ /* 0x100fe20000010000 */
[C---:B------:R-:W-:Y:S01]  /*23f0*/  FADD.FTZ R13, -R8.reuse, R13 ;  /* 0x0000000d080d7221 */ /* 0x040fe20000010100 */
[--C-:B------:R-:W-:Y:S01]  /*2400*/  FADD.FTZ R37, R37, -R8.reuse ;  /* 0x8000000825257221 */ /* 0x100fe20000010000 */
[----:B------:R-:W-:Y:S01]  /*2410*/  FADD.FTZ R15, -R8, R15 ;  /* 0x0000000f080f7221 */ /* 0x000fe20000010100 */
[----:B------:R-:W-:Y:S01]  /*2420*/  FADD.FTZ R38, R38, -R8 ;  /* 0x8000000826267221 */ /* 0x000fe20000010000 */
[----:B------:R-:W-:Y:S01]  /*2430*/  FADD.FTZ R20, -R8, R20 ;  /* 0x0000001408147221 */ /* 0x000fe20000010100 */
[----:B------:R-:W-:Y:S01]  /*2440*/  ISETP.GE.AND.EX P1, PT, R5, UR15, PT, P1 ;  /* 0x0000000f05007c0c */ /* 0x000fe2000bf26310 */
[-C--:B-1----:R-:W-:Y:S01]  /*2450*/  FMUL.FTZ R27, R27, R9.reuse ;  /* 0x000000091b1b7220 */ /* 0x082fe20000410000 */
[----:B------:R-:W-:Y:S01]  /*2460*/  ISETP.GE.AND.EX P2, PT, R4, UR15, PT, P2 ;  /* 0x0000000f04007c0c */ /* 0x000fe2000bf46320 */
[-C--:B------:R-:W-:Y:S01]  /*2470*/  FMUL.FTZ R8, R19, R9.reuse ;  /* 0x0000000913087220 */ /* 0x080fe20000410000 */
[C---:B------:R-:W-:Y:S01]  /*2480*/  ISETP.GT.U32.OR P1, PT, R7.reuse, 0x27f, P1 ;  /* 0x0000027f0700780c */ /* 0x040fe20000f24470 */
[-C--:B------:R-:W-:Y:S01]  /*2490*/  FMUL.FTZ R0, R0, R9.reuse ;  /* 0x0000000900007220 */ /* 0x080fe20000410000 */
[----:B------:R-:W-:Y:S01]  /*24a0*/  ISETP.GT.U32.OR P2, PT, R7, 0x27f, P2 ;  /* 0x0000027f0700780c */ /* 0x000fe20001744470 */
        /* <DEDUP_REMOVED lines=15> */
[----:B----4-:R-:W-:Y:S02]  /*25a0*/  SHF.L.U32 R14, R14, 0x10, RZ ;  /* 0x000000100e0e7819 */ /* 0x010fe400000006ff */
[----:B-----5:R-:W-:Y:S01]  /*25b0*/  SHF.L.U32 R12, R12, 0x10, RZ ;  /* 0x000000100c0c7819 */ /* 0x020fe200000006ff */
[----:B------:R-:W-:-:S04]  /*25c0*/  FFMA.FTZ R27, R3, R27, R10 ;  /* 0x0000001b031b7223 */ /* 0x000fc8000001000a */
        /* <DEDUP_REMOVED lines=12> */
.L_x_2200:
        /* <DEDUP_REMOVED lines=14> */
.L_x_2202:
[----:B------:R-:W-:Y:S05]  /*2770*/  BSYNC B0 ;  /* 0x0000000000007941 */ /* 0x000fea0003800000 */
.L_x_2201:
        /* <DEDUP_REMOVED lines=13> */
.L_x_2203:
        /* <DEDUP_REMOVED lines=14> */
.L_x_2205:
[----:B------:R-:W-:Y:S05]  /*2930*/  BSYNC B0 ;  /* 0x0000000000007941 */ /* 0x000fea0003800000 */
.L_x_2204:
[----:B------:R-:W-:Y:S01]  /*2940*/  FFMA.FTZ R26, R3, R26, R10 ;  /* 0x0000001a031a7223 */ /* 0x000fe2000001000a */
[----:B------:R-:W-:Y:S01]  /*2950*/  FFMA.FTZ R19, R14, R19, R12 ;  /* 0x000000130e137223 */ /* 0x000fe2000001000c */
[----:B------:R-:W-:Y:S06]  /*2960*/  @!P6 BRA `(.L_x_2206) ;  /* 0x000000000028e947 */ /* 0x000fec0003800000 */
[----:B------:R-:W-:Y:S01]  /*2970*/  FMUL.FTZ R0, R26, -1.4426950216293334961 ;  /* 0xbfb8aa3b1a007820 */ /* 0x000fe20000410000 */
[----:B------:R-:W-:-:S05]  /*2980*/  FMUL.FTZ R8, R19, -1.4426950216293334961 ;  /* 0xbfb8aa3b13087820 */ /* 0x000fca0000410000 */
[----:B------:R-:W2:Y:S08]  /*2990*/  MUFU.EX2 R0, R0 ;  /* 0x0000000000007308 */ /* 0x000eb00000000800 */
[----:B------:R-:W3:Y:S01]  /*29a0*/  MUFU.EX2 R8, R8 ;  /* 0x0000000800087308 */ /* 0x000ee20000000800 */
[----:B--2---:R-:W-:-:S07]  /*29b0*/  FADD.FTZ R5, R0, 1 ;  /* 0x3f80000000057421 */ /* 0x004fce0000010000 */
[----:B------:R-:W2:Y:S01]  /*29c0*/  MUFU.RCP R5, R5 ;  /* 0x0000000500057308 */ /* 0x000ea20000001000 */
[----:B---3--:R-:W-:-:S07]  /*29d0*/  FADD.FTZ R9, R8, 1 ;  /* 0x3f80000008097421 */ /* 0x008fce0000010000 */
[----:B01----:R-:W0:Y:S01]  /*29e0*/  MUFU.RCP R16, R9 ;  /* 0x0000000900107308 */ /* 0x003e220000001000 */
[----:B--2---:R-:W-:Y:S01]  /*29f0*/  FMUL.FTZ R26, R26, R5 ;  /* 0x000000051a1a7220 */ /* 0x004fe20000410000 */
[----:B0-----:R-:W-:-:S07]  /*2a00*/  FMUL.FTZ R19, R19, R16 ;  /* 0x0000001013137220 */ /* 0x001fce0000410000 */
.L_x_2206:
        /* <DEDUP_REMOVED lines=14> */
.L_x_2208:
[----:B------:R-:W-:Y:S05]  /*2af0*/  BSYNC B0 ;  /* 0x0000000000007941 */ /* 0x000fea0003800000 */
.L_x_2207:
[----:B------:R-:W-:Y:S01]  /*2b00*/  IADD3 R18, R33, 0x80, RZ ;  /* 0x0000008021127810 */ /* 0x000fe20007ffe0ff */
[--C-:B------:R-:W-:Y:S01]  /*2b10*/  FFMA.FTZ R24, R3, R24, R10.reuse ;  /* 0x0000001803187223 */ /* 0x100fe2000001000a */
[----:B01----:R-:W-:Y:S01]  /*2b20*/  IADD3 R17, R33, 0xa0, RZ ;  /* 0x000000a021117810 */ /* 0x003fe20007ffe0ff */
[--C-:B------:R-:W-:Y:S01]  /*2b30*/  FFMA.FTZ R25, R3, R25, R10.reuse ;  /* 0x0000001903197223 */ /* 0x100fe2000001000a */
[----:B------:R-:W-:Y:S01]  /*2b40*/  IADD3 R16, R33, 0xc0, RZ ;  /* 0x000000c021107810 */ /* 0x000fe20007ffe0ff */
[--C-:B------:R-:W-:Y:S01]  /*2b50*/  FFMA.FTZ R36, R3, R36, R10.reuse ;  /* 0x0000002403247223 */ /* 0x100fe2000001000a */
[----:B--2---:R-:W-:Y:S01]  /*2b60*/  IADD3 R9, R33, 0xe0, RZ ;  /* 0x000000e021097810 */ /* 0x004fe20007ffe0ff */
[C-C-:B------:R-:W-:Y:S01]  /*2b70*/  FFMA.FTZ R37, R3.reuse, R37, R10.reuse ;  /* 0x0000002503257223 */ /* 0x140fe2000001000a */
        /* <DEDUP_REMOVED lines=36> */
.L_x_2209:
        /* <DEDUP_REMOVED lines=14> */
.L_x_2211:
[----:B------:R-:W-:Y:S05]  /*2ea0*/  BSYNC B0 ;  /* 0x0000000000007941 */ /* 0x000fea0003800000 */
.L_x_2210:
[----:B------:R-:W-:Y:S05]  /*2eb0*/  @!P6 BRA `(.L_x_2212) ;  /* 0x000000000028e947 */ /* 0x000fea0003800000 */
        /* <DEDUP_REMOVED lines=10> */
.L_x_2212:
[----:B------:R-:W-:Y:S04]  /*2f60*/  BSSY B0, `(.L_x_2213) ;  /* 0x000000e000007945 */ /* 0x000fe80003800000 */
[----:B------:R-:W-:Y:S05]  /*2f70*/  @P1 BRA `(.L_x_2214) ;  /* 0x0000000000301947 */ /* 0x000fea0003800000 */
[----:B------:R-:W-:Y:S01]  /*2f80*/  ULDC.64 UR12, c[0x0][0x270] ;  /* 0x00009c00000c7ab9 */ /* 0x000fe20000000a00 */
[----:B------:R-:W-:Y:S01]  /*2f90*/  MOV R2, R40 ;  /* 0x0000002800027202 */ /* 0x000fe20000000f00 */
[----:B0-----:R-:W-:Y:S01]  /*2fa0*/  IMAD R11, R8, UR12, RZ ;  /* 0x0000000c080b7c24 */ /* 0x001fe2000f8e02ff */
        /* <DEDUP_REMOVED lines=9> */
.L_x_2214:
[----:B------:R-:W-:Y:S05]  /*3040*/  BSYNC B0 ;  /* 0x0000000000007941 */ /* 0x000fea0003800000 */
.L_x_2213:
        /* <DEDUP_REMOVED lines=11> */
.L_x_2215:
        /* <DEDUP_REMOVED lines=10> */
[----:B01----:R-:W-:Y:S02]  /*31a0*/  LEA R10, P1, R2, UR12, 0x1 ;  /* 0x0000000c020a7c11 */ /* 0x003fe4000f8208ff */
[----:B------:R-:W-:-:S04]  /*31b0*/  IADD3 R17, R3, R17, RZ ;  /* 0x0000001103117210 */ /* 0x000fc80007ffe0ff */
[----:B------:R-:W-:-:S05]  /*31c0*/  LEA.HI.X R11, R2, UR13, R17, 0x1, P1 ;  /* 0x0000000d020b7c11 */ /* 0x000fca00088f0c11 */
[----:B------:R2:W-:Y:S02]  /*31d0*/  STG.E desc[UR8][R10.64], R13 ;  /* 0x0000000d0a007986 */ /* 0x0005e4000c101908 */
.L_x_2217:
[----:B------:R-:W-:Y:S05]  /*31e0*/  BSYNC B0 ;  /* 0x0000000000007941 */ /* 0x000fea0003800000 */
.L_x_2216:
[----:B------:R-:W-:Y:S05]  /*31f0*/  @!P6 BRA `(.L_x_2218) ;  /* 0x000000000028e947 */ /* 0x000fea0003800000 */
[----:B------:R-:W-:Y:S01]  /*3200*/  FMUL.FTZ R5, R15, -1.4426950216293334961 ;  /* 0xbfb8aa3b0f057820 */ /* 0x000fe20000410000 */
[----:B------:R-:W-:-:S05]  /*3210*/  FMUL.FTZ R2, R37, -1.4426950216293334961 ;  /* 0xbfb8aa3b25027820 */ /* 0x000fca0000410000 */
[----:B------:R-:W0:Y:S08]  /*3220*/  MUFU.EX2 R5, R5 ;  /* 0x0000000500057308 */ /* 0x000e300000000800 */
[----:B------:R-:W3:Y:S01]  /*3230*/  MUFU.EX2 R2, R2 ;  /* 0x0000000200027308 */ /* 0x000ee20000000800 */
[----:B012---:R-:W-:-:S07]  /*3240*/  FADD.FTZ R10, R5, 1 ;  /* 0x3f800000050a7421 */ /* 0x007fce0000010000 */
[----:B------:R-:W0:Y:S01]  /*3250*/  MUFU.RCP R10, R10 ;  /* 0x0000000a000a7308 */ /* 0x000e220000001000 */
[----:B---3--:R-:W-:-:S07]  /*3260*/  FADD.FTZ R3, R2, 1 ;  /* 0x3f80000002037421 */ /* 0x008fce0000010000 */
[----:B------:R-:W1:Y:S01]  /*3270*/  MUFU.RCP R8, R3 ;  /* 0x0000000300087308 */ /* 0x000e620000001000 */
[----:B0-----:R-:W-:Y:S01]  /*3280*/  FMUL.FTZ R15, R15, R10 ;  /* 0x0000000a0f0f7220 */ /* 0x001fe20000410000 */
[----:B-1----:R-:W-:-:S07]  /*3290*/  FMUL.FTZ R37, R37, R8 ;  /* 0x0000000825257220 */ /* 0x002fce0000410000 */
.L_x_2218:
        /* <DEDUP_REMOVED lines=14> */
.L_x_2220:
[----:B------:R-:W-:Y:S05]  /*3380*/  BSYNC B0 ;  /* 0x0000000000007941 */ /* 0x000fea0003800000 */
.L_x_2219:
[----:B------:R-:W-:Y:S05]  /*3390*/  @!P6 BRA `(.L_x_2221) ;  /* 0x000000000028e947 */ /* 0x000fea0003800000 */
[----:B------:R-:W-:Y:S01]  /*33a0*/  FMUL.FTZ R2, R38, -1.4426950216293334961 ;  /* 0xbfb8aa3b26027820 */ /* 0x000fe20000410000 */
[----:B---3--:R-:W-:-:S05]  /*33b0*/  FMUL.FTZ R4, R20, -1.4426950216293334961 ;  /* 0xbfb8aa3b14047820 */ /* 0x008fca0000410000 */
[----:B------:R-:W3:Y:S08]  /*33c0*/  MUFU.EX2 R2, R2 ;  /* 0x0000000200027308 */ /* 0x000ef00000000800 */
[----:B------:R-:W4:Y:S01]  /*33d0*/  MUFU.EX2 R4, R4 ;  /* 0x0000000400047308 */ /* 0x000f220000000800 */
[----:B---3--:R-:W-:-:S07]  /*33e0*/  FADD.FTZ R3, R2, 1 ;  /* 0x3f80000002037421 */ /* 0x008fce0000010000 */
[----:B------:R-:W3:Y:S01]  /*33f0*/  MUFU.RCP R3, R3 ;  /* 0x0000000300037308 */ /* 0x000ee20000001000 */
[----:B----4-:R-:W-:-:S07]  /*3400*/  FADD.FTZ R5, R4, 1 ;  /* 0x3f80000004057421 */ /* 0x010fce0000010000 */
[----:B------:R-:W4:Y:S01]  /*3410*/  MUFU.RCP R5, R5 ;  /* 0x0000000500057308 */ /* 0x000f220000001000 */
[----:B---3--:R-:W-:Y:S01]  /*3420*/  FMUL.FTZ R38, R38, R3 ;  /* 0x0000000326267220 */ /* 0x008fe20000410000 */
[----:B----4-:R-:W-:-:S07]  /*3430*/  FMUL.FTZ R20, R20, R5 ;  /* 0x0000000514147220 */ /* 0x010fce0000410000 */
.L_x_2221:
[----:B------:R-:W-:Y:S04]  /*3440*/  BSSY B0, `(.L_x_2222) ;  /* 0x000000d000007945 */ /* 0x000fe80003800000 */
[----:B------:R-:W-:Y:S05]  /*3450*/  @P4 BRA `(.L_x_2223) ;  /* 0x00000000002c4947 */ /* 0x000fea0003800000 */
[----:B------:R-:W-:Y:S01]  /*3460*/  ULDC.64 UR12, c[0x0][0x270] ;  /* 0x00009c00000c7ab9 */ /* 0x000fe20000000a00 */
[----:B------:R-:W-:Y:S01]  /*3470*/  MOV R41, R43 ;  /* 0x0000002b00297202 */ /* 0x000fe20000000f00 */
[----:B------:R-:W-:Y:S01]  /*3480*/  IMAD R0, R0, UR12, RZ ;  /* 0x0000000c00007c24 */ /* 0x000fe2000f8e02ff */
[----:B---3--:R-:W-:Y:S01]  /*3490*/  F2FP.BF16.F32.PACK_AB R5, R20, R38 ;  /* 0x000000261405723e */ /* 0x008fe200000010ff */
[----:B------:R-:W-:-:S04]  /*34a0*/  IMAD.WIDE.U32 R40, R9, UR12, R40 ;  /* 0x0000000c09287c25 */ /* 0x000fc8000f8e0028 */
[----:B------:R-:W-:Y:S01]  /*34b0*/  IMAD R9, R9, UR13, R0 ;  /* 0x0000000d09097c24 */ /* 0x000fe2000f8e0200 */
[----:B------:R-:W-:Y:S02]  /*34c0*/  ULDC.64 UR12, c[0x0][0x210] ;  /* 0x00008400000c7ab9 */ /* 0x000fe40000000a00 */
[----:B------:R-:W-:Y:S02]  /*34d0*/  LEA R2, P1, R40, UR12, 0x1 ;  /* 0x0000000c28027c11 */ /* 0x000fe4000f8208ff */
[----:B------:R-:W-:-:S04]  /*34e0*/  IADD3 R9, R41, R9, RZ ;  /* 0x0000000929097210 */ /* 0x000fc80007ffe0ff */
[----:B------:R-:W-:-:S05]  /*34f0*/  LEA.HI.X R3, R40, UR13, R9, 0x1, P1 ;  /* 0x0000000d28037c11 */ /* 0x000fca00088f0c09 */
[----:B------:R4:W-:Y:S02]  /*3500*/  STG.E desc[UR8][R2.64], R5 ;  /* 0x0000000502007986 */ /* 0x0009e4000c101908 */
.L_x_2223:
[----:B------:R-:W-:Y:S05]  /*3510*/  BSYNC B0 ;  /* 0x0000000000007941 */ /* 0x000fea0003800000 */
.L_x_2222:
[----:B----4-:R-:W4:Y:S01]  /*3520*/  LDC R3, c[0x0][0x10] ;  /* 0x00000400ff037b82 */ /* 0x010f220000000800 */
[----:B------:R-:W-:Y:S02]  /*3530*/  IADD3 R28, R28, 0x1, RZ ;  /* 0x000000011c1c7810 */ /* 0x000fe40007ffe0ff */
[----:B----4-:R-:W-:-:S04]  /*3540*/  IADD3 R34, R3, R34, RZ ;  /* 0x0000002203227210 */ /* 0x010fc80007ffe0ff */
[----:B------:R-:W-:-:S13]  /*3550*/  ISETP.GE.AND P1, PT, R34, UR4, PT ;  /* 0x0000000422007c0c */ /* 0x000fda000bf26270 */
[----:B------:R-:W-:Y:S05]  /*3560*/  @!P1 BRA `(.L_x_2224) ;  /* 0xffffffcc00289947 */ /* 0x000fea000383ffff */
[----:B------:R-:W-:Y:S05]  /*3570*/  EXIT ;  /* 0x000000000000794d */ /* 0x000fea0003800000 */
.L_x_2225:
        /* <DEDUP_REMOVED lines=16> */
.L_x_3266:


//--------------------- .text._Z35group_norm_nhwc_fwd_one_pass_kernelI11Bf16IOBf16WLi512ELi40ELi640EEv26Group_norm_nhwc_fwd_params --------------------------
	.section	.text._Z35group_norm_nhwc_fwd_one_pass_kernelI11Bf16IOBf16WLi512ELi40ELi640EEv26Group_norm_nhwc_fwd_params,"ax",@progbits
	.align	128
        .global         _Z35group_norm_nhwc_fwd_one_pass_kernelI11Bf16IOBf16WLi512ELi40ELi640EEv26Group_norm_nhwc_fwd_params
        .type           _Z35group_norm_nhwc_fwd_one_pass_kernelI11Bf16IOBf16WLi512ELi40ELi640EEv26Group_norm_nhwc_fwd_params,@function
        .size           _Z35group_norm_nhwc_fwd_one_pass_kernelI11Bf16IOBf16WLi512ELi40ELi640EEv26Group_norm_nhwc_fwd_params,(.L_x_3267 - _Z35group_norm_nhwc_fwd_one_pass_kernelI11Bf16IOBf16WLi512ELi40ELi640EEv26Group_norm_nhwc_fwd_params)
        .other          _Z35group_norm_nhwc_fwd_one_pass_kernelI11Bf16IOBf16WLi512ELi40ELi640EEv26Group_norm_nhwc_fwd_params,@"STO_CUDA_ENTRY STV_DEFAULT"
_Z35group_norm_nhwc_fwd_one_pass_kernelI11Bf16IOBf16WLi512ELi40ELi640EEv26Group_norm_nhwc_fwd_params:
.text._Z35group_norm_nhwc_fwd_one_pass_kernelI11Bf16IOBf16WLi512ELi40ELi640EEv26Group_norm_nhwc_fwd_params:
        /* <DEDUP_REMOVED lines=11> */
[----:B------:R-:W-:-:S05]  /*00b0*/  ULDC.U8 UR10, c[0x0][0x28c] ;  /* 0x0000a300000a7ab9 */ /* 0x000fca0000000000 */
[----:B------:R-:W1:Y:S08]  /*00c0*/  LDC R4, c[0x0][0x294] ;  /* 0x0000a500ff047b82 */ /* 0x000e700000000800 */
[----:B------:R-:W2:Y:S01]  /*00d0*/  S2UR UR6, SR_CgaCtaId ;  /* 0x00000000000679c3 */ /* 0x000ea20000008800 */
[----:B0-----:R-:W-:Y:S01]  /*00e0*/  IMAD.WIDE.U32 R2, R0, -0x33333333, RZ ;  /* 0xcccccccd00027825 */ /* 0x001fe200078e00ff */
[----:B------:R-:W-:-:S04]  /*00f0*/  SHF.R.S32.HI R7, RZ, 0x1f, R0 ;  /* 0x0000001fff077819 */ /* 0x000fc80000011400 */
[----:B------:R-:W-:Y:S02]  /*0100*/  SHF.R.U32.HI R67, RZ, 0x4, R3 ;  /* 0x00000004ff437819 */ /* 0x000fe40000011603 */
[----:B------:R-:W0:Y:S01]  /*0110*/  S2R R3, SR_LANEID ;  /* 0x0000000000037919 */ /* 0x000e220000000000 */
[----:B------:R-:W-:Y:S01]  /*0120*/  LEA.HI R7, R7, R0, RZ, 0x5 ;  /* 0x0000000007077211 */ /* 0x000fe200078f28ff */
[----:B--2---:R-:W-:Y:S01]  /*0130*/  ULEA UR5, UR6, UR5, 0x18 ;  /* 0x0000000506057291 */ /* 0x004fe2000f8ec03f */
[----:B-1----:R-:W-:Y:S01]  /*0140*/  IMAD R2, R4, UR7, R67 ;  /* 0x0000000704027c24 */ /* 0x002fe2000f8e0243 */
[----:B------:R-:W-:Y:S01]  /*0150*/  HFMA2.MMA R4, -RZ, RZ, 0, 0 ;  /* 0x00000000ff047435 */ /* 0x000fe200000001ff */
[----:B------:R-:W-:Y:S01]  /*0160*/  IMAD R67, R67, -0x14, R0 ;  /* 0xffffffec43437824 */ /* 0x000fe200078e0200 */
[----:B------:R-:W-:Y:S02]  /*0170*/  SHF.R.S32.HI R6, RZ, 0x5, R7 ;  /* 0x00000005ff067819 */ /* 0x000fe40000011407 */
[----:B------:R-:W-:-:S02]  /*0180*/  ISETP.GE.U32.AND P0, PT, R2, UR8, PT ;  /* 0x0000000802007c0c */ /* 0x000fc4000bf06070 */
[----:B------:R-:W-:Y:S02]  /*0190*/  SHF.R.S32.HI R5, RZ, 0x1f, R2 ;  /* 0x0000001fff057819 */ /* 0x000fe40000011402 */
[----:B------:R-:W-:Y:S02]  /*01a0*/  SHF.L.U32 R67, R67, 0x1, RZ ;  /* 0x0000000143437819 */ /* 0x000fe400000006ff */
[----:B------:R-:W-:Y:S01]  /*01b0*/  ISETP.GE.AND.EX P0, PT, R5, UR9, PT, P0 ;  /* 0x0000000905007c0c */ /* 0x000fe2000bf06300 */
[----:B------:R-:W-:Y:S01]  /*01c0*/  ULDC.64 UR8, c[0x0][0x208] ;  /* 0x0000820000087ab9 */ /* 0x000fe20000000a00 */
[----:B------:R-:W-:Y:S02]  /*01d0*/  LEA R6, R6, UR5, 0x3 ;  /* 0x0000000506067c11 */ /* 0x000fe4000f8e18ff */
[C---:B------:R-:W-:Y:S02]  /*01e0*/  IADD3 R7, R2.reuse, 0x20, RZ ;  /* 0x0000002002077810 */ /* 0x040fe40007ffe0ff */
[----:B------:R-:W-:-:S02]  /*01f0*/  IADD3 R8, R2, 0x40, RZ ;  /* 0x0000004002087810 */ /* 0x000fc40007ffe0ff */
[C---:B------:R-:W-:Y:S02]  /*0200*/  IADD3 R9, R2.reuse, 0x60, RZ ;  /* 0x0000006002097810 */ /* 0x040fe40007ffe0ff */
[C---:B------:R-:W-:Y:S02]  /*0210*/  IADD3 R10, R2.reuse, 0x80, RZ ;  /* 0x00000080020a7810 */ /* 0x040fe40007ffe0ff */
[C---:B------:R-:W-:Y:S02]  /*0220*/  IADD3 R11, R2.reuse, 0xa0, RZ ;  /* 0x000000a0020b7810 */ /* 0x040fe40007ffe0ff */
[C---:B------:R-:W-:Y:S02]  /*0230*/  IADD3 R12, R2.reuse, 0xc0, RZ ;  /* 0x000000c0020c7810 */ /* 0x040fe40007ffe0ff */
[C---:B------:R-:W-:Y:S02]  /*0240*/  IADD3 R13, R2.reuse, 0xe0, RZ ;  /* 0x000000e0020d7810 */ /* 0x040fe40007ffe0ff */
[----:B------:R-:W-:-:S02]  /*0250*/  IADD3 R14, R2, 0x100, RZ ;  /* 0x00000100020e7810 */ /* 0x000fc40007ffe0ff */
[----:B------:R-:W-:Y:S02]  /*0260*/  IADD3 R15, R2, 0x120, RZ ;  /* 0x00000120020f7810 */ /* 0x000fe40007ffe0ff */
[----:B------:R-:W-:Y:S02]  /*0270*/  ISETP.LT.U32.AND P0, PT, R0, 0x280, !P0 ;  /* 0x000002800000780c */ /* 0x000fe40004701070 */
[C---:B------:R-:W-:Y:S02]  /*0280*/  IADD3 R16, R2.reuse, 0x140, RZ ;  /* 0x0000014002107810 */ /* 0x040fe40007ffe0ff */
[C---:B------:R-:W-:Y:S02]  /*0290*/  IADD3 R17, R2.reuse, 0x160, RZ ;  /* 0x0000016002117810 */ /* 0x040fe40007ffe0ff */
[C---:B------:R-:W-:Y:S02]  /*02a0*/  IADD3 R18, R2.reuse, 0x180, RZ ;  /* 0x0000018002127810 */ /* 0x040fe40007ffe0ff */
[----:B------:R-:W-:-:S02]  /*02b0*/  IADD3 R19, R2, 0x1a0, RZ ;  /* 0x000001a002137810 */ /* 0x000fc40007ffe0ff */
[C---:B------:R-:W-:Y:S02]  /*02c0*/  IADD3 R40, R2.reuse, 0x1c0, RZ ;  /* 0x000001c002287810 */ /* 0x040fe40007ffe0ff */
[----:B0-----:R-:W-:-:S07]  /*02d0*/  IADD3 R41, R2, 0x1e0, RZ ;  /* 0x000001e002297810 */ /* 0x001fce0007ffe0ff */
.L_x_2283:
[----:B------:R-:W0:Y:S01]  /*02e0*/  LDC R27, c[0x0][0x288] ;  /* 0x0000a200ff1b7b82 */ /* 0x000e220000000800 */
[----:B------:R-:W-:Y:S01]  /*02f0*/  ULDC.64 UR14, c[0x0][0x278] ;  /* 0x00009e00000e7ab9 */ /* 0x000fe20000000a00 */
[----:B------:R-:W-:Y:S01]  /*0300*/  SHF.R.S32.HI R43, RZ, 0x1f, R7 ;  /* 0x0000001fff2b7819 */ /* 0x000fe20000011407 */
[----:B------:R-:W-:Y:S01]  /*0310*/  ULDC.64 UR12, c[0x0][0x280] ;  /* 0x0000a000000c7ab9 */ /* 0x000fe20000000a00 */
[----:B------:R-:W-:Y:S02]  /*0320*/  ISETP.GE.U32.AND P3, PT, R7, UR14, PT ;  /* 0x0000000e07007c0c */ /* 0x000fe4000bf66070 */
[----:B------:R-:W-:Y:S02]  /*0330*/  SHF.R.S32.HI R45, RZ, 0x1f, R8 ;  /* 0x0000001fff2d7819 */ /* 0x000fe40000011408 */
[----:B------:R-:W-:Y:S01]  /*0340*/  ISETP.GE.AND.EX P3, PT, R43, UR15, PT, P3 ;  /* 0x0000000f2b007c0c */ /* 0x000fe2000bf66330 */
[----:B-1----:R-:W1:Y:S01]  /*0350*/  @P0 LDC.64 R30, c[0x0][0x270] ;  /* 0x00009c00ff1e0b82 */ /* 0x002e620000000a00 */
[----:B------:R-:W-:-:S02]  /*0360*/  SHF.R.S32.HI R47, RZ, 0x1f, R9 ;  /* 0x0000001fff2f7819 */ /* 0x000fc40000011409 */
[C---:B------:R-:W-:Y:S02]  /*0370*/  ISETP.GT.U32.OR P3, PT, R0.reuse, 0x27f, P3 ;  /* 0x0000027f0000780c */ /* 0x040fe40001f64470 */
[----:B------:R-:W-:Y:S02]  /*0380*/  ISETP.GE.U32.AND P6, PT, R9, UR14, PT ;  /* 0x0000000e09007c0c */ /* 0x000fe4000bfc6070 */
[----:B------:R-:W-:Y:S01]  /*0390*/  SHF.R.S32.HI R49, RZ, 0x1f, R10 ;  /* 0x0000001fff317819 */ /* 0x000fe2000001140a */
[----:B--2---:R-:W2:Y:S01]  /*03a0*/  @P0 LDC.64 R32, c[0x0][0x220] ;  /* 0x00008800ff200b82 */ /* 0x004ea20000000a00 */
[----:B------:R-:W-:Y:S02]  /*03b0*/  ISETP.GE.AND.EX P6, PT, R47, UR15, PT, P6 ;  /* 0x0000000f2f007c0c */ /* 0x000fe4000bfc6360 */
[----:B------:R-:W-:Y:S02]  /*03c0*/  SHF.R.S32.HI R51, RZ, 0x1f, R11 ;  /* 0x0000001fff337819 */ /* 0x000fe4000001140b */
[----:B------:R-:W-:-:S02]  /*03d0*/  ISETP.GT.U32.OR P6, PT, R0, 0x27f, P6 ;  /* 0x0000027f0000780c */ /* 0x000fc400037c4470 */
[----:B0--34-:R-:W-:Y:S01]  /*03e0*/  IABS R23, R27 ;  /* 0x0000001b00177213 */ /* 0x019fe20000000000 */
[----:B------:R-:W0:Y:S01]  /*03f0*/  @!P3 LDC.64 R28, c[0x0][0x220] ;  /* 0x00008800ff1cbb82 */ /* 0x000e220000000a00 */
[----:B------:R-:W-:Y:S02]  /*0400*/  MOV R44, RZ ;  /* 0x000000ff002c7202 */ /* 0x000fe40000000f00 */
        /* <DEDUP_REMOVED lines=9> */
[----:B------:R-:W-:Y:S02]  /*04a0*/  LOP3.LUT R20, R58, R27, RZ, 0x3c, !PT ;  /* 0x0000001b3a147212 */ /* 0x000fe400078e3cff */
[----:B------:R-:W-:Y:S02]  /*04b0*/  SHF.R.S32.HI R25, RZ, 0x1f, R67 ;  /* 0x0000001fff197819 */ /* 0x000fe40000011443 */
[----:B------:R-:W-:Y:S01]  /*04c0*/  ISETP.GE.AND P4, PT, R20, RZ, PT ;  /* 0x000000ff1400720c */ /* 0x000fe20003f86270 */
[----:B------:R-:W-:-:S05]  /*04d0*/  IMAD.HI.U32 R21, R21, R24, RZ ;  /* 0x0000001815157227 */ /* 0x000fca00078e00ff */
[----:B------:R-:W-:-:S05]  /*04e0*/  IADD3 R22, -R21, RZ, RZ ;  /* 0x000000ff15167210 */ /* 0x000fca0007ffe1ff */
[----:B------:R-:W-:-:S05]  /*04f0*/  IMAD R22, R23, R22, R24 ;  /* 0x0000001617167224 */ /* 0x000fca00078e0218 */
[----:B------:R-:W-:-:S13]  /*0500*/  ISETP.GT.U32.AND P2, PT, R23, R22, PT ;  /* 0x000000161700720c */ /* 0x000fda0003f44070 */
[-C--:B------:R-:W-:Y:S02]  /*0510*/  @!P2 IADD3 R22, R22, -R23.reuse, RZ ;  /* 0x800000171616a210 */ /* 0x080fe40007ffe0ff */
[----:B------:R-:W-:Y:S02]  /*0520*/  @!P2 IADD3 R21, R21, 0x1, RZ ;  /* 0x000000011515a810 */ /* 0x000fe40007ffe0ff */
[----:B------:R-:W-:Y:S02]  /*0530*/  ISETP.GE.U32.AND P1, PT, R22, R23, PT ;  /* 0x000000171600720c */ /* 0x000fe40003f26070 */
[----:B------:R-:W-:-:S11]  /*0540*/  ISETP.NE.AND P2, PT, R27, RZ, PT ;  /* 0x000000ff1b00720c */ /* 0x000fd60003f45270 */
[----:B------:R-:W-:Y:S02]  /*0550*/  @P1 IADD3 R21, R21, 0x1, RZ ;  /* 0x0000000115151810 */ /* 0x000fe40007ffe0ff */
[----:B------:R-:W-:-:S03]  /*0560*/  ISETP.GE.U32.AND P1, PT, R8, UR14, PT ;  /* 0x0000000e08007c0c */ /* 0x000fc6000bf26070 */
[----:B------:R-:W-:Y:S01]  /*0570*/  IMAD.MOV.U32 R23, RZ, RZ, R21 ;  /* 0x000000ffff177224 */ /* 0x000fe200078e0015 */
[----:B------:R-:W-:-:S04]  /*0580*/  ISETP.GE.AND.EX P1, PT, R45, UR15, PT, P1 ;  /* 0x0000000f2d007c0c */ /* 0x000fc8000bf26310 */
[----:B------:R-:W-:Y:S02]  /*0590*/  @!P4 IADD3 R23, -R23, RZ, RZ ;  /* 0x000000ff1717c210 */ /* 0x000fe40007ffe1ff */
[----:B------:R-:W-:Y:S02]  /*05a0*/  @!P2 LOP3.LUT R23, RZ, R27, RZ, 0x33, !PT ;  /* 0x0000001bff17a212 */ /* 0x000fe400078e33ff */
[----:B------:R-:W-:Y:S02]  /*05b0*/  ISETP.GT.U32.OR P1, PT, R0, 0x27f, P1 ;  /* 0x0000027f0000780c */ /* 0x000fe40000f24470 */
[----:B------:R-:W-:Y:S02]  /*05c0*/  IADD3 R21, -R23, RZ, RZ ;  /* 0x000000ff17157210 */ /* 0x000fe40007ffe1ff */
[----:B------:R-:W-:-:S03]  /*05d0*/  SHF.R.S32.HI R22, RZ, 0x1f, R23 ;  /* 0x0000001fff167819 */ /* 0x000fc60000011417 */
[----:B------:R-:W-:Y:S02]  /*05e0*/  IMAD R42, R27, R21, R58 ;  /* 0x000000151b2a7224 */ /* 0x000fe400078e023a */
[----:B------:R-:W3:Y:S01]  /*05f0*/  @!P3 LDC.64 R20, c[0x0][0x270] ;  /* 0x00009c00ff14bb82 */ /* 0x000ee20000000a00 */
[----:B------:R-:W-:Y:S02]  /*0600*/  IMAD R22, R22, UR12, RZ ;  /* 0x0000000c16167c24 */ /* 0x000fe4000f8e02ff */
[----:B------:R-:W-:Y:S02]  /*0610*/  IMAD R42, R42, 0x28, RZ ;  /* 0x000000282a2a7824 */ /* 0x000fe400078e02ff */
[----:B------:R-:W-:Y:S02]  /*0620*/  IMAD R89, R23, UR13, R22 ;  /* 0x0000000d17597c24 */ /* 0x000fe4000f8e0216 */
[----:B-1----:R-:W-:Y:S01]  /*0630*/  @P0 IMAD R22, R5, R30, RZ ;  /* 0x0000001e05160224 */ /* 0x002fe200078e02ff */
[----:B------:R-:W-:Y:S01]  /*0640*/  IADD3 R86, P2, R67, R42, RZ ;  /* 0x0000002a43567210 */ /* 0x000fe20007f5e0ff */
[----:B------:R-:W1:Y:S03]  /*0650*/  @!P1 LDC.64 R26, c[0x0][0x270] ;  /* 0x00009c00ff1a9b82 */ /* 0x000e660000000a00 */
[----:B------:R-:W-:Y:S01]  /*0660*/  LEA.HI.X.SX32 R87, R42, R25, 0x1, P2 ;  /* 0x000000192a577211 */ /* 0x000fe200010f0eff */
[----:B------:R-:W-:Y:S01]  /*0670*/  @P0 IMAD R25, R2, R31, R22 ;  /* 0x0000001f02190224 */ /* 0x000fe200078e0216 */
[----:B------:R-:W-:Y:S01]  /*0680*/  ISETP.GE.U32.AND P2, PT, R10, UR14, PT ;  /* 0x0000000e0a007c0c */ /* 0x000fe2000bf46070 */
[----:B------:R-:W-:-:S03]  /*0690*/  IMAD.WIDE.U32 R86, R23, UR12, R86 ;  /* 0x0000000c17567c25 */ /* 0x000fc6000f8e0056 */
[----:B------:R-:W-:Y:S02]  /*06a0*/  ISETP.GE.AND.EX P2, PT, R49, UR15, PT, P2 ;  /* 0x0000000f31007c0c */ /* 0x000fe4000bf46320 */
[----:B------:R-:W-:Y:S01]  /*06b0*/  IADD3 R89, R87, R89, RZ ;  /* 0x0000005957597210 */ /* 0x000fe20007ffe0ff */
[----:B---3--:R-:W-:Y:S01]  /*06c0*/  @!P3 IMAD R22, R43, R20, RZ ;  /* 0x000000142b16b224 */ /* 0x008fe200078e02ff */
[-C--:B------:R-:W-:Y:S02]  /*06d0*/  @P0 MOV R88, R86.reuse ;  /* 0x0000005600580202 */ /* 0x080fe40000000f00 */
[----:B------:R-:W-:Y:S01]  /*06e0*/  ISETP.GT.U32.OR P2, PT, R0, 0x27f, P2 ;  /* 0x0000027f0000780c */ /* 0x000fe20001744470 */
[----:B------:R-:W-:Y:S01]  /*06f0*/  @!P3 IMAD R37, R7, R21, R22 ;  /* 0x000000150725b224 */ /* 0x000fe200078e0216 */
[----:B------:R-:W-:Y:S01]  /*0700*/  @!P3 MOV R34, R86 ;  /* 0x000000560022b202 */ /* 0x000fe20000000f00 */
[----:B------:R-:W3:Y:S01]  /*0710*/  @!P1 LDC.64 R22, c[0x0][0x220] ;  /* 0x00008800ff169b82 */ /* 0x000ee20000000a00 */
[----:B------:R-:W-:Y:S01]  /*0720*/  @P0 IMAD.WIDE.U32 R30, R2, R30, R88 ;  /* 0x0000001e021e0225 */ /* 0x000fe200078e0058 */
[----:B------:R-:W-:-:S02]  /*0730*/  @!P3 MOV R35, R89 ;  /* 0x000000590023b202 */ /* 0x000fc40000000f00 */
[----:B------:R-:W-:Y:S02]  /*0740*/  @!P1 MOV R36, R86 ;  /* 0x0000005600249202 */ /* 0x000fe40000000f00 */
[----:B------:R-:W-:Y:S01]  /*0750*/  @P0 IADD3 R21, R31, R25, RZ ;  /* 0x000000191f150210 */ /* 0x000fe20007ffe0ff */
[----:B------:R-:W-:Y:S01]  /*0760*/  @!P3 IMAD.WIDE.U32 R34, R7, R20, R34 ;  /* 0x000000140722b225 */ /* 0x000fe200078e0022 */
[C---:B--2---:R-:W-:Y:S01]  /*0770*/  @P0 LEA R32, P4, R30.reuse, R32, 0x1 ;  /* 0x000000201e200211 */ /* 0x044fe200078808ff */
[----:B------:R-:W2:Y:S03]  /*0780*/  @!P6 LDC.64 R24, c[0x0][0x270] ;  /* 0x00009c00ff18eb82 */ /* 0x000ea60000000a00 */
[----:B------:R-:W-:Y:S02]  /*0790*/  @P0 LEA.HI.X R33, R30, R33, R21, 0x1, P4 ;  /* 0x000000211e210211 */ /* 0x000fe400020f0c15 */
[----:B------:R-:W-:-:S02]  /*07a0*/  @!P3 IADD3 R31, R35, R37, RZ ;  /* 0x00000025231fb210 */ /* 0x000fc40007ffe0ff */
[C---:B0-----:R-:W-:Y:S01]  /*07b0*/  @!P3 LEA R30, P5, R34.reuse, R28, 0x1 ;  /* 0x0000001c221eb211 */ /* 0x041fe200078a08ff */
[----:B------:R-:W0:Y:S01]  /*07c0*/  @!P2 LDC.64 R20, c[0x0][0x270] ;  /* 0x00009c00ff14ab82 */ /* 0x000e220000000a00 */
[----:B------:R-:W-:Y:S01]  /*07d0*/  @!P1 MOV R37, R89 ;  /* 0x0000005900259202 */ /* 0x000fe20000000f00 */
[-C--:B-1----:R-:W-:Y:S01]  /*07e0*/  @!P1 IMAD R28, R45, R26.reuse, RZ ;  /* 0x0000001a2d1c9224 */ /* 0x082fe200078e02ff */
[----:B------:R-:W-:Y:S02]  /*07f0*/  ISETP.GE.U32.AND P4, PT, R11, UR14, PT ;  /* 0x0000000e0b007c0c */ /* 0x000fe4000bf86070 */
[----:B------:R-:W-:Y:S01]  /*0800*/  @!P3 LEA.HI.X R31, R34, R29, R31, 0x1, P5 ;  /* 0x0000001d221fb211 */ /* 0x000fe200028f0c1f */
[C---:B------:R-:W-:Y:S01]  /*0810*/  @!P1 IMAD R35, R8.reuse, R27, R28 ;  /* 0x0000001b08239224 */ /* 0x040fe200078e021c */
[----:B------:R-:W-:Y:S01]  /*0820*/  ISETP.GE.AND.EX P4, PT, R51, UR15, PT, P4 ;  /* 0x0000000f33007c0c */ /* 0x000fe2000bf86340 */
[----:B------:R-:W-:Y:S01]  /*0830*/  @!P1 IMAD.WIDE.U32 R36, R8, R26, R36 ;  /* 0x0000001a08249225 */ /* 0x000fe200078e0024 */
[----:B------:R-:W-:Y:S01]  /*0840*/  SHF.R.S32.HI R53, RZ, 0x1f, R12 ;  /* 0x0000001fff357819 */ /* 0x000fe2000001140c */
[----:B------:R-:W1:Y:S01]  /*0850*/  @!P6 LDC.64 R26, c[0x0][0x220] ;  /* 0x00008800ff1aeb82 */ /* 0x000e620000000a00 */
[----:B------:R-:W-:Y:S01]  /*0860*/  ISETP.GT.U32.OR P4, PT, R0, 0x27f, P4 ;  /* 0x0000027f0000780c */ /* 0x000fe20002784470 */
[----:B------:R4:W5:Y:S01]  /*0870*/  @!P3 LDG.E R44, desc[UR8][R30.64] ;  /* 0x000000081e2cb981 */ /* 0x000962000c1e1900 */
[----:B------:R-:W-:-:S02]  /*0880*/  @!P1 IADD3 R35, R37, R35, RZ ;  /* 0x0000002325239210 */ /* 0x000fc40007ffe0ff */
[----:B---3--:R-:W-:-:S03]  /*0890*/  @!P1 LEA R34, P5, R36, R22, 0x1 ;  /* 0x0000001624229211 */ /* 0x008fc600078a08ff */
[----:B------:R-:W3:Y:S01]  /*08a0*/  @!P2 LDC.64 R28, c[0x0][0x220] ;  /* 0x00008800ff1cab82 */ /* 0x000ee20000000a00 */
[----:B------:R-:W-:Y:S02]  /*08b0*/  @!P1 LEA.HI.X R35, R36, R23, R35, 0x1, P5 ;  /* 0x0000001724239211 */ /* 0x000fe400028f0c23 */
[----:B------:R-:W-:Y:S01]  /*08c0*/  ISETP.GE.U32.AND P5, PT, R12, UR14, PT ;  /* 0x0000000e0c007c0c */ /* 0x000fe2000bfa6070 */
[----:B--2---:R-:W-:Y:S01]  /*08d0*/  @!P6 IMAD R22, R47, R24, RZ ;  /* 0x000000182f16e224 */ /* 0x004fe200078e02ff */
[----:B----4-:R-:W-:Y:S02]  /*08e0*/  @!P6 MOV R30, R86 ;  /* 0x00000056001ee202 */ /* 0x010fe40000000f00 */
[----:B------:R-:W-:Y:S02]  /*08f0*/  ISETP.GE.AND.EX P5, PT, R53, UR15, PT, P5 ;  /* 0x0000000f35007c0c */ /* 0x000fe4000bfa6350 */
[----:B------:R-:W-:Y:S01]  /*0900*/  @!P6 MOV R31, R89 ;  /* 0x00000059001fe202 */ /* 0x000fe20000000f00 */
[----:B------:R-:W-:Y:S01]  /*0910*/  @!P6 IMAD R25, R9, R25, R22 ;  /* 0x000000190919e224 */ /* 0x000fe200078e0216 */
[----:B------:R-:W-:Y:S01]  /*0920*/  ISETP.GT.U32.OR P5, PT, R0, 0x27f, P5 ;  /* 0x0000027f0000780c */ /* 0x000fe20002fa4470 */
[----:B------:R-:W2:Y:S01]  /*0930*/  @!P4 LDC.64 R22, c[0x0][0x270] ;  /* 0x00009c00ff16cb82 */ /* 0x000ea20000000a00 */
[----:B0-----:R-:W-:-:S02]  /*0940*/  @!P2 IMAD R36, R49, R20, RZ ;  /* 0x000000143124a224 */ /* 0x001fc400078e02ff */
[----:B------:R-:W-:Y:S01]  /*0950*/  @!P6 IMAD.WIDE.U32 R30, R9, R24, R30 ;  /* 0x00000018091ee225 */ /* 0x000fe200078e001e */
[----:B------:R-:W-:-:S03]  /*0960*/  @!P2 MOV R37, R89 ;  /* 0x000000590025a202 */ /* 0x000fc60000000f00 */
[----:B------:R-:W-:Y:S01]  /*0970*/  @!P2 IMAD R39, R10, R21, R36 ;  /* 0x000000150a27a224 */ /* 0x000fe200078e0224 */
[----:B------:R-:W-:Y:S02]  /*0980*/  @!P2 MOV R36, R86 ;  /* 0x000000560024a202 */ /* 0x000fe40000000f00 */
[----:B------:R-:W-:Y:S02]  /*0990*/  @!P6 IADD3 R25, R31, R25, RZ ;  /* 0x000000191f19e210 */ /* 0x000fe40007ffe0ff */
[----:B-1----:R-:W-:Y:S02]  /*09a0*/  @!P6 LEA R24, P3, R30, R26, 0x1 ;  /* 0x0000001a1e18e211 */ /* 0x002fe400078608ff */
[----:B------:R-:W-:Y:S01]  /*09b0*/  MOV R46, RZ ;  /* 0x000000ff002e7202 */ /* 0x000fe20000000f00 */
[----:B------:R-:W-:Y:S01]  /*09c0*/  @!P2 IMAD.WIDE.U32 R20, R10, R20, R36 ;  /* 0x000000140a14a225 */ /* 0x000fe200078e0024 */
[----:B------:R-:W-:Y:S02]  /*09d0*/  @!P6 LEA.HI.X R25, R30, R27, R25, 0x1, P3 ;  /* 0x0000001b1e19e211 */ /* 0x000fe400018f0c19 */
[----:B------:R-:W0:Y:S02]  /*09e0*/  @!P5 LDC.64 R26, c[0x0][0x270] ;  /* 0x00009c00ff1adb82 */ /* 0x000e240000000a00 */
[----:B------:R1:W4:Y:S01]  /*09f0*/  @!P1 LDG.E R46, desc[UR8][R34.64] ;  /* 0x00000008222e9981 */ /* 0x000322000c1e1900 */
[----:B------:R-:W-:-:S02]  /*0a00*/  @!P2 IADD3 R21, R21, R39, RZ ;  /* 0x000000271515a210 */ /* 0x000fc40007ffe0ff */
[----:B---3--:R-:W-:-:S03]  /*0a10*/  @!P2 LEA R28, P1, R20, R28, 0x1 ;  /* 0x0000001c141ca211 */ /* 0x008fc600078208ff */
[----:B------:R-:W3:Y:S01]  /*0a20*/  @!P4 LDC.64 R30, c[0x0][0x220] ;  /* 0x00008800ff1ecb82 */ /* 0x000ee20000000a00 */
[----:B------:R-:W-:Y:S02]  /*0a30*/  @!P2 LEA.HI.X R29, R20, R29, R21, 0x1, P1 ;  /* 0x0000001d141da211 */ /* 0x000fe400008f0c15 */
[----:B------:R-:W-:Y:S02]  /*0a40*/  SHF.R.S32.HI R55, RZ, 0x1f, R13 ;  /* 0x0000001fff377819 */ /* 0x000fe4000001140d */
[----:B------:R-:W-:Y:S02]  /*0a50*/  ISETP.GE.U32.AND P3, PT, R13, UR14, PT ;  /* 0x0000000e0d007c0c */ /* 0x000fe4000bf66070 */
[----:B------:R-:W-:Y:S01]  /*0a60*/  SHF.R.S32.HI R57, RZ, 0x1f, R14 ;  /* 0x0000001fff397819 */ /* 0x000fe2000001140e */
[----:B-1----:R-:W1:Y:S01]  /*0a70*/  @!P5 LDC.64 R34, c[0x0][0x220] ;  /* 0x00008800ff22db82 */ /* 0x002e620000000a00 */
[----:B------:R-:W-:Y:S01]  /*0a80*/  ISETP.GE.U32.AND P1, PT, R14, UR14, PT ;  /* 0x0000000e0e007c0c */ /* 0x000fe2000bf26070 */
[----:B--2---:R-:W-:Y:S01]  /*0a90*/  @!P4 IMAD R20, R51, R22, RZ ;  /* 0x000000163314c224 */ /* 0x004fe200078e02ff */
[----:B------:R-:W-:-:S02]  /*0aa0*/  ISETP.GE.AND.EX P3, PT, R55, UR15, PT, P3 ;  /* 0x0000000f37007c0c */ /* 0x000fc4000bf66330 */
[----:B------:R-:W-:Y:S01]  /*0ab0*/  ISETP.GE.AND.EX P1, PT, R57, UR15, PT, P1 ;  /* 0x0000000f39007c0c */ /* 0x000fe2000bf26310 */
[C---:B------:R-:W-:Y:S01]  /*0ac0*/  @!P4 IMAD R37, R11.reuse, R23, R20 ;  /* 0x000000170b25c224 */ /* 0x040fe200078e0214 */
[----:B------:R-:W-:Y:S02]  /*0ad0*/  MOV R48, RZ ;  /* 0x000000ff00307202 */ /* 0x000fe40000000f00 */
[C---:B------:R-:W-:Y:S02]  /*0ae0*/  ISETP.GT.U32.OR P3, PT, R0.reuse, 0x27f, P3 ;  /* 0x0000027f0000780c */ /* 0x040fe40001f64470 */
[----:B------:R-:W-:Y:S01]  /*0af0*/  ISETP.GT.U32.OR P1, PT, R0, 0x27f, P1 ;  /* 0x0000027f0000780c */ /* 0x000fe20000f24470 */
[----:B------:R-:W-:Y:S01]  /*0b00*/  @!P4 IMAD.MOV.U32 R21, RZ, RZ, R89 ;  /* 0x000000ffff15c224 */ /* 0x000fe200078e0059 */
[----:B------:R-:W-:Y:S01]  /*0b10*/  @!P4 MOV R20, R86 ;  /* 0x000000560014c202 */ /* 0x000fe20000000f00 */
[----:B------:R0:W2:Y:S04]  /*0b20*/  @!P6 LDG.E R48, desc[UR8][R24.64] ;  /* 0x000000081830e981 */ /* 0x0000a8000c1e1900 */
[----:B------:R-:W-:Y:S01]  /*0b30*/  @!P4 IMAD.WIDE.U32 R22, R11, R22, R20 ;  /* 0x000000160b16c225 */ /* 0x000fe200078e0014 */
[----:B------:R-:W-:-:S03]  /*0b40*/  MOV R50, RZ ;  /* 0x000000ff00327202 */ /* 0x000fc60000000f00 */
[----:B------:R-:W1:Y:S01]  /*0b50*/  @!P3 LDC.64 R20, c[0x0][0x270] ;  /* 0x00009c00ff14bb82 */ /* 0x000e620000000a00 */
[----:B0-----:R-:W-:Y:S01]  /*0b60*/  @!P5 IMAD R24, R53, R26, RZ ;  /* 0x0000001a3518d224 */ /* 0x001fe200078e02ff */
[----:B------:R-:W-:Y:S01]  /*0b70*/  @!P4 IADD3 R23, R23, R37, RZ ;  /* 0x000000251717c210 */ /* 0x000fe20007ffe0ff */
[----:B------:R-:W2:Y:S01]  /*0b80*/  @!P2 LDG.E R50, desc[UR8][R28.64] ;  /* 0x000000081c32a981 */ /* 0x000ea2000c1e1900 */
[----:B---3--:R-:W-:Y:S01]  /*0b90*/  @!P4 LEA R30, P6, R22, R30, 0x1 ;  /* 0x0000001e161ec211 */ /* 0x008fe200078c08ff */
[----:B------:R-:W-:-:S03]  /*0ba0*/  @!P5 IMAD R37, R12, R27, R24 ;  /* 0x0000001b0c25d224 */ /* 0x000fc600078e0218 */
[----:B------:R-:W0:Y:S01]  /*0bb0*/  @!P1 LDC.64 R24, c[0x0][0x270] ;  /* 0x00009c00ff189b82 */ /* 0x000e220000000a00 */
[----:B------:R-:W-:Y:S02]  /*0bc0*/  @!P4 LEA.HI.X R31, R22, R31, R23, 0x1, P6 ;  /* 0x0000001f161fc211 */ /* 0x000fe400030f0c17 */
[----:B------:R-:W-:Y:S02]  /*0bd0*/  @!P5 MOV R22, R86 ;  /* 0x000000560016d202 */ /* 0x000fe40000000f00 */
[----:B------:R-:W-:Y:S02]  /*0be0*/  @!P5 MOV R23, R89 ;  /* 0x000000590017d202 */ /* 0x000fe40000000f00 */
[----:B------:R-:W-:Y:S02]  /*0bf0*/  SHF.R.S32.HI R59, RZ, 0x1f, R15 ;  /* 0x0000001fff3b7819 */ /* 0x000fe4000001140f */
[----:B------:R-:W-:Y:S01]  /*0c00*/  ISETP.GE.U32.AND P2, PT, R15, UR14, PT ;  /* 0x0000000e0f007c0c */ /* 0x000fe2000bf46070 */
[----:B------:R-:W-:Y:S01]  /*0c10*/  @!P5 IMAD.WIDE.U32 R26, R12, R26, R22 ;  /* 0x0000001a0c1ad225 */ /* 0x000fe200078e0016 */
[----:B------:R-:W-:Y:S01]  /*0c20*/  MOV R54, RZ ;  /* 0x000000ff00367202 */ /* 0x000fe20000000f00 */
[----:B------:R-:W3:Y:S01]  /*0c30*/  @!P3 LDC.64 R22, c[0x0][0x220] ;  /* 0x00008800ff16bb82 */ /* 0x000ee20000000a00 */
[----:B------:R-:W-:-:S02]  /*0c40*/  ISETP.GE.AND.EX P2, PT, R59, UR15, PT, P2 ;  /* 0x0000000f3b007c0c */ /* 0x000fc4000bf46320 */
[----:B------:R-:W-:Y:S02]  /*0c50*/  @!P5 IADD3 R27, R27, R37, RZ ;  /* 0x000000251b1bd210 */ /* 0x000fe40007ffe0ff */
[----:B------:R-:W-:Y:S01]  /*0c60*/  ISETP.GT.U32.OR P2, PT, R0, 0x27f, P2 ;  /* 0x0000027f0000780c */ /* 0x000fe20001744470 */
[----:B------:R0:W2:Y:S01]  /*0c70*/  @!P4 LDG.E R54, desc[UR8][R30.64] ;  /* 0x000000081e36c981 */ /* 0x0000a2000c1e1900 */
[----:B-1----:R-:W-:Y:S02]  /*0c80*/  @!P5 LEA R34, P6, R26, R34, 0x1 ;  /* 0x000000221a22d211 */ /* 0x002fe400078c08ff */
[----:B------:R-:W-:Y:S02]  /*0c90*/  SHF.R.S32.HI R63, RZ, 0x1f, R16 ;  /* 0x0000001fff3f7819 */ /* 0x000fe40000011410 */
[----:B------:R-:W-:Y:S02]  /*0ca0*/  ISETP.GE.U32.AND P4, PT, R16, UR14, PT ;  /* 0x0000000e10007c0c */ /* 0x000fe4000bf86070 */
[----:B------:R-:W-:-:S02]  /*0cb0*/  MOV R52, RZ ;  /* 0x000000ff00347202 */ /* 0x000fc40000000f00 */
[----:B------:R-:W-:Y:S02]  /*0cc0*/  @!P5 LEA.HI.X R35, R26, R35, R27, 0x1, P6 ;  /* 0x000000231a23d211 */ /* 0x000fe400030f0c1b */
[----:B------:R-:W-:Y:S01]  /*0cd0*/  ISETP.GE.AND.EX P4, PT, R63, UR15, PT, P4 ;  /* 0x0000000f3f007c0c */ /* 0x000fe2000bf86340 */
[----:B------:R-:W1:Y:S01]  /*0ce0*/  @!P1 LDC.64 R26, c[0x0][0x220] ;  /* 0x00008800ff1a9b82 */ /* 0x000e620000000a00 */
[----:B------:R0:W2:Y:S02]  /*0cf0*/  @P0 LDG.E R52, desc[UR8][R32.64] ;  /* 0x0000000820340981 */ /* 0x0000a4000c1e1900 */
[----:B------:R-:W-:Y:S01]  /*0d00*/  ISETP.GT.U32.OR P4, PT, R0, 0x27f, P4 ;  /* 0x0000027f0000780c */ /* 0x000fe20002784470 */
[----:B------:R-:W-:Y:S02]  /*0d10*/  @!P3 IMAD R36, R55, R20, RZ ;  /* 0x000000143724b224 */ /* 0x000fe400078e02ff */
[----:B0-----:R-:W-:Y:S01]  /*0d20*/  @!P1 IMAD R30, R57, R24, RZ ;  /* 0x00000018391e9224 */ /* 0x001fe200078e02ff */
[----:B------:R-:W-:Y:S01]  /*0d30*/  MOV R56, RZ ;  /* 0x000000ff00387202 */ /* 0x000fe20000000f00 */
[----:B------:R-:W0:Y:S01]  /*0d40*/  @!P2 LDC.64 R28, c[0x0][0x270] ;  /* 0x00009c00ff1cab82 */ /* 0x000e220000000a00 */
[----:B------:R-:W-:-:S02]  /*0d50*/  @!P3 MOV R32, R86 ;  /* 0x000000560020b202 */ /* 0x000fc40000000f00 */
[----:B------:R-:W-:Y:S01]  /*0d60*/  @!P3 MOV R33, R89 ;  /* 0x000000590021b202 */ /* 0x000fe20000000f00 */
[C---:B------:R-:W-:Y:S01]  /*0d70*/  @!P3 IMAD R21, R13.reuse, R21, R36 ;  /* 0x000000150d15b224 */ /* 0x040fe200078e0224 */
[----:B------:R-:W-:Y:S01]  /*0d80*/  @!P1 MOV R31, R89 ;  /* 0x00000059001f9202 */ /* 0x000fe20000000f00 */
[C---:B------:R-:W-:Y:S01]  /*0d90*/  @!P1 IMAD R37, R14.reuse, R25, R30 ;  /* 0x000000190e259224 */ /* 0x040fe200078e021e */
[----:B------:R-:W-:Y:S01]  /*0da0*/  @!P1 MOV R30, R86 ;  /* 0x00000056001e9202 */ /* 0x000fe20000000f00 */
[----:B------:R-:W-:Y:S01]  /*0db0*/  @!P3 IMAD.WIDE.U32 R32, R13, R20, R32 ;  /* 0x000000140d20b225 */ /* 0x000fe200078e0020 */
[----:B------:R3:W2:Y:S01]  /*0dc0*/  @!P5 LDG.E R56, desc[UR8][R34.64] ;  /* 0x000000082238d981 */ /* 0x0006a2000c1e1900 */
[----:B------:R-:W-:Y:S02]  /*0dd0*/  SHF.R.S32.HI R65, RZ, 0x1f, R17 ;  /* 0x0000001fff417819 */ /* 0x000fe40000011411 */
[----:B------:R-:W-:Y:S01]  /*0de0*/  @!P1 IMAD.WIDE.U32 R30, R14, R24, R30 ;  /* 0x000000180e1e9225 */ /* 0x000fe200078e001e */
[----:B------:R-:W-:Y:S01]  /*0df0*/  @!P3 IADD3 R33, R33, R21, RZ ;  /* 0x000000152121b210 */ /* 0x000fe20007ffe0ff */
[----:B------:R-:W0:Y:S01]  /*0e00*/  @!P4 LDC.64 R24, c[0x0][0x270] ;  /* 0x00009c00ff18cb82 */ /* 0x000e220000000a00 */
[----:B------:R-:W-:-:S02]  /*0e10*/  ISETP.GE.U32.AND P5, PT, R17, UR14, PT ;  /* 0x0000000e11007c0c */ /* 0x000fc4000bfa6070 */
[----:B---3--:R-:W-:-:S05]  /*0e20*/  @!P3 LEA R34, P6, R32, R22, 0x1 ;  /* 0x000000162022b211 */ /* 0x008fca00078c08ff */
[----:B------:R-:W3:Y:S01]  /*0e30*/  @!P2 LDC.64 R20, c[0x0][0x220] ;  /* 0x00008800ff14ab82 */ /* 0x000ee20000000a00 */
[----:B------:R-:W-:Y:S02]  /*0e40*/  MOV R62, RZ ;  /* 0x000000ff003e7202 */ /* 0x000fe40000000f00 */
[----:B------:R-:W-:Y:S02]  /*0e50*/  @!P3 LEA.HI.X R35, R32, R23, R33, 0x1, P6 ;  /* 0x000000172023b211 */ /* 0x000fe400030f0c21 */
[----:B------:R-:W-:Y:S02]  /*0e60*/  ISETP.GE.AND.EX P5, PT, R65, UR15, PT, P5 ;  /* 0x0000000f41007c0c */ /* 0x000fe4000bfa6350 */
[----:B------:R-:W-:Y:S01]  /*0e70*/  @!P1 IADD3 R22, R31, R37, RZ ;  /* 0x000000251f169210 */ /* 0x000fe20007ffe0ff */
[----:B------:R-:W2:Y:S01]  /*0e80*/  @!P3 LDG.E R62, desc[UR8][R34.64] ;  /* 0x00000008223eb981 */ /* 0x000ea2000c1e1900 */
[----:B-1----:R-:W-:Y:S02]  /*0e90*/  @!P1 LEA R32, P6, R30, R26, 0x1 ;  /* 0x0000001a1e209211 */ /* 0x002fe400078c08ff */
[----:B------:R-:W-:-:S02]  /*0ea0*/  ISETP.GT.U32.OR P3, PT, R0, 0x27f, P5 ;  /* 0x0000027f0000780c */ /* 0x000fc40002f64470 */
[----:B------:R-:W-:Y:S02]  /*0eb0*/  @!P1 LEA.HI.X R33, R30, R27, R22, 0x1, P6 ;  /* 0x0000001b1e219211 */ /* 0x000fe400030f0c16 */
[----:B------:R-:W-:Y:S02]  /*0ec0*/  @!P2 MOV R30, R86 ;  /* 0x00000056001ea202 */ /* 0x000fe40000000f00 */
[----:B------:R-:W-:Y:S01]  /*0ed0*/  @!P2 MOV R31, R89 ;  /* 0x00000059001fa202 */ /* 0x000fe20000000f00 */
[-C--:B0-----:R-:W-:Y:S01]  /*0ee0*/  @!P2 IMAD R26, R59, R28.reuse, RZ ;  /* 0x0000001c3b1aa224 */ /* 0x081fe200078e02ff */
[----:B------:R-:W0:Y:S01]  /*0ef0*/  @!P4 LDC.64 R22, c[0x0][0x220] ;  /* 0x00008800ff16cb82 */ /* 0x000e220000000a00 */
[----:B------:R-:W-:Y:S01]  /*0f00*/  MOV R64, RZ ;  /* 0x000000ff00407202 */ /* 0x000fe20000000f00 */
[C---:B------:R-:W-:Y:S01]  /*0f10*/  @!P2 IMAD.WIDE.U32 R30, R15.reuse, R28, R30 ;  /* 0x0000001c0f1ea225 */ /* 0x040fe200078e001e */
[----:B------:R-:W-:Y:S02]  /*0f20*/  SHF.R.S32.HI R71, RZ, 0x1f, R18 ;  /* 0x0000001fff477819 */ /* 0x000fe40000011412 */
[----:B------:R-:W-:Y:S01]  /*0f30*/  ISETP.GE.U32.AND P5, PT, R18, UR14, PT ;  /* 0x0000000e12007c0c */ /* 0x000fe2000bfa6070 */
[----:B------:R-:W-:Y:S01]  /*0f40*/  @!P2 IMAD R29, R15, R29, R26 ;  /* 0x0000001d0f1da224 */ /* 0x000fe200078e021a */
[----:B------:R1:W2:Y:S01]  /*0f50*/  @!P1 LDG.E R64, desc[UR8][R32.64] ;  /* 0x0000000820409981 */ /* 0x0002a2000c1e1900 */
[----:B------:R-:W1:Y:S01]  /*0f60*/  @!P3 LDC.64 R26, c[0x0][0x270] ;  /* 0x00009c00ff1abb82 */ /* 0x000e620000000a00 */
[----:B---3--:R-:W-:Y:S01]  /*0f70*/  @!P2 LEA R28, P6, R30, R20, 0x1 ;  /* 0x000000141e1ca211 */ /* 0x008fe200078c08ff */
[----:B------:R-:W-:Y:S01]  /*0f80*/  @!P4 IMAD R20, R63, R24, RZ ;  /* 0x000000183f14c224 */ /* 0x000fe200078e02ff */
[----:B------:R-:W-:-:S02]  /*0f90*/  SHF.R.S32.HI R69, RZ, 0x1f, R19 ;  /* 0x0000001fff457819 */ /* 0x000fc40000011413 */
[----:B------:R-:W-:Y:S02]  /*0fa0*/  ISETP.GE.AND.EX P5, PT, R71, UR15, PT, P5 ;  /* 0x0000000f47007c0c */ /* 0x000fe4000bfa6350 */
[----:B------:R-:W-:Y:S02]  /*0fb0*/  @!P2 IADD3 R29, R31, R29, RZ ;  /* 0x0000001d1f1da210 */ /* 0x000fe40007ffe0ff */
[----:B------:R-:W-:Y:S01]  /*0fc0*/  ISETP.GE.U32.AND P1, PT, R19, UR14, PT ;  /* 0x0000000e13007c0c */ /* 0x000fe2000bf26070 */
[----:B------:R-:W-:Y:S01]  /*0fd0*/  @!P4 IMAD R31, R16, R25, R20 ;  /* 0x00000019101fc224 */ /* 0x000fe200078e0214 */
[----:B------:R-:W-:Y:S02]  /*0fe0*/  @!P2 LEA.HI.X R29, R30, R21, R29, 0x1, P6 ;  /* 0x000000151e1da211 */ /* 0x000fe400030f0c1d */
[----:B------:R-:W-:Y:S02]  /*0ff0*/  ISETP.GT.U32.OR P5, PT, R0, 0x27f, P5 ;  /* 0x0000027f0000780c */ /* 0x000fe40002fa4470 */
[----:B------:R-:W-:-:S02]  /*1000*/  ISETP.GE.AND.EX P1, PT, R69, UR15, PT, P1 ;  /* 0x0000000f45007c0c */ /* 0x000fc4000bf26310 */
[----:B------:R-:W-:Y:S02]  /*1010*/  @!P4 MOV R20, R86 ;  /* 0x000000560014c202 */ /* 0x000fe40000000f00 */
[----:B------:R-:W-:Y:S02]  /*1020*/  @!P4 MOV R21, R89 ;  /* 0x000000590015c202 */ /* 0x000fe40000000f00 */
[----:B------:R-:W-:Y:S01]  /*1030*/  ISETP.GT.U32.OR P1, PT, R0, 0x27f, P1 ;  /* 0x0000027f0000780c */ /* 0x000fe20000f24470 */
[----:B------:R-:W-:Y:S01]  /*1040*/  @!P4 IMAD.WIDE.U32 R24, R16, R24, R20 ;  /* 0x000000181018c225 */ /* 0x000fe200078e0014 */
[----:B------:R-:W-:-:S03]  /*1050*/  MOV R66, RZ ;  /* 0x000000ff00427202 */ /* 0x000fc60000000f00 */
[----:B------:R-:W3:Y:S01]  /*1060*/  @!P5 LDC.64 R20, c[0x0][0x270] ;  /* 0x00009c00ff14db82 */ /* 0x000ee20000000a00 */
[----:B------:R-:W-:Y:S02]  /*1070*/  @!P4 IADD3 R25, R25, R31, RZ ;  /* 0x0000001f1919c210 */ /* 0x000fe40007ffe0ff */
[----:B0-----:R-:W-:Y:S01]  /*1080*/  @!P4 LEA R36, P6, R24, R22, 0x1 ;  /* 0x000000161824c211 */ /* 0x001fe200078c08ff */
[----:B------:R0:W2:Y:S04]  /*1090*/  @!P2 LDG.E R66, desc[UR8][R28.64] ;  /* 0x000000081c42a981 */ /* 0x0000a8000c1e1900 */
        /* <DEDUP_REMOVED lines=11> */
[----:B------:R-:W5:Y:S01]  /*1150*/  @!P5 LDC.64 R24, c[0x0][0x220] ;  /* 0x00008800ff18db82 */ /* 0x000f620000000a00 */
[----:B------:R-:W-:-:S02]  /*1160*/  ISETP.GE.AND.EX P6, PT, R75, UR15, PT, P6 ;  /* 0x0000000f4b007c0c */ /* 0x000fc4000bfc6360 */
[----:B------:R-:W-:Y:S02]  /*1170*/  @!P3 MOV R34, R86 ;  /* 0x000000560022b202 */ /* 0x000fe40000000f00 */
[----:B------:R-:W-:Y:S01]  /*1180*/  @!P3 MOV R35, R89 ;  /* 0x000000590023b202 */ /* 0x000fe20000000f00 */
[----:B------:R-:W-:Y:S01]  /*1190*/  IMAD.MOV.U32 R68, RZ, RZ, RZ ;  /* 0x000000ffff447224 */ /* 0x000fe200078e00ff */
[----:B------:R-:W-:Y:S01]  /*11a0*/  ISETP.GT.U32.OR P6, PT, R0, 0x27f, P6 ;  /* 0x0000027f0000780c */ /* 0x000fe200037c4470 */
[----:B------:R-:W-:-:S04]  /*11b0*/  @!P3 IMAD.WIDE.U32 R34, R17, R26, R34 ;  /* 0x0000001a1122b225 */ /* 0x000fc800078e0022 */
[----:B------:R3:W2:Y:S01]  /*11c0*/  @!P4 LDG.E R68, desc[UR8][R36.64] ;  /* 0x000000082444c981 */ /* 0x0006a2000c1e1900 */
[----:B------:R-:W4:Y:S01]  /*11d0*/  @!P1 LDC.64 R26, c[0x0][0x220] ;  /* 0x00008800ff1a9b82 */ /* 0x000f220000000a00 */
[----:B------:R-:W-:Y:S02]  /*11e0*/  @!P3 IADD3 R33, R35, R33, RZ ;  /* 0x000000212321b210 */ /* 0x000fe40007ffe0ff */
[----:B0-----:R-:W-:Y:S01]  /*11f0*/  @!P3 LEA R32, P4, R34, R30, 0x1 ;  /* 0x0000001e2220b211 */ /* 0x001fe200078808ff */
[----:B---3--:R-:W-:-:S04]  /*1200*/  @!P5 IMAD R30, R71, R20, RZ ;  /* 0x00000014471ed224 */ /* 0x008fc800078e02ff */
[----:B------:R-:W0:Y:S01]  /*1210*/  @!P2 LDC.64 R28, c[0x0][0x270] ;  /* 0x00009c00ff1cab82 */ /* 0x000e220000000a00 */
[----:B------:R-:W-:Y:S02]  /*1220*/  @!P5 MOV R36, R86 ;  /* 0x000000560024d202 */ /* 0x000fe40000000f00 */
[----:B------:R-:W-:Y:S01]  /*1230*/  @!P5 MOV R37, R89 ;  /* 0x000000590025d202 */ /* 0x000fe20000000f00 */
[----:B------:R-:W-:Y:S01]  /*1240*/  @!P5 IMAD R39, R18, R21, R30 ;  /* 0x000000151227d224 */ /* 0x000fe200078e021e */
[----:B------:R-:W-:Y:S01]  /*1250*/  @!P3 LEA.HI.X R33, R34, R31, R33, 0x1, P4 ;  /* 0x0000001f2221b211 */ /* 0x000fe200020f0c21 */
[----:B-1----:R-:W-:Y:S02]  /*1260*/  @!P1 IMAD R34, R69, R22, RZ ;  /* 0x0000001645229224 */ /* 0x002fe400078e02ff */
[----:B------:R-:W-:Y:S01]  /*1270*/  @!P5 IMAD.WIDE.U32 R36, R18, R20, R36 ;  /* 0x000000141224d225 */ /* 0x000fe200078e0024 */
[----:B------:R-:W1:Y:S01]  /*1280*/  @!P6 LDC.64 R30, c[0x0][0x270] ;  /* 0x00009c00ff1eeb82 */ /* 0x000e620000000a00 */
[----:B------:R-:W-:-:S02]  /*1290*/  @!P1 MOV R35, R89 ;  /* 0x0000005900239202 */ /* 0x000fc40000000f00 */
[----:B------:R-:W-:Y:S01]  /*12a0*/  @!P1 IMAD R61, R19, R23, R34 ;  /* 0x00000017133d9224 */ /* 0x000fe200078e0222 */
[----:B------:R-:W-:Y:S02]  /*12b0*/  @!P1 MOV R34, R86 ;  /* 0x0000005600229202 */ /* 0x000fe40000000f00 */
[----:B------:R-:W-:Y:S02]  /*12c0*/  @!P5 IADD3 R23, R37, R39, RZ ;  /* 0x000000272517d210 */ /* 0x000fe40007ffe0ff */
[----:B------:R-:W3:Y:S01]  /*12d0*/  @!P2 LDC.64 R20, c[0x0][0x220] ;  /* 0x00008800ff14ab82 */ /* 0x000ee20000000a00 */
[C---:B-----5:R-:W-:Y:S01]  /*12e0*/  @!P5 LEA R24, P4, R36.reuse, R24, 0x1 ;  /* 0x000000182418d211 */ /* 0x060fe200078808ff */
[----:B------:R-:W-:Y:S01]  /*12f0*/  @!P1 IMAD.WIDE.U32 R34, R19, R22, R34 ;  /* 0x0000001613229225 */ /* 0x000fe200078e0022 */
[----:B------:R-:W-:Y:S02]  /*1300*/  MOV R70, RZ ;  /* 0x000000ff00467202 */ /* 0x000fe40000000f00 */
[----:B------:R-:W-:-:S02]  /*1310*/  @!P5 LEA.HI.X R25, R36, R25, R23, 0x1, P4 ;  /* 0x000000192419d211 */ /* 0x000fc400020f0c17 */
[----:B------:R-:W-:Y:S01]  /*1320*/  MOV R72, RZ ;  /* 0x000000ff00487202 */ /* 0x000fe20000000f00 */
[----:B------:R-:W5:Y:S01]  /*1330*/  @!P6 LDC.64 R22, c[0x0][0x220] ;  /* 0x00008800ff16eb82 */ /* 0x000f620000000a00 */
[----:B------:R1:W2:Y:S01]  /*1340*/  @!P3 LDG.E R70, desc[UR8][R32.64] ;  /* 0x000000082046b981 */ /* 0x0002a2000c1e1900 */
[----:B------:R-:W-:Y:S01]  /*1350*/  @!P1 IADD3 R35, R35, R61, RZ ;  /* 0x0000003d23239210 */ /* 0x000fe20007ffe0ff */
[----:B0-----:R-:W-:Y:S01]  /*1360*/  @!P2 IMAD R36, R73, R28, RZ ;  /* 0x0000001c4924a224 */ /* 0x001fe200078e02ff */
[C---:B----4-:R-:W-:Y:S01]  /*1370*/  @!P1 LEA R26, P3, R34.reuse, R26, 0x1 ;  /* 0x0000001a221a9211 */ /* 0x050fe200078608ff */
[----:B------:R0:W4:Y:S01]  /*1380*/  @!P5 LDG.E R72, desc[UR8][R24.64] ;  /* 0x000000081848d981 */ /* 0x000122000c1e1900 */
[----:B------:R-:W-:Y:S02]  /*1390*/  MOV R74, RZ ;  /* 0x000000ff004a7202 */ /* 0x000fe40000000f00 */
[----:B------:R-:W-:Y:S01]  /*13a0*/  @!P1 LEA.HI.X R27, R34, R27, R35, 0x1, P3 ;  /* 0x0000001b221b9211 */ /* 0x000fe200018f0c23 */
[----:B------:R-:W-:-:S02]  /*13b0*/  @!P2 IMAD R35, R40, R29, R36 ;  /* 0x0000001d2823a224 */ /* 0x000fc400078e0224 */
[----:B-1----:R-:W-:Y:S02]  /*13c0*/  @!P6 IMAD R32, R75, R30, RZ ;  /* 0x0000001e4b20e224 */ /* 0x002fe400078e02ff */
[----:B------:R1:W4:Y:S01]  /*13d0*/  @!P1 LDG.E R74, desc[UR8][R26.64] ;  /* 0x000000081a4a9981 */ /* 0x000322000c1e1900 */
[----:B0-----:R-:W-:Y:S02]  /*13e0*/  @!P2 MOV R24, R86 ;  /* 0x000000560018a202 */ /* 0x001fe40000000f00 */
[----:B------:R-:W-:-:S03]  /*13f0*/  @!P2 MOV R25, R89 ;  /* 0x000000590019a202 */ /* 0x000fc60000000f00 */
[----:B------:R-:W-:Y:S01]  /*1400*/  @!P2 IMAD.WIDE.U32 R28, R40, R28, R24 ;  /* 0x0000001c281ca225 */ /* 0x000fe200078e0018 */
[----:B------:R-:W-:Y:S02]  /*1410*/  @!P6 MOV R24, R86 ;  /* 0x000000560018e202 */ /* 0x000fe40000000f00 */
[----:B------:R-:W-:Y:S01]  /*1420*/  @!P6 MOV R25, R89 ;  /* 0x000000590019e202 */ /* 0x000fe20000000f00 */
[----:B------:R-:W-:Y:S01]  /*1430*/  @!P6 IMAD R31, R41, R31, R32 ;  /* 0x0000001f291fe224 */ /* 0x000fe200078e0220 */
[----:B------:R-:W-:Y:S02]  /*1440*/  @!P2 IADD3 R29, R29, R35, RZ ;  /* 0x000000231d1da210 */ /* 0x000fe40007ffe0ff */
[C---:B---3--:R-:W-:Y:S01]  /*1450*/  @!P2 LEA R20, P1, R28.reuse, R20, 0x1 ;  /* 0x000000141c14a211 */ /* 0x048fe200078208ff */
[----:B------:R-:W-:Y:S01]  /*1460*/  @!P6 IMAD.WIDE.U32 R24, R41, R30, R24 ;  /* 0x0000001e2918e225 */ /* 0x000fe200078e0018 */
[----:B------:R-:W-:Y:S02]  /*1470*/  MOV R76, RZ ;  /* 0x000000ff004c7202 */ /* 0x000fe40000000f00 */
[----:B------:R-:W-:-:S02]  /*1480*/  @!P2 LEA.HI.X R21, R28, R21, R29, 0x1, P1 ;  /* 0x000000151c15a211 */ /* 0x000fc400008f0c1d */
[----:B------:R-:W-:Y:S02]  /*1490*/  @!P6 IADD3 R25, R25, R31, RZ ;  /* 0x0000001f1919e210 */ /* 0x000fe40007ffe0ff */
[C---:B-----5:R-:W-:Y:S01]  /*14a0*/  @!P6 LEA R22, P1, R24.reuse, R22, 0x1 ;  /* 0x000000161816e211 */ /* 0x060fe200078208ff */
[----:B------:R0:W3:Y:S01]  /*14b0*/  @!P2 LDG.E R76, desc[UR8][R20.64] ;  /* 0x00000008144ca981 */ /* 0x0000e2000c1e1900 */
[----:B------:R-:W-:Y:S02]  /*14c0*/  MOV R83, RZ ;  /* 0x000000ff00537202 */ /* 0x000fe40000000f00 */
[----:B------:R-:W-:-:S05]  /*14d0*/  @!P6 LEA.HI.X R23, R24, R23, R25, 0x1, P1 ;  /* 0x000000171817e211 */ /* 0x000fca00008f0c19 */
[----:B------:R5:W3:Y:S01]  /*14e0*/  @!P6 LDG.E R83, desc[UR8][R22.64] ;  /* 0x000000081653e981 */ /* 0x000ae2000c1e1900 */
[----:B------:R-:W-:-:S04]  /*14f0*/  PRMT R25, R44, 0x7632, R25 ;  /* 0x000076322c197816 */ /* 0x000fc80000000019 */
[----:B-1----:R-:W-:Y:S01]  /*1500*/  SHF.L.U32 R27, R25, 0x10, RZ ;  /* 0x00000010191b7819 */ /* 0x002fe200000006ff */
[----:B------:R-:W-:-:S04]  /*1510*/  IMAD.U32 R26, R44, 0x10000, RZ ;  /* 0x000100002c1a7824 */ /* 0x000fc800078e00ff */
[----:B0-----:R-:W-:Y:S01]  /*1520*/  FADD.FTZ R20, R26, R27 ;  /* 0x0000001b1a147221 */ /* 0x001fe20000010000 */
[----:B------:R-:W-:Y:S01]  /*1530*/  FMUL.FTZ R29, R27, R27 ;  /* 0x0000001b1b1d7220 */ /* 0x000fe20000410000 */
[----:B------:R-:W-:-:S04]  /*1540*/  PRMT R28, R46, 0x7632, R28 ;  /* 0x000076322e1c7816 */ /* 0x000fc8000000001c */
[----:B-----5:R-:W-:Y:S02]  /*1550*/  SHF.L.U32 R23, R28, 0x10, RZ ;  /* 0x000000101c177819 */ /* 0x020fe400000006ff */
[----:B------:R-:W-:Y:S01]  /*1560*/  SHF.L.U32 R22, R46, 0x10, RZ ;  /* 0x000000102e167819 */ /* 0x000fe200000006ff */
[----:B------:R-:W-:Y:S01]  /*1570*/  FFMA.FTZ R26, R26, R26, R29 ;  /* 0x0000001a1a1a7223 */ /* 0x000fe2000001001d */
[----:B--2---:R-:W-:-:S04]  /*1580*/  PRMT R24, R52, 0x7632, R24 ;  /* 0x0000763234187816 */ /* 0x004fc80000000018 */
        /* <DEDUP_REMOVED lines=31> */
[----:B------:R-:W-:Y:S01]  /*1780*/  PRMT R27, R56, 0x7632, R27 ;  /* 0x00007632381b7816 */ /* 0x000fe2000000001b */
        /* <DEDUP_REMOVED lines=12> */
[----:B------:R-:W-:Y:S01]  /*1850*/  PRMT R25, R64, 0x7632, R25 ;  /* 0x0000763240197816 */ /* 0x000fe20000000019 */
[----:B------:R-:W-:Y:S01]  /*1860*/  FADD.FTZ R21, R21, R24 ;  /* 0x0000001815157221 */ /* 0x000fe20000010000 */
        /* <DEDUP_REMOVED lines=20> */
[----:B------:R-:W-:Y:S01]  /*19b0*/  FFMA.FTZ R24, R23, R23, R24 ;  /* 0x0000001717187223 */ /* 0x000fe20000010018 */
[C---:B------:R-:W-:Y:S02]  /*19c0*/  PRMT R25, R68.reuse, 0x7632, R25 ;  /* 0x0000763244197816 */ /* 0x040fe40000000019 */
[----:B------:R-:W-:Y:S02]  /*19d0*/  SHF.L.U32 R22, R68, 0x10, RZ ;  /* 0x0000001044167819 */ /* 0x000fe400000006ff */
[----:B------:R-:W-:Y:S01]  /*19e0*/  SHF.L.U32 R27, R25, 0x10, RZ ;  /* 0x00000010191b7819 */ /* 0x000fe200000006ff */
[----:B------:R-:W-:-:S04]  /*19f0*/  FADD.FTZ R25, R23, R26 ;  /* 0x0000001a17197221 */ /* 0x000fc80000010000 */
[----:B------:R-:W-:Y:S01]  /*1a00*/  FMUL.FTZ R23, R27, R27 ;  /* 0x0000001b1b177220 */ /* 0x000fe20000410000 */
[----:B------:R-:W-:Y:S01]  /*1a10*/  FADD.FTZ R20, R20, R25 ;  /* 0x0000001914147221 */ /* 0x000fe20000010000 */
[C---:B------:R-:W-:Y:S01]  /*1a20*/  FADD.FTZ R27, R22.reuse, R27 ;  /* 0x0000001b161b7221 */ /* 0x040fe20000010000 */
[----:B------:R-:W-:Y:S01]  /*1a30*/  FADD.FTZ R21, R21, R24 ;  /* 0x0000001815157221 */ /* 0x000fe20000010000 */
[----:B------:R-:W-:Y:S02]  /*1a40*/  FFMA.FTZ R22, R22, R22, R23 ;  /* 0x0000001616167223 */ /* 0x000fe40000010017 */
[----:B------:R-:W-:Y:S02]  /*1a50*/  FADD.FTZ R20, R20, R27 ;  /* 0x0000001b14147221 */ /* 0x000fe40000010000 */
[----:B------:R-:W-:Y:S01]  /*1a60*/  FADD.FTZ R21, R21, R22 ;  /* 0x0000001615157221 */ /* 0x000fe20000010000 */
[----:B------:R-:W-:-:S04]  /*1a70*/  PRMT R26, R70, 0x7632, R26 ;  /* 0x00007632461a7816 */ /* 0x000fc8000000001a */
[----:B------:R-:W-:Y:S02]  /*1a80*/  SHF.L.U32 R26, R26, 0x10, RZ ;  /* 0x000000101a1a7819 */ /* 0x000fe400000006ff */
[----:B----4-:R-:W-:Y:S02]  /*1a90*/  PRMT R25, R72, 0x7632, R25 ;  /* 0x0000763248197816 */ /* 0x010fe40000000019 */
[----:B------:R-:W-:Y:S01]  /*1aa0*/  SHF.L.U32 R23, R70, 0x10, RZ ;  /* 0x0000001046177819 */ /* 0x000fe200000006ff */
[----:B------:R-:W-:Y:S01]  /*1ab0*/  FMUL.FTZ R24, R26, R26 ;  /* 0x0000001a1a187220 */ /* 0x000fe20000410000 */
[----:B------:R-:W-:Y:S01]  /*1ac0*/  SHF.L.U32 R27, R25, 0x10, RZ ;  /* 0x00000010191b7819 */ /* 0x000fe200000006ff */
[----:B------:R-:W-:Y:S02]  /*1ad0*/  IMAD.U32 R22, R72, 0x10000, RZ ;  /* 0x0001000048167824 */ /* 0x000fe400078e00ff */
        /* <DEDUP_REMOVED lines=14> */
[----:B---3--:R-:W-:-:S04]  /*1bc0*/  PRMT R25, R76, 0x7632, R25 ;  /* 0x000076324c197816 */ /* 0x008fc80000000019 */
        /* <DEDUP_REMOVED lines=108> */
.L_x_2227:
[----:B------:R-:W-:Y:S05]  /*2290*/  BSYNC B0 ;  /* 0x0000000000007941 */ /* 0x000fea0003800000 */
.L_x_2226:
        /* <DEDUP_REMOVED lines=36> */
.L_x_2230:
[----:B-1----:R-:W2:Y:S04]  /*24e0*/  LDG.E.STRONG.GPU R22, desc[UR8][R20.64] ;  /* 0x0000000814167981 */ /* 0x002ea8000c1ef900 */
[----:B--2---:R-:W-:Y:S01]  /*24f0*/  CCTL.IVALL ;  /* 0x00000000ff00798f */ /* 0x004fe20002000000 */
[----:B------:R-:W-:Y:S05]  /*2500*/  YIELD ;  /* 0x0000000000007946 */ /* 0x000fea0003800000 */
[----:B------:R-:W-:-:S13]  /*2510*/  ISETP.NE.AND P1, PT, R22, R25, PT ;  /* 0x000000191600720c */ /* 0x000fda0003f25270 */
[----:B------:R-:W-:Y:S05]  /*2520*/  @P1 BRA `(.L_x_2230) ;  /* 0xfffffffc00ec1947 */ /* 0x000fea000383ffff */
.L_x_2229:
        /* <DEDUP_REMOVED lines=11> */
.L_x_2232:
        /* <DEDUP_REMOVED lines=63> */
.L_x_2231:
        /* <DEDUP_REMOVED lines=11> */
[----:B------:R-:W-:-:S04]  /*2a80*/  IMAD R23, R23, R84, RZ ;  /* 0x0000005417177224 */ /* 0x000fc800078e02ff */
[----:B------:R-:W-:-:S04]  /*2a90*/  IMAD.SHL.U32 R23, R23, 0x2, RZ ;  /* 0x0000000217177824 */ /* 0x000fc800078e00ff */
[----:B--2---:R-:W-:-:S04]  /*2aa0*/  IMAD.WIDE R20, R23, 0x4, R20 ;  /* 0x0000000417147825 */ /* 0x004fc800078e0214 */
[----:B-1----:R-:W-:-:S04]  /*2ab0*/  IMAD R23, R38, UR5, R25 ;  /* 0x0000000526177c24 */ /* 0x002fc8000f8e0219 */
[----:B------:R-:W-:-:S06]  /*2ac0*/  IMAD.WIDE.U32 R20, R23, 0x8, R20 ;  /* 0x0000000817147825 */ /* 0x000fcc00078e0014 */
[----:B------:R-:W0:Y:S02]  /*2ad0*/  LDG.E.64 R20, desc[UR8][R20.64] ;  /* 0x0000000814147981 */ /* 0x000e24000c1e1b00 */
[----:B0-----:R-:W-:Y:S01]  /*2ae0*/  FADD.FTZ R60, R60, R20 ;  /* 0x000000143c3c7221 */ /* 0x001fe20000010000 */
[----:B------:R-:W-:-:S07]  /*2af0*/  FADD.FTZ R61, R61, R21 ;  /* 0x000000153d3d7221 */ /* 0x000fce0000010000 */
.L_x_2234:
[----:B------:R-:W-:Y:S05]  /*2b00*/  BSYNC B0 ;  /* 0x0000000000007941 */ /* 0x000fea0003800000 */
.L_x_2233:
        /* <DEDUP_REMOVED lines=21> */
[----:B----4-:R-:W-:Y:S01]  /*2c60*/  @!P2 IMAD.WIDE R24, R25, 0x4, R22 ;  /* 0x000000041918a825 */ /* 0x010fe200078e0216 */
        /* <DEDUP_REMOVED lines=10> */
.L_x_2228:
        /* <DEDUP_REMOVED lines=22> */
[----:B------:R-:W4:Y:S04]  /*2e70*/  LDG.E.U16 R84, desc[UR8][R38.64] ;  /* 0x0000000826547981 */ /* 0x000f28000c1e1500 */
[----:B------:R5:W4:Y:S01]  /*2e80*/  LDG.E.U16 R91, desc[UR8][R38.64+0x2] ;  /* 0x00000208265b7981 */ /* 0x000b22000c1e1500 */
[----:B-1----:R-:W-:-:S02]  /*2e90*/  MOV R26, 0x3f800000 ;  /* 0x3f800000001a7802 */ /* 0x002fc40000000f00 */
[----:B------:R-:W-:Y:S01]  /*2ea0*/  ISETP.NE.AND P5, PT, RZ, UR10, PT ;  /* 0x0000000aff007c0c */ /* 0x000fe2000bfa5270 */
[----:B------:R-:W1:Y:S01]  /*2eb0*/  LDS.64 R22, [UR5+0xc0] ;  /* 0x0000c005ff167984 */ /* 0x000e620008000a00 */
[----:B------:R-:W-:Y:S02]  /*2ec0*/  SHF.L.U32 R27, R52, 0x10, RZ ;  /* 0x00000010341b7819 */ /* 0x000fe400000006ff */
[----:B------:R-:W-:Y:S02]  /*2ed0*/  SHF.L.U32 R81, R81, 0x10, RZ ;  /* 0x0000001051517819 */ /* 0x000fe400000006ff */
[----:B-----5:R-:W-:Y:S01]  /*2ee0*/  SHF.L.U32 R39, R44, 0x10, RZ ;  /* 0x000000102c277819 */ /* 0x020fe200000006ff */
[----:B-1----:R-:W-:-:S04]  /*2ef0*/  FMUL.FTZ R42, R22, UR6 ;  /* 0x00000006162a7c20 */ /* 0x002fc80008410000 */
[----:B------:R-:W-:-:S04]  /*2f00*/  FMUL.FTZ R22, R42, R42 ;  /* 0x0000002a2a167220 */ /* 0x000fc80000410000 */
[----:B------:R-:W-:-:S05]  /*2f10*/  FFMA.FTZ R22, R23, UR6, -R22 ;  /* 0x0000000617167c23 */ /* 0x000fca0008010816 */
[----:B------:R-:W-:-:S13]  /*2f20*/  FSETP.GTU.FTZ.AND P1, PT, R22, RZ, PT ;  /* 0x000000ff1600720b */ /* 0x000fda0003f3c000 */
[----:B------:R-:W1:Y:S02]  /*2f30*/  @P1 LDC R21, c[0x0][0x238] ;  /* 0x00008e00ff151b82 */ /* 0x000e640000000800 */
[----:B-1----:R-:W-:Y:S01]  /*2f40*/  @P1 FADD.FTZ R22, R22, R21 ;  /* 0x0000001516161221 */ /* 0x002fe20000010000 */
[----:B------:R-:W-:-:S03]  /*2f50*/  SHF.L.U32 R21, R82, 0x10, RZ ;  /* 0x0000001052157819 */ /* 0x000fc600000006ff */
[----:B------:R-:W1:Y:S02]  /*2f60*/  @P1 MUFU.RSQ R26, R22 ;  /* 0x00000016001a1308 */ /* 0x000e640000001400 */
[----:B------:R-:W-:Y:S01]  /*2f70*/  FADD.FTZ R23, -R42, R21 ;  /* 0x000000152a177221 */ /* 0x000fe20000010100 */
[----:B------:R-:W-:-:S03]  /*2f80*/  FADD.FTZ R21, R27, -R42 ;  /* 0x8000002a1b157221 */ /* 0x000fc60000010000 */
[-C--:B-1----:R-:W-:Y:S01]  /*2f90*/  FMUL.FTZ R23, R23, R26.reuse ;  /* 0x0000001a17177220 */ /* 0x082fe20000410000 */
[----:B------:R-:W-:Y:S01]  /*2fa0*/  FMUL.FTZ R21, R21, R26 ;  /* 0x0000001a15157220 */ /* 0x000fe20000410000 */
[----:B--2---:R-:W-:Y:S02]  /*2fb0*/  SHF.L.U32 R24, R85, 0x10, RZ ;  /* 0x0000001055187819 */ /* 0x004fe400000006ff */
[----:B---3--:R-:W-:Y:S02]  /*2fc0*/  SHF.L.U32 R25, R90, 0x10, RZ ;  /* 0x000000105a197819 */ /* 0x008fe400000006ff */
[----:B----4-:R-:W-:Y:S02]  /*2fd0*/  SHF.L.U32 R27, R84, 0x10, RZ ;  /* 0x00000010541b7819 */ /* 0x010fe400000006ff */
[----:B------:R-:W-:-:S03]  /*2fe0*/  SHF.L.U32 R38, R91, 0x10, RZ ;  /* 0x000000105b267819 */ /* 0x000fc600000006ff */
[----:B0-----:R-:W-:Y:S02]  /*2ff0*/  FFMA.FTZ R61, R24, R21, R27 ;  /* 0x00000015183d7223 */ /* 0x001fe4000001001b */
        /* <DEDUP_REMOVED lines=12> */
.L_x_2235:
        /* <DEDUP_REMOVED lines=14> */
.L_x_2237:
[----:B------:R-:W-:Y:S05]  /*31a0*/  BSYNC B0 ;  /* 0x0000000000007941 */ /* 0x000fea0003800000 */
.L_x_2236:
[----:B------:R-:W-:Y:S01]  /*31b0*/  SHF.L.U32 R79, R79, 0x10, RZ ;  /* 0x000000104f4f7819 */ /* 0x000fe200000006ff */
[----:B------:R-:W-:Y:S01]  /*31c0*/  ULDC.64 UR12, c[0x0][0x278] ;  /* 0x00009e00000c7ab9 */ /* 0x000fe20000000a00 */
[----:B------:R-:W-:Y:S01]  /*31d0*/  SHF.L.U32 R36, R36, 0x10, RZ ;  /* 0x0000001024247819 */ /* 0x000fe200000006ff */
[----:B------:R-:W-:Y:S01]  /*31e0*/  IMAD.U32 R91, R78, 0x10000, RZ ;  /* 0x000100004e5b7824 */ /* 0x000fe200078e00ff */
[----:B------:R-:W-:Y:S02]  /*31f0*/  SHF.L.U32 R20, R33, 0x10, RZ ;  /* 0x0000001021147819 */ /* 0x000fe400000006ff */
[----:B------:R-:W-:Y:S01]  /*3200*/  SHF.L.U32 R21, R46, 0x10, RZ ;  /* 0x000000102e157819 */ /* 0x000fe200000006ff */
[----:B------:R-:W-:Y:S01]  /*3210*/  FADD.FTZ R46, R39, -R42 ;  /* 0x8000002a272e7221 */ /* 0x000fe20000010000 */
[----:B0-----:R-:W-:Y:S01]  /*3220*/  SHF.L.U32 R61, R48, 0x10, RZ ;  /* 0x00000010303d7819 */ /* 0x001fe200000006ff */
[----:B------:R-:W-:Y:S01]  /*3230*/  FADD.FTZ R48, -R42, R81 ;  /* 0x000000512a307221 */ /* 0x000fe20000010100 */
[----:B------:R-:W-:Y:S01]  /*3240*/  SHF.L.U32 R44, R34, 0x10, RZ ;  /* 0x00000010222c7819 */ /* 0x000fe200000006ff */
[C---:B------:R-:W-:Y:S01]  /*3250*/  FADD.FTZ R34, -R42.reuse, R79 ;  /* 0x0000004f2a227221 */ /* 0x040fe20000010100 */
[----:B------:R-:W-:Y:S01]  /*3260*/  ISETP.GE.U32.AND P6, PT, R7, UR12, PT ;  /* 0x0000000c07007c0c */ /* 0x000fe2000bfc6070 */
[----:B------:R-:W-:Y:S01]  /*3270*/  FADD.FTZ R79, -R42, R36 ;  /* 0x000000242a4f7221 */ /* 0x000fe20000010100 */
[----:B------:R-:W-:Y:S01]  /*3280*/  ISETP.GE.U32.AND P1, PT, R8, UR12, PT ;  /* 0x0000000c08007c0c */ /* 0x000fe2000bf26070 */
[----:B------:R-:W-:Y:S01]  /*3290*/  FADD.FTZ R36, -R42, R20 ;  /* 0x000000142a247221 */ /* 0x000fe20000010100 */
[----:B------:R-:W-:Y:S01]  /*32a0*/  ISETP.GE.U32.AND P2, PT, R9, UR12, PT ;  /* 0x0000000c09007c0c */ /* 0x000fe2000bf46070 */
[-C--:B------:R-:W-:Y:S01]  /*32b0*/  FMUL.FTZ R20, R46, R26.reuse ;  /* 0x0000001a2e147220 */ /* 0x080fe20000410000 */
[----:B------:R-:W-:Y:S01]  /*32c0*/  ISETP.GE.U32.AND P3, PT, R10, UR12, PT ;  /* 0x0000000c0a007c0c */ /* 0x000fe2000bf66070 */
[----:B------:R-:W-:Y:S01]  /*32d0*/  FMUL.FTZ R48, R48, R26 ;  /* 0x0000001a30307220 */ /* 0x000fe20000410000 */
[----:B------:R-:W-:Y:S01]  /*32e0*/  ISETP.GE.U32.AND P4, PT, R11, UR12, PT ;  /* 0x0000000c0b007c0c */ /* 0x000fe2000bf86070 */
[----:B------:R-:W-:Y:S01]  /*32f0*/  FADD.FTZ R39, R21, -R42 ;  /* 0x8000002a15277221 */ /* 0x000fe20000010000 */
[----:B------:R-:W-:Y:S01]  /*3300*/  SHF.L.U32 R23, R80, 0x10, RZ ;  /* 0x0000001050177819 */ /* 0x000fe200000006ff */
[----:B------:R-:W-:Y:S01]  /*3310*/  FADD.FTZ R91, -R42, R91 ;  /* 0x0000005b2a5b7221 */ /* 0x000fe20000010100 */
[----:B------:R-:W-:Y:S01]  /*3320*/  SHF.L.U32 R85, R50, 0x10, RZ ;  /* 0x0000001032557819 */ /* 0x000fe200000006ff */
[----:B------:R-:W-:Y:S01]  /*3330*/  FADD.FTZ R44, -R42, R44 ;  /* 0x0000002c2a2c7221 */ /* 0x000fe20000010100 */
[----:B------:R-:W-:Y:S01]  /*3340*/  SHF.L.U32 R93, R54, 0x10, RZ ;  /* 0x00000010365d7819 */ /* 0x000fe200000006ff */
[----:B------:R-:W-:Y:S01]  /*3350*/  FADD.FTZ R81, -R42, R23 ;  /* 0x000000172a517221 */ /* 0x000fe20000010100 */
[----:B------:R-:W-:Y:S01]  /*3360*/  SHF.L.U32 R77, R77, 0x10, RZ ;  /* 0x000000104d4d7819 */ /* 0x000fe200000006ff */
[--C-:B------:R-:W-:Y:S01]  /*3370*/  FADD.FTZ R85, R85, -R42.reuse ;  /* 0x8000002a55557221 */ /* 0x100fe20000010000 */
        /* <DEDUP_REMOVED lines=9> */
[----:B------:R-:W-:Y:S01]  /*3410*/  FFMA.FTZ R48, R25, R48, R38 ;  /* 0x0000003019307223 */ /* 0x000fe20000010026 */
        /* <DEDUP_REMOVED lines=21> */
[--C-:B------:R-:W-:Y:S01]  /*3570*/  FADD.FTZ R74, R74, -R42.reuse ;  /* 0x8000002a4a4a7221 */ /* 0x100fe20000010000 */
[----:B------:R-:W-:Y:S01]  /*3580*/  SHF.L.U32 R22, R83, 0x10, RZ ;  /* 0x0000001053167819 */ /* 0x000fe200000006ff */
[--C-:B------:R-:W-:Y:S01]  /*3590*/  FADD.FTZ R83, R61, -R42.reuse ;  /* 0x8000002a3d537221 */ /* 0x100fe20000010000 */
[----:B------:R-:W-:Y:S01]  /*35a0*/  ISETP.GE.AND.EX P6, PT, R43, UR13, PT, P6 ;  /* 0x0000000d2b007c0c */ /* 0x000fe2000bfc6360 */
[----:B------:R-:W-:Y:S01]  /*35b0*/  FADD.FTZ R61, R62, -R42 ;  /* 0x8000002a3e3d7221 */ /* 0x000fe20000010000 */
[----:B------:R-:W-:Y:S01]  /*35c0*/  ISETP.GE.AND.EX P1, PT, R45, UR13, PT, P1 ;  /* 0x0000000d2d007c0c */ /* 0x000fe2000bf26310 */
[----:B------:R-:W-:Y:S01]  /*35d0*/  FADD.FTZ R32, -R42, R32 ;  /* 0x000000202a207221 */ /* 0x000fe20000010100 */
[----:B------:R-:W-:Y:S01]  /*35e0*/  ISETP.GE.AND.EX P2, PT, R47, UR13, PT, P2 ;  /* 0x0000000d2f007c0c */ /* 0x000fe2000bf46320 */
[--C-:B------:R-:W-:Y:S01]  /*35f0*/  FADD.FTZ R76, R76, -R42.reuse ;  /* 0x8000002a4c4c7221 */ /* 0x100fe20000010000 */
[----:B------:R-:W-:Y:S01]  /*3600*/  ISETP.GE.AND.EX P3, PT, R49, UR13, PT, P3 ;  /* 0x0000000d31007c0c */ /* 0x000fe2000bf66330 */
[----:B------:R-:W-:Y:S01]  /*3610*/  FADD.FTZ R46, R22, -R42 ;  /* 0x8000002a162e7221 */ /* 0x000fe20000010000 */
        /* <DEDUP_REMOVED lines=18> */
.L_x_2238:
[----:B------:R-:W-:Y:S04]  /*3740*/  BSSY B0, `(.L_x_2239) ;  /* 0x000000e000007945 */ /* 0x000fe80003800000 */
[----:B------:R-:W-:Y:S05]  /*3750*/  @P6 BRA `(.L_x_2240) ;  /* 0x0000000000306947 */ /* 0x000fea0003800000 */
[----:B------:R-:W-:Y:S01]  /*3760*/  ULDC.64 UR14, c[0x0][0x270] ;  /* 0x00009c00000e7ab9 */ /* 0x000fe20000000a00 */
[----:B------:R-:W-:Y:S01]  /*3770*/  MOV R21, R89 ;  /* 0x0000005900157202 */ /* 0x000fe20000000f00 */
[----:B------:R-:W-:Y:S02]  /*3780*/  IMAD R22, R43, UR14, RZ ;  /* 0x0000000e2b167c24 */ /* 0x000fe4000f8e02ff */
[----:B------:R-:W-:Y:S02]  /*3790*/  IMAD.MOV.U32 R20, RZ, RZ, R86 ;  /* 0x000000ffff147224 */ /* 0x000fe400078e0056 */
[C---:B------:R-:W-:Y:S02]  /*37a0*/  IMAD R23, R7.reuse, UR15, R22 ;  /* 0x0000000f07177c24 */ /* 0x040fe4000f8e0216 */
[----:B------:R-:W-:Y:S01]  /*37b0*/  IMAD.WIDE.U32 R20, R7, UR14, R20 ;  /* 0x0000000e07147c25 */ /* 0x000fe2000f8e0014 */
[----:B------:R-:W-:Y:S02]  /*37c0*/  ULDC.64 UR14, c[0x0][0x210] ;  /* 0x00008400000e7ab9 */ /* 0x000fe40000000a00 */
[----:B------:R-:W-:-:S02]  /*37d0*/  LEA R22, P6, R20, UR14, 0x1 ;  /* 0x0000000e14167c11 */ /* 0x000fc4000f8c08ff */
[----:B------:R-:W-:Y:S02]  /*37e0*/  IADD3 R23, R21, R23, RZ ;  /* 0x0000001715177210 */ /* 0x000fe40007ffe0ff */
[----:B------:R-:W-:Y:S02]  /*37f0*/  F2FP.BF16.F32.PACK_AB R21, R48, R42 ;  /* 0x0000002a3015723e */ /* 0x000fe400000010ff */
[----:B------:R-:W-:-:S05]  /*3800*/  LEA.HI.X R23, R20, UR15, R23, 0x1, P6 ;  /* 0x0000000f14177c11 */ /* 0x000fca000b0f0c17 */
[----:B------:R0:W-:Y:S02]  /*3810*/  STG.E desc[UR8][R22.64], R21 ;  /* 0x0000001516007986 */ /* 0x0001e4000c101908 */
.L_x_2240:
[----:B------:R-:W-:Y:S05]  /*3820*/  BSYNC B0 ;  /* 0x0000000000007941 */ /* 0x000fea0003800000 */
.L_x_2239:
        /* <DEDUP_REMOVED lines=17> */
.L_x_2241:
[----:B------:R-:W-:Y:S04]  /*3940*/  BSSY B0, `(.L_x_2242) ;  /* 0x000000e000007945 */ /* 0x000fe80003800000 */
[----:B------:R-:W-:Y:S05]  /*3950*/  @P1 BRA `(.L_x_2243) ;  /* 0x0000000000301947 */ /* 0x000fea0003800000 */
[----:B------:R-:W-:Y:S01]  /*3960*/  ULDC.64 UR14, c[0x0][0x270] ;  /* 0x00009c00000e7ab9 */ /* 0x000fe20000000a00 */
[----:B------:R-:W-:Y:S01]  /*3970*/  MOV R20, R86 ;  /* 0x0000005600147202 */ /* 0x000fe20000000f00 */
[----:B------:R-:W-:Y:S01]  /*3980*/  IMAD R45, R45, UR14, RZ ;  /* 0x0000000e2d2d7c24 */ /* 0x000fe2000f8e02ff */
[----:B0-----:R-:W-:Y:S02]  /*3990*/  MOV R21, R89 ;  /* 0x0000005900157202 */ /* 0x001fe40000000f00 */
        /* <DEDUP_REMOVED lines=8> */
.L_x_2243:
[----:B------:R-:W-:Y:S05]  /*3a20*/  BSYNC B0 ;  /* 0x0000000000007941 */ /* 0x000fea0003800000 */
.L_x_2242:
[----:B------:R-:W-:Y:S01]  /*3a30*/  FFMA.FTZ R83, R24, R83, R27 ;  /* 0x0000005318537223 */ /* 0x000fe2000001001b */
[----:B------:R-:W-:Y:S01]  /*3a40*/  FFMA.FTZ R34, R25, R34, R38 ;  /* 0x0000002219227223 */ /* 0x000fe20000010026 */
[----:B------:R-:W-:Y:S06]  /*3a50*/  @!P5 BRA `(.L_x_2244) ;  /* 0x000000000028d947 */ /* 0x000fec0003800000 */
[----:B01----:R-:W-:Y:S01]  /*3a60*/  FMUL.FTZ R23, R34, -1.4426950216293334961 ;  /* 0xbfb8aa3b22177820 */ /* 0x003fe20000410000 */
        /* <DEDUP_REMOVED lines=9> */
.L_x_2244:
        /* <DEDUP_REMOVED lines=14> */
.L_x_2246:
[----:B------:R-:W-:Y:S05]  /*3be0*/  BSYNC B0 ;  /* 0x0000000000007941 */ /* 0x000fea0003800000 */
.L_x_2245:
[-C--:B------:R-:W-:Y:S01]  /*3bf0*/  FMUL.FTZ R85, R85, R26.reuse ;  /* 0x0000001a55557220 */ /* 0x080fe20000410000 */
[-C--:B------:R-:W-:Y:S01]  /*3c00*/  FMUL.FTZ R91, R91, R26.reuse ;  /* 0x0000001a5b5b7220 */ /* 0x080fe20000410000 */
[-C--:B------:R-:W-:Y:S01]  /*3c10*/  FMUL.FTZ R93, R93, R26.reuse ;  /* 0x0000001a5d5d7220 */ /* 0x080fe20000410000 */
[----:B------:R-:W-:Y:S01]  /*3c20*/  FMUL.FTZ R77, R77, R26 ;  /* 0x0000001a4d4d7220 */ /* 0x000fe20000410000 */
[----:B------:R-:W-:Y:S01]  /*3c30*/  FFMA.FTZ R85, R24, R85, R27 ;  /* 0x0000005518557223 */ /* 0x000fe2000001001b */
[----:B------:R-:W-:Y:S01]  /*3c40*/  FFMA.FTZ R34, R25, R91, R38 ;  /* 0x0000005b19227223 */ /* 0x000fe20000010026 */
[----:B------:R-:W-:Y:S06]  /*3c50*/  @!P5 BRA `(.L_x_2247) ;  /* 0x000000000028d947 */ /* 0x000fec0003800000 */
        /* <DEDUP_REMOVED lines=10> */
.L_x_2247:
        /* <DEDUP_REMOVED lines=10> */
[----:B-12---:R-:W-:-:S02]  /*3da0*/  LEA R22, P1, R20, UR14, 0x1 ;  /* 0x0000000e14167c11 */ /* 0x006fc4000f8208ff */
[----:B------:R-:W-:-:S04]  /*3db0*/  IADD3 R49, R21, R49, RZ ;  /* 0x0000003115317210 */ /* 0x000fc80007ffe0ff */
[----:B------:R-:W-:-:S05]  /*3dc0*/  LEA.HI.X R23, R20, UR15, R49, 0x1, P1 ;  /* 0x0000000f14177c11 */ /* 0x000fca00088f0c31 */
[----:B------:R3:W-:Y:S02]  /*3dd0*/  STG.E desc[UR8][R22.64], R85 ;  /* 0x0000005516007986 */ /* 0x0007e4000c101908 */
.L_x_2249:
[----:B------:R-:W-:Y:S05]  /*3de0*/  BSYNC B0 ;  /* 0x0000000000007941 */ /* 0x000fea0003800000 */
.L_x_2248:
[----:B------:R-:W-:Y:S01]  /*3df0*/  FFMA.FTZ R93, R24, R93, R27 ;  /* 0x0000005d185d7223 */ /* 0x000fe2000001001b */
[----:B------:R-:W-:Y:S01]  /*3e00*/  FFMA.FTZ R34, R25, R77, R38 ;  /* 0x0000004d19227223 */ /* 0x000fe20000010026 */
[----:B------:R-:W-:Y:S06]  /*3e10*/  @!P5 BRA `(.L_x_2250) ;  /* 0x000000000028d947 */ /* 0x000fec0003800000 */
[----:B0123--:R-:W-:Y:S01]  /*3e20*/  FMUL.FTZ R23, R34, -1.4426950216293334961 ;  /* 0xbfb8aa3b22177820 */ /* 0x00ffe20000410000 */
        /* <DEDUP_REMOVED lines=9> */
.L_x_2250:
[----:B------:R-:W-:Y:S04]  /*3ec0*/  BSSY B0, `(.L_x_2251) ;  /* 0x000000e000007945 */ /* 0x000fe80003800000 */
[----:B------:R-:W-:Y:S05]  /*3ed0*/  @P4 BRA `(.L_x_2252) ;  /* 0x0000000000304947 */ /* 0x000fea0003800000 */
[----:B------:R-:W-:Y:S01]  /*3ee0*/  ULDC.64 UR14, c[0x0][0x270] ;  /* 0x00009c00000e7ab9 */ /* 0x000fe20000000a00 */
[----:B------:R-:W-:Y:S01]  /*3ef0*/  MOV R20, R86 ;  /* 0x0000005600147202 */ /* 0x000fe20000000f00 */
[----:B0123--:R-:W-:Y:S01]  /*3f00*/  IMAD R22, R51, UR14, RZ ;  /* 0x0000000e33167c24 */ /* 0x00ffe2000f8e02ff */
        /* <DEDUP_REMOVED lines=9> */
.L_x_2252:
[----:B------:R-:W-:Y:S05]  /*3fa0*/  BSYNC B0 ;  /* 0x0000000000007941 */ /* 0x000fea0003800000 */
.L_x_2251:
[----:B------:R-:W-:Y:S01]  /*3fb0*/  ISETP.GE.U32.AND P6, PT, R12, UR12, PT ;  /* 0x0000000c0c007c0c */ /* 0x000fe2000bfc6070 */
[-C--:B------:R-:W-:Y:S01]  /*3fc0*/  FMUL.FTZ R20, R33, R26.reuse ;  /* 0x0000001a21147220 */ /* 0x080fe20000410000 */
[----:B------:R-:W-:Y:S01]  /*3fd0*/  ISETP.GE.U32.AND P1, PT, R13, UR12, PT ;  /* 0x0000000c0d007c0c */ /* 0x000fe2000bf26070 */
[-C--:B0-----:R-:W-:Y:S01]  /*3fe0*/  FMUL.FTZ R21, R37, R26.reuse ;  /* 0x0000001a25157220 */ /* 0x081fe20000410000 */
        /* <DEDUP_REMOVED lines=25> */
[----:B-1----:R-:W-:Y:S01]  /*4180*/  FMUL.FTZ R39, R44, R26 ;  /* 0x0000001a2c277220 */ /* 0x002fe20000410000 */
        /* <DEDUP_REMOVED lines=9> */
[----:B--234-:R-:W-:-:S05]  /*4220*/  FMUL.FTZ R22, R43, -1.4426950216293334961 ;  /* 0xbfb8aa3b2b167820 */ /* 0x01cfca0000410000 */
        /* <DEDUP_REMOVED lines=8> */
.L_x_2253:
        /* <DEDUP_REMOVED lines=10> */
[----:B--234-:R-:W-:-:S02]  /*4350*/  LEA R22, P6, R20, UR14, 0x1 ;  /* 0x0000000e14167c11 */ /* 0x01cfc4000f8c08ff */
[----:B------:R-:W-:-:S04]  /*4360*/  IADD3 R53, R21, R53, RZ ;  /* 0x0000003515357210 */ /* 0x000fc80007ffe0ff */
[----:B------:R-:W-:-:S05]  /*4370*/  LEA.HI.X R23, R20, UR15, R53, 0x1, P6 ;  /* 0x0000000f14177c11 */ /* 0x000fca000b0f0c35 */
[----:B------:R0:W-:Y:S02]  /*4380*/  STG.E desc[UR8][R22.64], R43 ;  /* 0x0000002b16007986 */ /* 0x0001e4000c101908 */
.L_x_2255:
[----:B------:R-:W-:Y:S05]  /*4390*/  BSYNC B0 ;  /* 0x0000000000007941 */ /* 0x000fea0003800000 */
.L_x_2254:
[----:B------:R-:W-:Y:S01]  /*43a0*/  FFMA.FTZ R61, R24, R61, R27 ;  /* 0x0000003d183d7223 */ /* 0x000fe2000001001b */
[----:B------:R-:W-:Y:S01]  /*43b0*/  FFMA.FTZ R26, R25, R79, R38 ;  /* 0x0000004f191a7223 */ /* 0x000fe20000010026 */
[----:B------:R-:W-:Y:S06]  /*43c0*/  @!P5 BRA `(.L_x_2256) ;  /* 0x000000000028d947 */ /* 0x000fec0003800000 */
[----:B------:R-:W-:Y:S01]  /*43d0*/  FMUL.FTZ R20, R61, -1.4426950216293334961 ;  /* 0xbfb8aa3b3d147820 */ /* 0x000fe20000410000 */
[----:B0-234-:R-:W-:-:S05]  /*43e0*/  FMUL.FTZ R23, R26, -1.4426950216293334961 ;  /* 0xbfb8aa3b1a177820 */ /* 0x01dfca0000410000 */
        /* <DEDUP_REMOVED lines=8> */
.L_x_2256:
[----:B------:R-:W-:Y:S04]  /*4470*/  BSSY B0, `(.L_x_2257) ;  /* 0x000000e000007945 */ /* 0x000fe80003800000 */
[----:B------:R-:W-:Y:S05]  /*4480*/  @P1 BRA `(.L_x_2258) ;  /* 0x0000000000301947 */ /* 0x000fea0003800000 */
[----:B------:R-:W-:Y:S01]  /*4490*/  ULDC.64 UR14, c[0x0][0x270] ;  /* 0x00009c00000e7ab9 */ /* 0x000fe20000000a00 */
[----:B------:R-:W-:Y:S01]  /*44a0*/  MOV R20, R86 ;  /* 0x0000005600147202 */ /* 0x000fe20000000f00 */
[----:B0-234-:R-:W-:Y:S01]  /*44b0*/  IMAD R22, R55, UR14, RZ ;  /* 0x0000000e37167c24 */ /* 0x01dfe2000f8e02ff */
        /* <DEDUP_REMOVED lines=9> */
.L_x_2258:
[----:B------:R-:W-:Y:S05]  /*4550*/  BSYNC B0 ;  /* 0x0000000000007941 */ /* 0x000fea0003800000 */
.L_x_2257:
[----:B------:R-:W-:Y:S01]  /*4560*/  FFMA.FTZ R64, R24, R64, R27 ;  /* 0x0000004018407223 */ /* 0x000fe2000001001b */
[----:B0-----:R-:W-:Y:S01]  /*4570*/  FFMA.FTZ R43, R25, R34, R38 ;  /* 0x00000022192b7223 */ /* 0x001fe20000010026 */
[----:B------:R-:W-:Y:S06]  /*4580*/  @!P5 BRA `(.L_x_2259) ;  /* 0x000000000028d947 */ /* 0x000fec0003800000 */
[----:B------:R-:W-:Y:S01]  /*4590*/  FMUL.FTZ R20, R64, -1.4426950216293334961 ;  /* 0xbfb8aa3b40147820 */ /* 0x000fe20000410000 */
[----:B-1234-:R-:W-:-:S05]  /*45a0*/  FMUL.FTZ R22, R43, -1.4426950216293334961 ;  /* 0xbfb8aa3b2b167820 */ /* 0x01efca0000410000 */
        /* <DEDUP_REMOVED lines=8> */
.L_x_2259:
        /* <DEDUP_REMOVED lines=9> */
[----:B------:R-:W-:-:S03]  /*46c0*/  ULDC.64 UR14, c[0x0][0x210] ;  /* 0x00008400000e7ab9 */ /* 0x000fc60000000a00 */
[----:B------:R-:W-:Y:S01]  /*46d0*/  IMAD.IADD R57, R21, 0x1, R57 ;  /* 0x0000000115397824 */ /* 0x000fe200078e0239 */
[----:B-1234-:R-:W-:-:S04]  /*46e0*/  LEA R22, P1, R20, UR14, 0x1 ;  /* 0x0000000e14167c11 */ /* 0x01efc8000f8208ff */
[----:B------:R-:W-:-:S05]  /*46f0*/  LEA.HI.X R23, R20, UR15, R57, 0x1, P1 ;  /* 0x0000000f14177c11 */ /* 0x000fca00088f0c39 */
[----:B------:R0:W-:Y:S04]  /*4700*/  STG.E desc[UR8][R22.64], R43 ;  /* 0x0000002b16007986 */ /* 0x0001e8000c101908 */
.L_x_2261:
[----:B------:R-:W-:Y:S05]  /*4710*/  BSYNC B0 ;  /* 0x0000000000007941 */ /* 0x000fea0003800000 */
.L_x_2260:
        /* <DEDUP_REMOVED lines=13> */
.L_x_2262:
[----:B------:R-:W-:Y:S04]  /*47f0*/  BSSY B0, `(.L_x_2263) ;  /* 0x000000e000007945 */ /* 0x000fe80003800000 */
[----:B------:R-:W-:Y:S05]  /*4800*/  @P3 BRA `(.L_x_2264) ;  /* 0x0000000000303947 */ /* 0x000fea0003800000 */
[----:B------:R-:W-:Y:S01]  /*4810*/  ULDC.64 UR14, c[0x0][0x270] ;  /* 0x00009c00000e7ab9 */ /* 0x000fe20000000a00 */
[----:B------:R-:W-:Y:S01]  /*4820*/  MOV R20, R86 ;  /* 0x0000005600147202 */ /* 0x000fe20000000f00 */
        /* <DEDUP_REMOVED lines=10> */
.L_x_2264:
[----:B------:R-:W-:Y:S05]  /*48d0*/  BSYNC B0 ;  /* 0x0000000000007941 */ /* 0x000fea0003800000 */
.L_x_2263:
        /* <DEDUP_REMOVED lines=13> */
.L_x_2265:
        /* <DEDUP_REMOVED lines=14> */
.L_x_2267:
[----:B------:R-:W-:Y:S05]  /*4a90*/  BSYNC B0 ;  /* 0x0000000000007941 */ /* 0x000fea0003800000 */
.L_x_2266:
[----:B------:R-:W-:Y:S01]  /*4aa0*/  ISETP.GE.U32.AND P6, PT, R17, UR12, PT ;  /* 0x0000000c11007c0c */ /* 0x000fe2000bfc6070 */
[--C-:B------:R-:W-:Y:S01]  /*4ab0*/  FFMA.FTZ R70, R24, R70, R27.reuse ;  /* 0x0000004618467223 */ /* 0x100fe2000001001b */
        /* <DEDUP_REMOVED lines=8> */
[----:B------:R-:W-:Y:S01]  /*4b40*/  ISETP.GE.AND.EX P6, PT, R65, UR13, PT, P6 ;  /* 0x0000000d41007c0c */ /* 0x000fe2000bfc6360 */
[--C-:B------:R-:W-:Y:S01]  /*4b50*/  FFMA.FTZ R35, R25, R35, R38.reuse ;  /* 0x0000002319237223 */ /* 0x100fe20000010026 */
[----:B------:R-:W-:Y:S01]  /*4b60*/  ISETP.GE.AND.EX P1, PT, R71, UR13, PT, P1 ;  /* 0x0000000d47007c0c */ /* 0x000fe2000bf26310 */
[--C-:B------:R-:W-:Y:S01]  /*4b70*/  FFMA.FTZ R37, R25, R37, R38.reuse ;  /* 0x0000002519257223 */ /* 0x100fe20000010026 */
[----:B------:R-:W-:Y:S01]  /*4b80*/  ISETP.GE.AND.EX P2, PT, R69, UR13, PT, P2 ;  /* 0x0000000d45007c0c */ /* 0x000fe2000bf46320 */
[--C-:B------:R-:W-:Y:S01]  /*4b90*/  FFMA.FTZ R39, R25, R39, R38.reuse ;  /* 0x0000002719277223 */ /* 0x100fe20000010026 */
[----:B------:R-:W-:Y:S01]  /*4ba0*/  ISETP.GE.AND.EX P3, PT, R73, UR13, PT, P3 ;  /* 0x0000000d49007c0c */ /* 0x000fe2000bf66330 */
[----:B------:R-:W-:Y:S01]  /*4bb0*/  FFMA.FTZ R24, R24, R46, R27 ;  /* 0x0000002e18187223 */ /* 0x000fe2000001001b */
        /* <DEDUP_REMOVED lines=18> */
.L_x_2268:
[----:B------:R-:W-:Y:S04]  /*4ce0*/  BSSY B0, `(.L_x_2269) ;  /* 0x000000e000007945 */ /* 0x000fe80003800000 */
[----:B------:R-:W-:Y:S05]  /*4cf0*/  @P6 BRA `(.L_x_2270) ;  /* 0x0000000000306947 */ /* 0x000fea0003800000 */
[----:B------:R-:W-:Y:S01]  /*4d00*/  ULDC.64 UR12, c[0x0][0x270] ;  /* 0x00009c00000c7ab9 */ /* 0x000fe20000000a00 */
[----:B------:R-:W-:Y:S01]  /*4d10*/  MOV R20, R86 ;  /* 0x0000005600147202 */ /* 0x000fe20000000f00 */
[----:B------:R-:W-:Y:S01]  /*4d20*/  IMAD R26, R65, UR12, RZ ;  /* 0x0000000c411a7c24 */ /* 0x000fe2000f8e02ff */
[----:B------:R-:W-:Y:S02]  /*4d30*/  MOV R21, R89 ;  /* 0x0000005900157202 */ /* 0x000fe40000000f00 */
[----:B------:R-:W-:Y:S01]  /*4d40*/  F2FP.BF16.F32.PACK_AB R25, R25, R70 ;  /* 0x000000461919723e */ /* 0x000fe200000010ff */
[----:B01234-:R-:W-:-:S04]  /*4d50*/  IMAD.WIDE.U32 R22, R17, UR12, R20 ;  /* 0x0000000c11167c25 */ /* 0x01ffc8000f8e0014 */
[----:B------:R-:W-:Y:S01]  /*4d60*/  IMAD R21, R17, UR13, R26 ;  /* 0x0000000d11157c24 */ /* 0x000fe2000f8e021a */
[----:B------:R-:W-:Y:S02]  /*4d70*/  ULDC.64 UR12, c[0x0][0x210] ;  /* 0x00008400000c7ab9 */ /* 0x000fe40000000a00 */
[----:B------:R-:W-:Y:S02]  /*4d80*/  LEA R20, P6, R22, UR12, 0x1 ;  /* 0x0000000c16147c11 */ /* 0x000fe4000f8c08ff */
[----:B------:R-:W-:-:S04]  /*4d90*/  IADD3 R21, R23, R21, RZ ;  /* 0x0000001517157210 */ /* 0x000fc80007ffe0ff */
[----:B------:R-:W-:-:S05]  /*4da0*/  LEA.HI.X R21, R22, UR13, R21, 0x1, P6 ;  /* 0x0000000d16157c11 */ /* 0x000fca000b0f0c15 */
[----:B------:R0:W-:Y:S02]  /*4db0*/  STG.E desc[UR8][R20.64], R25 ;  /* 0x0000001914007986 */ /* 0x0001e4000c101908 */
.L_x_2270:
[----:B------:R-:W-:Y:S05]  /*4dc0*/  BSYNC B0 ;  /* 0x0000000000007941 */ /* 0x000fea0003800000 */
.L_x_2269:
[----:B------:R-:W-:Y:S05]  /*4dd0*/  @!P5 BRA `(.L_x_2271) ;  /* 0x000000000028d947 */ /* 0x000fea0003800000 */
[----:B0-----:R-:W-:Y:S01]  /*4de0*/  FMUL.FTZ R20, R72, -1.4426950216293334961 ;  /* 0xbfb8aa3b48147820 */ /* 0x001fe20000410000 */
        /* <DEDUP_REMOVED lines=9> */
.L_x_2271:
        /* <DEDUP_REMOVED lines=8> */
[----:B-1234-:R-:W-:Y:S01]  /*4f00*/  IMAD.WIDE.U32 R22, R18, UR12, R20 ;  /* 0x0000000c12167c25 */ /* 0x01efe2000f8e0014 */
[----:B------:R-:W-:Y:S02]  /*4f10*/  ULDC.64 UR12, c[0x0][0x210] ;  /* 0x00008400000c7ab9 */ /* 0x000fe40000000a00 */
[----:B------:R-:W-:-:S02]  /*4f20*/  LEA R20, P1, R22, UR12, 0x1 ;  /* 0x0000000c16147c11 */ /* 0x000fc4000f8208ff */
[----:B------:R-:W-:-:S04]  /*4f30*/  IADD3 R71, R23, R71, RZ ;  /* 0x0000004717477210 */ /* 0x000fc80007ffe0ff */
[----:B------:R-:W-:-:S05]  /*4f40*/  LEA.HI.X R21, R22, UR13, R71, 0x1, P1 ;  /* 0x0000000d16157c11 */ /* 0x000fca00088f0c47 */
[----:B------:R0:W-:Y:S02]  /*4f50*/  STG.E desc[UR8][R20.64], R31 ;  /* 0x0000001f14007986 */ /* 0x0001e4000c101908 */
.L_x_2273:
[----:B------:R-:W-:Y:S05]  /*4f60*/  BSYNC B0 ;  /* 0x0000000000007941 */ /* 0x000fea0003800000 */
.L_x_2272:
        /* <DEDUP_REMOVED lines=11> */
.L_x_2274:
[----:B------:R-:W-:Y:S04]  /*5020*/  BSSY B0, `(.L_x_2275) ;  /* 0x000000e000007945 */ /* 0x000fe80003800000 */
[----:B------:R-:W-:Y:S05]  /*5030*/  @P2 BRA `(.L_x_2276) ;  /* 0x0000000000302947 */ /* 0x000fea0003800000 */
[----:B------:R-:W-:Y:S01]  /*5040*/  ULDC.64 UR12, c[0x0][0x270] ;  /* 0x00009c00000c7ab9 */ /* 0x000fe20000000a00 */
[----:B0-----:R-:W-:Y:S01]  /*5050*/  MOV R20, R86 ;  /* 0x0000005600147202 */ /* 0x001fe20000000f00 */
[----:B------:R-:W-:Y:S01]  /*5060*/  IMAD R26, R69, UR12, RZ ;  /* 0x0000000c451a7c24 */ /* 0x000fe2000f8e02ff */
[----:B------:R-:W-:Y:S02]  /*5070*/  MOV R21, R89 ;  /* 0x0000005900157202 */ /* 0x000fe40000000f00 */
[----:B------:R-:W-:Y:S01]  /*5080*/  F2FP.BF16.F32.PACK_AB R35, R35, R74 ;  /* 0x0000004a2323723e */ /* 0x000fe200000010ff */
[----:B-1234-:R-:W-:-:S04]  /*5090*/  IMAD.WIDE.U32 R22, R19, UR12, R20 ;  /* 0x0000000c13167c25 */ /* 0x01efc8000f8e0014 */
[----:B------:R-:W-:Y:S01]  /*50a0*/  IMAD R21, R19, UR13, R26 ;  /* 0x0000000d13157c24 */ /* 0x000fe2000f8e021a */
[----:B------:R-:W-:Y:S02]  /*50b0*/  ULDC.64 UR12, c[0x0][0x210] ;  /* 0x00008400000c7ab9 */ /* 0x000fe40000000a00 */
[----:B------:R-:W-:Y:S02]  /*50c0*/  LEA R20, P1, R22, UR12, 0x1 ;  /* 0x0000000c16147c11 */ /* 0x000fe4000f8208ff */
[----:B------:R-:W-:-:S04]  /*50d0*/  IADD3 R21, R23, R21, RZ ;  /* 0x0000001517157210 */ /* 0x000fc80007ffe0ff */
[----:B------:R-:W-:-:S05]  /*50e0*/  LEA.HI.X R21, R22, UR13, R21, 0x1, P1 ;  /* 0x0000000d16157c11 */ /* 0x000fca00088f0c15 */
[----:B------:R0:W-:Y:S02]  /*50f0*/  STG.E desc[UR8][R20.64], R35 ;  /* 0x0000002314007986 */ /* 0x0001e4000c101908 */
.L_x_2276:
[----:B------:R-:W-:Y:S05]  /*5100*/  BSYNC B0 ;  /* 0x0000000000007941 */ /* 0x000fea0003800000 */
.L_x_2275:
        /* <DEDUP_REMOVED lines=11> */
.L_x_2277:
        /* <DEDUP_REMOVED lines=14> */
.L_x_2279:
[----:B------:R-:W-:Y:S05]  /*52a0*/  BSYNC B0 ;  /* 0x0000000000007941 */ /* 0x000fea0003800000 */
.L_x_2278:
        /* <DEDUP_REMOVED lines=11> */
.L_x_2280:
[----:B------:R-:W-:Y:S04]  /*5360*/  BSSY B0, `(.L_x_2281) ;  /* 0x000000d000007945 */ /* 0x000fe80003800000 */
[----:B------:R-:W-:Y:S05]  /*5370*/  @P4 BRA `(.L_x_2282) ;  /* 0x00000000002c4947 */ /* 0x000fea0003800000 */
[----:B------:R-:W-:Y:S01]  /*5380*/  ULDC.64 UR12, c[0x0][0x270] ;  /* 0x00009c00000c7ab9 */ /* 0x000fe20000000a00 */
[----:B------:R-:W-:Y:S01]  /*5390*/  MOV R87, R89 ;  /* 0x0000005900577202 */ /* 0x000fe20000000f00 */
[----:B0-----:R-:W-:Y:S01]  /*53a0*/  IMAD R20, R75, UR12, RZ ;  /* 0x0000000c4b147c24 */ /* 0x001fe2000f8e02ff */
        /* <DEDUP_REMOVED lines=8> */
.L_x_2282:
[----:B------:R-:W-:Y:S05]  /*5430*/  BSYNC B0 ;  /* 0x0000000000007941 */ /* 0x000fea0003800000 */
.L_x_2281:
[----:B0-----:R-:W0:Y:S01]  /*5440*/  LDC R21, c[0x0][0x10] ;  /* 0x00000400ff157b82 */ /* 0x001e220000000800 */
[----:B------:R-:W-:Y:S02]  /*5450*/  IADD3 R4, R4, 0x1, RZ ;  /* 0x0000000104047810 */ /* 0x000fe40007ffe0ff */
[----:B0-----:R-:W-:-:S04]  /*5460*/  IADD3 R58, R21, R58, RZ ;  /* 0x0000003a153a7210 */ /* 0x001fc80007ffe0ff */
[----:B------:R-:W-:-:S13]  /*5470*/  ISETP.GE.AND P1, PT, R58, UR4, PT ;  /* 0x000000043a007c0c */ /* 0x000fda000bf26270 */
[----:B------:R-:W-:Y:S05]  /*5480*/  @!P1 BRA `(.L_x_2283) ;  /* 0xffffffac00949947 */ /* 0x000fea000383ffff */
[----:B------:R-:W-:Y:S05]  /*5490*/  EXIT ;  /* 0x000000000000794d */ /* 0x000fea0003800000 */
.L_x_2284:
        /* <DEDUP_REMOVED lines=14> */
.L_x_3267:


//--------------------- .text._Z35group_norm_nhwc_fwd_one_pass_kernelI11Bf16IOFp16WLi64ELi40ELi640EEv26Group_norm_nhwc_fwd_params --------------------------
	.section	.text._Z35group_norm_nhwc_fwd_one_pass_kernelI11Bf16IOFp16WLi64ELi40ELi640EEv26Group_norm_nhwc_fwd_params,"ax",@progbits
	.align	128
        .global         _Z35group_norm_nhwc_fwd_one_pass_kernelI11Bf16IOFp16WLi64ELi40ELi640EEv26Group_norm_nhwc_fwd_params
        .type           _Z35group_norm_nhwc_fwd_one_pass_kernelI11Bf16IOFp16WLi64ELi40ELi640EEv26Group_norm_nhwc_fwd_params,@function
        .size           _Z35group_norm_nhwc_fwd_one_pass_kernelI11Bf16IOFp16WLi64ELi40ELi640EEv26Group_norm_nhwc_fwd_params,(.L_x_3268 - _Z35group_norm_nhwc_fwd_one_pass_kernelI11Bf16IOFp16WLi64ELi40ELi640EEv26Group_norm_nhwc_fwd_params)
        .other          _Z35group_norm_nhwc_fwd_one_pass_kernelI11Bf16IOFp16WLi64ELi40ELi640EEv26Group_norm_nhwc_fwd_params,@"STO_CUDA_ENTRY STV_DEFAULT"
_Z35group_norm_nhwc_fwd_one_pass_kernelI11Bf16IOFp16WLi64ELi40ELi640EEv26Group_norm_nhwc_fwd_params:
.text._Z35group_norm_nhwc_fwd_one_pass_kernelI11Bf16IOFp16WLi64ELi40ELi640EEv26Group_norm_nhwc_fwd_params:
        /* <DEDUP_REMOVED lines=31> */
.L_x_2300:
        /* <DEDUP_REMOVED lines=167> */
.L_x_2286:
[----:B------:R-:W-:Y:S05]  /*0c60*/  BSYNC B0 ;  /* 0x0000000000007941 */ /* 0x000fea0003800000 */
.L_x_2285:
        /* <DEDUP_REMOVED lines=28> */
.L_x_2289:
[----:B-1----:R-:W2:Y:S04]  /*0e30*/  LDG.E.STRONG.GPU R6, desc[UR8][R4.64] ;  /* 0x0000000804067981 */ /* 0x002ea8000c1ef900 */
[----:B--2---:R-:W-:Y:S01]  /*0e40*/  CCTL.IVALL ;  /* 0x00000000ff00798f */ /* 0x004fe20002000000 */
[----:B------:R-:W-:Y:S05]  /*0e50*/  YIELD ;  /* 0x0000000000007946 */ /* 0x000fea0003800000 */
[----:B------:R-:W-:-:S13]  /*0e60*/  ISETP.NE.AND P1, PT, R6, R9, PT ;  /* 0x000000090600720c */ /* 0x000fda0003f25270 */
[----:B------:R-:W-:Y:S05]  /*0e70*/  @P1 BRA `(.L_x_2289) ;  /* 0xfffffffc00ec1947 */ /* 0x000fea000383ffff */
.L_x_2288:
        /* <DEDUP_REMOVED lines=11> */
.L_x_2291:
        /* <DEDUP_REMOVED lines=63> */
.L_x_2290:
        /* <DEDUP_REMOVED lines=19> */
.L_x_2293:
[----:B------:R-:W-:Y:S05]  /*1450*/  BSYNC B0 ;  /* 0x0000000000007941 */ /* 0x000fea0003800000 */
.L_x_2292:
        /* <DEDUP_REMOVED lines=32> */
.L_x_2287:
        /* <DEDUP_REMOVED lines=48> */
[----:B--2---:R-:W-:Y:S02]  /*1960*/  HADD2.F32 R11, -RZ, R3.H0_H0 ;  /* 0x20000003ff0b7230 */ /* 0x004fe40000004100 */
[----:B----4-:R-:W-:Y:S02]  /*1970*/  HADD2.F32 R14, -RZ, R14.H0_H0 ;  /* 0x2000000eff0e7230 */ /* 0x010fe40000004100 */
[----:B-----5:R-:W-:-:S02]  /*1980*/  HADD2.F32 R15, -RZ, R15.H0_H0 ;  /* 0x2000000fff0f7230 */ /* 0x020fc40000004100 */
[----:B------:R-:W-:-:S03]  /*1990*/  HADD2.F32 R25, -RZ, R25.H0_H0 ;  /* 0x20000019ff197230 */ /* 0x000fc60000004100 */
        /* <DEDUP_REMOVED lines=16> */
.L_x_2294:
        /* <DEDUP_REMOVED lines=15> */
.L_x_2296:
[----:B------:R-:W-:Y:S05]  /*1b90*/  BSYNC B0 ;  /* 0x0000000000007941 */ /* 0x000fea0003800000 */
.L_x_2295:
        /* <DEDUP_REMOVED lines=11> */
.L_x_2297:
        /* <DEDUP_REMOVED lines=19> */
.L_x_2299:
[----:B------:R-:W-:Y:S05]  /*1d80*/  BSYNC B0 ;  /* 0x0000000000007941 */ /* 0x000fea0003800000 */
.L_x_2298:
[----:B------:R-:W1:Y:S01]  /*1d90*/  LDC R4, c[0x0][0x10] ;  /* 0x00000400ff047b82 */ /* 0x000e620000000800 */
[----:B------:R-:W-:Y:S02]  /*1da0*/  IADD3 R18, R18, 0x1, RZ ;  /* 0x0000000112127810 */ /* 0x000fe40007ffe0ff */
[----:B-1----:R-:W-:-:S04]  /*1db0*/  IADD3 R23, R4, R23, RZ ;  /* 0x0000001704177210 */ /* 0x002fc80007ffe0ff */
[----:B------:R-:W-:-:S13]  /*1dc0*/  ISETP.GE.AND P1, PT, R23, UR4, PT ;  /* 0x0000000417007c0c */ /* 0x000fda000bf26270 */
[----:B------:R-:W-:Y:S05]  /*1dd0*/  @!P1 BRA `(.L_x_2300) ;  /* 0xffffffe400049947 */ /* 0x000fea000383ffff */
[----:B------:R-:W-:Y:S05]  /*1de0*/  EXIT ;  /* 0x000000000000794d */ /* 0x000fea0003800000 */
.L_x_2301:
        /* <DEDUP_REMOVED lines=9> */
.L_x_3268:


//--------------------- .text._Z35group_norm_nhwc_fwd_one_pass_kernelI11Bf16IOFp16WLi128ELi40ELi640EEv26Group_norm_nhwc_fwd_params --------------------------
	.section	.text._Z35group_norm_nhwc_fwd_one_pass_kernelI11Bf16IOFp16WLi128ELi40ELi640EEv26Group_norm_nhwc_fwd_params,"ax",@progbits
	.align	128
        .global         _Z35group_norm_nhwc_fwd_one_pass_kernelI11Bf16IOFp16WLi128ELi40ELi640EEv26Group_norm_nhwc_fwd_params
        .type           _Z35group_norm_nhwc_fwd_one_pass_kernelI11Bf16IOFp16WLi128ELi40ELi640EEv26Group_norm_nhwc_fwd_params,@function
        .size           _Z35group_norm_nhwc_fwd_one_pass_kernelI11Bf16IOFp16WLi128ELi40ELi640EEv26Group_norm_nhwc_fwd_params,(.L_x_3269 - _Z35group_norm_nhwc_fwd_one_pass_kernelI11Bf16IOFp16WLi128ELi40ELi640EEv26Group_norm_nhwc_fwd_params)
        .other          _Z35group_norm_nhwc_fwd_one_pass_kernelI11Bf16IOFp16WLi128ELi40ELi640EEv26Group_norm_nhwc_fwd_params,@"STO_CUDA_ENTRY STV_DEFAULT"
_Z35group_norm_nhwc_fwd_one_pass_kernelI11Bf16IOFp16WLi128ELi40ELi640EEv26Group_norm_nhwc_fwd_params:
.text._Z35group_norm_nhwc_fwd_one_pass_kernelI11Bf16IOFp16WLi128ELi40ELi640EEv26Group_norm_nhwc_fwd_params:
        /* <DEDUP_REMOVED lines=34> */
.L_x_2323:
        /* <DEDUP_REMOVED lines=211> */
.L_x_2303:
[----:B------:R-:W-:Y:S05]  /*0f50*/  BSYNC B0 ;  /* 0x0000000000007941 */ /* 0x000fea0003800000 */
.L_x_2302:
        /* <DEDUP_REMOVED lines=32> */
.L_x_2306:
[----:B-1----:R-:W2:Y:S04]  /*1160*/  LDG.E.STRONG.GPU R10, desc[UR8][R8.64] ;  /* 0x00000008080a7981 */ /* 0x002ea8000c1ef900 */
[----:B--2---:R-:W-:Y:S01]  /*1170*/  CCTL.IVALL ;  /* 0x00000000ff00798f */ /* 0x004fe20002000000 */
[----:B------:R-:W-:Y:S05]  /*1180*/  YIELD ;  /* 0x0000000000007946 */ /* 0x000fea0003800000 */
[----:B------:R-:W-:-:S13]  /*1190*/  ISETP.NE.AND P1, PT, R10, R15, PT ;  /* 0x0000000f0a00720c */ /* 0x000fda0003f25270 */
[----:B------:R-:W-:Y:S05]  /*11a0*/  @P1 BRA `(.L_x_2306) ;  /* 0xfffffffc00ec1947 */ /* 0x000fea000383ffff */
.L_x_2305:
        /* <DEDUP_REMOVED lines=11> */
.L_x_2308:
        /* <DEDUP_REMOVED lines=63> */
.L_x_2307:
        /* <DEDUP_REMOVED lines=19> */
.L_x_2310:
[----:B------:R-:W-:Y:S05]  /*1780*/  BSYNC B0 ;  /* 0x0000000000007941 */ /* 0x000fea0003800000 */
.L_x_2309:
        /* <DEDUP_REMOVED lines=32> */
.L_x_2304:
        /* <DEDUP_REMOVED lines=68> */
[----:B--2---:R-:W-:-:S02]  /*1dd0*/  HADD2.F32 R24, -RZ, R24.H0_H0 ;  /* 0x20000018ff187230 */ /* 0x004fc40000004100 */
[----:B---3--:R-:W-:Y:S02]  /*1de0*/  HADD2.F32 R0, -RZ, R2.H0_H0 ;  /* 0x20000002ff007230 */ /* 0x008fe40000004100 */
[----:B-----5:R-:W-:-:S03]  /*1df0*/  HADD2.F32 R8, -RZ, R25.H0_H0 ;  /* 0x20000019ff087230 */ /* 0x020fc60000004100 */
[C-C-:B------:R-:W-:Y:S01]  /*1e00*/  FFMA.FTZ R14, R24.reuse, R21, R0.reuse ;  /* 0x00000015180e7223 */ /* 0x140fe20000010000 */
[C-C-:B------:R-:W-:Y:S01]  /*1e10*/  FFMA.FTZ R12, R24.reuse, R13, R0.reuse ;  /* 0x0000000d180c7223 */ /* 0x140fe20000010000 */
[C-C-:B------:R-:W-:Y:S01]  /*1e20*/  FFMA.FTZ R2, R24.reuse, R19, R0.reuse ;  /* 0x0000001318027223 */ /* 0x140fe20000010000 */
[----:B------:R-:W-:Y:S02]  /*1e30*/  HADD2.F32 R26, -RZ, R26.H0_H0 ;  /* 0x2000001aff1a7230 */ /* 0x000fe40000004100 */
[----:B------:R-:W-:-:S03]  /*1e40*/  FFMA.FTZ R0, R24, R23, R0 ;  /* 0x0000001718007223 */ /* 0x000fc60000010000 */
        /* <DEDUP_REMOVED lines=15> */
.L_x_2311:
        /* <DEDUP_REMOVED lines=14> */
.L_x_2313:
[----:B------:R-:W-:Y:S05]  /*2020*/  BSYNC B0 ;  /* 0x0000000000007941 */ /* 0x000fea0003800000 */
.L_x_2312:
        /* <DEDUP_REMOVED lines=11> */
.L_x_2314:
        /* <DEDUP_REMOVED lines=14> */
.L_x_2316:
[----:B------:R-:W-:Y:S05]  /*21c0*/  BSYNC B0 ;  /* 0x0000000000007941 */ /* 0x000fea0003800000 */
.L_x_2315:
        /* <DEDUP_REMOVED lines=11> */
.L_x_2317:
        /* <DEDUP_REMOVED lines=14> */
.L_x_2319:
[----:B------:R-:W-:Y:S05]  /*2360*/  BSYNC B0 ;  /* 0x0000000000007941 */ /* 0x000fea0003800000 */
.L_x_2318:
        /* <DEDUP_REMOVED lines=11> */
.L_x_2320:
        /* <DEDUP_REMOVED lines=13> */
.L_x_2322:
[----:B------:R-:W-:Y:S05]  /*24f0*/  BSYNC B0 ;  /* 0x0000000000007941 */ /* 0x000fea0003800000 */
.L_x_2321:
[----:B---3--:R-:W3:Y:S01]  /*2500*/  LDC R3, c[0x0][0x10] ;  /* 0x00000400ff037b82 */ /* 0x008ee20000000800 */
[----:B------:R-:W-:Y:S02]  /*2510*/  IADD3 R32, R32, 0x1, RZ ;  /* 0x0000000120207810 */ /* 0x000fe40007ffe0ff */
[----:B---3--:R-:W-:-:S04]  /*2520*/  IADD3 R38, R3, R38, RZ ;  /* 0x0000002603267210 */ /* 0x008fc80007ffe0ff */
[----:B------:R-:W-:-:S13]  /*2530*/  ISETP.GE.AND P1, PT, R38, UR4, PT ;  /* 0x0000000426007c0c */ /* 0x000fda000bf26270 */
[----:B------:R-:W-:Y:S05]  /*2540*/  @!P1 BRA `(.L_x_2323) ;  /* 0xffffffdc00349947 */ /* 0x000fea000383ffff */
[----:B------:R-:W-:Y:S05]  /*2550*/  EXIT ;  /* 0x000000000000794d */ /* 0x000fea0003800000 */
.L_x_2324:
        /* <DEDUP_REMOVED lines=10> */
.L_x_3269:


//--------------------- .text._Z35group_norm_nhwc_fwd_one_pass_kernelI11Bf16IOFp16WLi256ELi40ELi640EEv26Group_norm_nhwc_fwd_params --------------------------
	.section	.text._Z35group_norm_nhwc_fwd_one_pass_kernelI11Bf16IOFp16WLi256ELi40ELi640EEv26Group_norm_nhwc_fwd_params,"ax",@progbits
	.align	128
        .global         _Z35group_norm_nhwc_fwd_one_pass_kernelI11Bf16IOFp16WLi256ELi40ELi640EEv26Group_norm_nhwc_fwd_params
        .type           _Z35group_norm_nhwc_fwd_one_pass_kernelI11Bf16IOFp16WLi256ELi40ELi640EEv26Group_norm_nhwc_fwd_params,@function
        .size           _Z35group_norm_nhwc_fwd_one_pass_kernelI11Bf16IOFp16WLi256ELi40ELi640EEv26Group_norm_nhwc_fwd_params,(.L_x_3270 - _Z35group_norm_nhwc_fwd_one_pass_kernelI11Bf16IOFp16WLi256ELi40ELi640EEv26Group_norm_nhwc_fwd_params)
        .other          _Z35group_norm_nhwc_fwd_one_pass_kernelI11Bf16IOFp16WLi256ELi40ELi640EEv26Group_norm_nhwc_fwd_params,@"STO_CUDA_ENTRY STV_DEFAULT"
_Z35group_norm_nhwc_fwd_one_pass_kernelI11Bf16IOFp16WLi256ELi40ELi640EEv26Group_norm_nhwc_fwd_params:
.text._Z35group_norm_nhwc_fwd_one_pass_kernelI11Bf16IOFp16WLi256ELi40ELi640EEv26Group_norm_nhwc_fwd_params:
        /* <DEDUP_REMOVED lines=33> */
.L_x_2358:
        /* <DEDUP_REMOVED lines=310> */
.L_x_2326:
[----:B------:R-:W-:Y:S05]  /*1570*/  BSYNC B0 ;  /* 0x0000000000007941 */ /* 0x000fea0003800000 */
.L_x_2325:
        /* <DEDUP_REMOVED lines=32> */
.L_x_2329:
[----:B-1----:R-:W2:Y:S04]  /*1780*/  LDG.E.STRONG.GPU R12, desc[UR8][R10.64] ;  /* 0x000000080a0c7981 */ /* 0x002ea8000c1ef900 */
[----:B--2---:R-:W-:Y:S01]  /*1790*/  CCTL.IVALL ;  /* 0x00000000ff00798f */ /* 0x004fe20002000000 */
[----:B------:R-:W-:Y:S05]  /*17a0*/  YIELD ;  /* 0x0000000000007946 */ /* 0x000fea0003800000 */
[----:B------:R-:W-:-:S13]  /*17b0*/  ISETP.NE.AND P1, PT, R12, R15, PT ;  /* 0x0000000f0c00720c */ /* 0x000fda0003f25270 */
[----:B------:R-:W-:Y:S05]  /*17c0*/  @P1 BRA `(.L_x_2329) ;  /* 0xfffffffc00ec1947 */ /* 0x000fea000383ffff */
.L_x_2328:
        /* <DEDUP_REMOVED lines=11> */
.L_x_2331:
        /* <DEDUP_REMOVED lines=63> */
.L_x_2330:
        /* <DEDUP_REMOVED lines=19> */
.L_x_2333:
[----:B------:R-:W-:Y:S05]  /*1da0*/  BSYNC B0 ;  /* 0x0000000000007941 */ /* 0x000fea0003800000 */
.L_x_2332:
        /* <DEDUP_REMOVED lines=32> */
.L_x_2327:
        /* <DEDUP_REMOVED lines=95> */
[----:B----4-:R-:W-:Y:S02]  /*25a0*/  HADD2.F32 R14, -RZ, R14.H0_H0 ;  /* 0x2000000eff0e7230 */ /* 0x010fe40000004100 */
[----:B-----5:R-:W-:Y:S02]  /*25b0*/  HADD2.F32 R12, -RZ, R12.H0_H0 ;  /* 0x2000000cff0c7230 */ /* 0x020fe40000004100 */
[----:B------:R-:W-:-:S03]  /*25c0*/  FFMA.FTZ R27, R3, R27, R10 ;  /* 0x0000001b031b7223 */ /* 0x000fc6000001000a */
        /* <DEDUP_REMOVED lines=12> */
.L_x_2334:
        /* <DEDUP_REMOVED lines=14> */
.L_x_2336:
[----:B------:R-:W-:Y:S05]  /*2770*/  BSYNC B0 ;  /* 0x0000000000007941 */ /* 0x000fea0003800000 */
.L_x_2335:
        /* <DEDUP_REMOVED lines=13> */
.L_x_2337:
        /* <DEDUP_REMOVED lines=14> */
.L_x_2339:
[----:B------:R-:W-:Y:S05]  /*2930*/  BSYNC B0 ;  /* 0x0000000000007941 */ /* 0x000fea0003800000 */
.L_x_2338:
        /* <DEDUP_REMOVED lines=13> */
.L_x_2340:
        /* <DEDUP_REMOVED lines=14> */
.L_x_2342:
[----:B------:R-:W-:Y:S05]  /*2af0*/  BSYNC B0 ;  /* 0x0000000000007941 */ /* 0x000fea0003800000 */
.L_x_2341:
        /* <DEDUP_REMOVED lines=44> */
.L_x_2343:
        /* <DEDUP_REMOVED lines=14> */
.L_x_2345:
[----:B------:R-:W-:Y:S05]  /*2ea0*/  BSYNC B0 ;  /* 0x0000000000007941 */ /* 0x000fea0003800000 */
.L_x_2344:
        /* <DEDUP_REMOVED lines=11> */
.L_x_2346:
        /* <DEDUP_REMOVED lines=14> */
.L_x_2348:
[----:B------:R-:W-:Y:S05]  /*3040*/  BSYNC B0 ;  /* 0x0000000000007941 */ /* 0x000fea0003800000 */
.L_x_2347:
        /* <DEDUP_REMOVED lines=11> */
.L_x_2349:
        /* <DEDUP_REMOVED lines=14> */
.L_x_2351:
[----:B------:R-:W-:Y:S05]  /*31e0*/  BSYNC B0 ;  /* 0x0000000000007941 */ /* 0x000fea0003800000 */
.L_x_2350:
        /* <DEDUP_REMOVED lines=11> */
.L_x_2352:
        /* <DEDUP_REMOVED lines=14> */
.L_x_2354:
[----:B------:R-:W-:Y:S05]  /*3380*/  BSYNC B0 ;  /* 0x0000000000007941 */ /* 0x000fea0003800000 */
.L_x_2353:
        /* <DEDUP_REMOVED lines=11> */
.L_x_2355:
        /* <DEDUP_REMOVED lines=13> */
.L_x_2357:
[----:B------:R-:W-:Y:S05]  /*3510*/  BSYNC B0 ;  /* 0x0000000000007941 */ /* 0x000fea0003800000 */
.L_x_2356:
[----:B----4-:R-:W4:Y:S01]  /*3520*/  LDC R3, c[0x0][0x10] ;  /* 0x00000400ff037b82 */ /* 0x010f220000000800 */
[----:B------:R-:W-:Y:S02]  /*3530*/  IADD3 R28, R28, 0x1, RZ ;  /* 0x000000011c1c7810 */ /* 0x000fe40007ffe0ff */
[----:B----4-:R-:W-:-:S04]  /*3540*/  IADD3 R34, R3, R34, RZ ;  /* 0x0000002203227210 */ /* 0x010fc80007ffe0ff */
[----:B------:R-:W-:-:S13]  /*3550*/  ISETP.GE.AND P1, PT, R34, UR4, PT ;  /* 0x0000000422007c0c */ /* 0x000fda000bf26270 */
[----:B------:R-:W-:Y:S05]  /*3560*/  @!P1 BRA `(.L_x_2358) ;  /* 0xffffffcc00289947 */ /* 0x000fea000383ffff */
[----:B------:R-:W-:Y:S05]  /*3570*/  EXIT ;  /* 0x000000000000794d */ /* 0x000fea0003800000 */
.L_x_2359:
        /* <DEDUP_REMOVED lines=16> */
.L_x_3270:


//--------------------- .text._Z35group_norm_nhwc_fwd_one_pass_kernelI11Bf16IOFp16WLi512ELi40ELi640EEv26Group_norm_nhwc_fwd_params --------------------------
	.section	.text._Z35group_norm_nhwc_fwd_one_pass_kernelI11Bf16IOFp16WLi512ELi40ELi640EEv26Group_norm_nhwc_fwd_params,"ax",@progbits
	.align	128
        .global         _Z35group_norm_nhwc_fwd_one_pass_kernelI11Bf16IOFp16WLi512ELi40ELi640EEv26Group_norm_nhwc_fwd_params
        .type           _Z35group_norm_nhwc_fwd_one_pass_kernelI11Bf16IOFp16WLi512ELi40ELi640EEv26Group_norm_nhwc_fwd_params,@function
        .size           _Z35group_norm_nhwc_fwd_one_pass_kernelI11Bf16IOFp16WLi512ELi40ELi640EEv26Group_norm_nhwc_fwd_params,(.L_x_3271 - _Z35group_norm_nhwc_fwd_one_pass_kernelI11Bf16IOFp16WLi512ELi40ELi640EEv26Group_norm_nhwc_fwd_params)
        .other          _Z35group_norm_nhwc_fwd_one_pass_kernelI11Bf16IOFp16WLi512ELi40ELi640EEv26Group_norm_nhwc_fwd_params,@"STO_CUDA_ENTRY STV_DEFAULT"
_Z35group_norm_nhwc_fwd_one_pass_kernelI11Bf16IOFp16WLi512ELi40ELi640EEv26Group_norm_nhwc_fwd_params:
.text._Z35group_norm_nhwc_fwd_one_pass_kernelI11Bf16IOFp16WLi512ELi40ELi640EEv26Group_norm_nhwc_fwd_params:
        /* <DEDUP_REMOVED lines=46> */
.L_x_2417:
        /* <DEDUP_REMOVED lines=40> */
[----:B------:R-:W-:Y:S02]  /*0560*/  ISETP.GE.U32.AND P1, PT, R8, UR14, PT ;  /* 0x0000000e08007c0c */ /* 0x000fe4000bf26070 */
[----:B------:R-:W-:Y:S02]  /*0570*/  MOV R23, R21 ;  /* 0x0000001500177202 */ /* 0x000fe40000000f00 */
[----:B------:R-:W-:Y:S02]  /*0580*/  ISETP.GE.AND.EX P1, PT, R45, UR15, PT, P1 ;  /* 0x0000000f2d007c0c */ /* 0x000fe4000bf26310 */
[----:B------:R-:W-:Y:S02]  /*0590*/  @!P4 IADD3 R23, -R23, RZ, RZ ;  /* 0x000000ff1717c210 */ /* 0x000fe40007ffe1ff */
[----:B------:R-:W-:-:S02]  /*05a0*/  @!P2 LOP3.LUT R23, RZ, R27, RZ, 0x33, !PT ;  /* 0x0000001bff17a212 */ /* 0x000fc400078e33ff */
        /* <DEDUP_REMOVED lines=67> */
[----:B------:R-:W0:Y:S01]  /*09e0*/  @!P5 LDC.64 R26, c[0x0][0x270] ;  /* 0x00009c00ff1adb82 */ /* 0x000e220000000a00 */
[----:B------:R-:W-:Y:S01]  /*09f0*/  @!P2 IMAD.IADD R21, R21, 0x1, R39 ;  /* 0x000000011515a824 */ /* 0x000fe200078e0227 */
[----:B------:R1:W4:Y:S01]  /*0a00*/  @!P1 LDG.E R46, desc[UR8][R34.64] ;  /* 0x00000008222e9981 */ /* 0x000322000c1e1900 */
[----:B---3--:R-:W-:-:S05]  /*0a10*/  @!P2 LEA R28, P1, R20, R28, 0x1 ;  /* 0x0000001c141ca211 */ /* 0x008fca00078208ff */
        /* <DEDUP_REMOVED lines=10> */
[----:B------:R-:W-:Y:S01]  /*0ac0*/  @!P4 IMAD R37, R11, R23, R20 ;  /* 0x000000170b25c224 */ /* 0x000fe200078e0214 */
[----:B------:R-:W-:Y:S02]  /*0ad0*/  MOV R48, RZ ;  /* 0x000000ff00307202 */ /* 0x000fe40000000f00 */
[C---:B------:R-:W-:Y:S02]  /*0ae0*/  ISETP.GT.U32.OR P3, PT, R0.reuse, 0x27f, P3 ;  /* 0x0000027f0000780c */ /* 0x040fe40001f64470 */
[----:B------:R-:W-:Y:S02]  /*0af0*/  ISETP.GT.U32.OR P1, PT, R0, 0x27f, P1 ;  /* 0x0000027f0000780c */ /* 0x000fe40000f24470 */
[----:B------:R-:W-:Y:S01]  /*0b00*/  @!P4 MOV R20, R86 ;  /* 0x000000560014c202 */ /* 0x000fe20000000f00 */
[----:B------:R0:W2:Y:S01]  /*0b10*/  @!P6 LDG.E R48, desc[UR8][R24.64] ;  /* 0x000000081830e981 */ /* 0x0000a2000c1e1900 */
[----:B------:R-:W-:-:S03]  /*0b20*/  @!P4 MOV R21, R89 ;  /* 0x000000590015c202 */ /* 0x000fc60000000f00 */
[----:B------:R-:W-:Y:S01]  /*0b30*/  @!P4 IMAD.WIDE.U32 R22, R11, R22, R20 ;  /* 0x000000160b16c225 */ /* 0x000fe200078e0014 */
[----:B------:R-:W-:-:S03]  /*0b40*/  MOV R50, RZ ;  /* 0x000000ff00327202 */ /* 0x000fc60000000f00 */
[----:B------:R-:W1:Y:S01]  /*0b50*/  @!P3 LDC.64 R20, c[0x0][0x270] ;  /* 0x00009c00ff14bb82 */ /* 0x000e620000000a00 */
[----:B0-----:R-:W-:Y:S01]  /*0b60*/  @!P5 IMAD R24, R53, R26, RZ ;  /* 0x0000001a3518d224 */ /* 0x001fe200078e02ff */
[----:B------:R-:W-:Y:S02]  /*0b70*/  @!P4 IADD3 R23, R23, R37, RZ ;  /* 0x000000251717c210 */ /* 0x000fe40007ffe0ff */
[----:B---3--:R-:W-:Y:S01]  /*0b80*/  @!P4 LEA R30, P6, R22, R30, 0x1 ;  /* 0x0000001e161ec211 */ /* 0x008fe200078c08ff */
[----:B------:R-:W-:Y:S01]  /*0b90*/  @!P5 IMAD R37, R12, R27, R24 ;  /* 0x0000001b0c25d224 */ /* 0x000fe200078e0218 */
[----:B------:R-:W3:Y:S02]  /*0ba0*/  @!P2 LDG.E R50, desc[UR8][R28.64] ;  /* 0x000000081c32a981 */ /* 0x000ee4000c1e1900 */
[----:B------:R-:W0:Y:S01]  /*0bb0*/  @!P1 LDC.64 R24, c[0x0][0x270] ;  /* 0x00009c00ff189b82 */ /* 0x000e220000000a00 */
[----:B------:R-:W-:Y:S02]  /*0bc0*/  @!P4 LEA.HI.X R31, R22, R31, R23, 0x1, P6 ;  /* 0x0000001f161fc211 */ /* 0x000fe400030f0c17 */
[----:B------:R-:W-:-:S02]  /*0bd0*/  @!P5 MOV R22, R86 ;  /* 0x000000560016d202 */ /* 0x000fc40000000f00 */
[----:B------:R-:W-:Y:S02]  /*0be0*/  @!P5 MOV R23, R89 ;  /* 0x000000590017d202 */ /* 0x000fe40000000f00 */
[----:B------:R-:W-:Y:S02]  /*0bf0*/  SHF.R.S32.HI R59, RZ, 0x1f, R15 ;  /* 0x0000001fff3b7819 */ /* 0x000fe4000001140f */
[----:B------:R-:W-:Y:S01]  /*0c00*/  ISETP.GE.U32.AND P2, PT, R15, UR14, PT ;  /* 0x0000000e0f007c0c */ /* 0x000fe2000bf46070 */
[----:B------:R-:W-:Y:S01]  /*0c10*/  @!P5 IMAD.WIDE.U32 R26, R12, R26, R22 ;  /* 0x0000001a0c1ad225 */ /* 0x000fe200078e0016 */
[----:B------:R-:W-:Y:S01]  /*0c20*/  MOV R54, RZ ;  /* 0x000000ff00367202 */ /* 0x000fe20000000f00 */
[----:B------:R-:W0:Y:S01]  /*0c30*/  @!P3 LDC.64 R22, c[0x0][0x220] ;  /* 0x00008800ff16bb82 */ /* 0x000e220000000a00 */
[----:B------:R-:W-:Y:S02]  /*0c40*/  ISETP.GE.AND.EX P2, PT, R59, UR15, PT, P2 ;  /* 0x0000000f3b007c0c */ /* 0x000fe4000bf46320 */
[----:B------:R-:W-:-:S02]  /*0c50*/  @!P5 IADD3 R27, R27, R37, RZ ;  /* 0x000000251b1bd210 */ /* 0x000fc40007ffe0ff */
[----:B------:R-:W-:Y:S01]  /*0c60*/  ISETP.GT.U32.OR P2, PT, R0, 0x27f, P2 ;  /* 0x0000027f0000780c */ /* 0x000fe20001744470 */
[----:B------:R0:W3:Y:S01]  /*0c70*/  @!P4 LDG.E R54, desc[UR8][R30.64] ;  /* 0x000000081e36c981 */ /* 0x0000e2000c1e1900 */
[----:B-1----:R-:W-:Y:S02]  /*0c80*/  @!P5 LEA R34, P6, R26, R34, 0x1 ;  /* 0x000000221a22d211 */ /* 0x002fe400078c08ff */
[----:B------:R-:W-:Y:S02]  /*0c90*/  SHF.R.S32.HI R63, RZ, 0x1f, R16 ;  /* 0x0000001fff3f7819 */ /* 0x000fe40000011410 */
[----:B------:R-:W-:Y:S02]  /*0ca0*/  ISETP.GE.U32.AND P4, PT, R16, UR14, PT ;  /* 0x0000000e10007c0c */ /* 0x000fe4000bf86070 */
[----:B------:R-:W-:Y:S02]  /*0cb0*/  MOV R52, RZ ;  /* 0x000000ff00347202 */ /* 0x000fe40000000f00 */
[----:B------:R-:W-:-:S02]  /*0cc0*/  @!P5 LEA.HI.X R35, R26, R35, R27, 0x1, P6 ;  /* 0x000000231a23d211 */ /* 0x000fc400030f0c1b */
        /* <DEDUP_REMOVED lines=15> */
[----:B------:R1:W3:Y:S01]  /*0dc0*/  @!P5 LDG.E R56, desc[UR8][R34.64] ;  /* 0x000000082238d981 */ /* 0x0002e2000c1e1900 */
[----:B------:R-:W-:Y:S02]  /*0dd0*/  SHF.R.S32.HI R65, RZ, 0x1f, R17 ;  /* 0x0000001fff417819 */ /* 0x000fe40000011411 */
[----:B------:R-:W-:Y:S01]  /*0de0*/  @!P1 IMAD.WIDE.U32 R30, R14, R24, R30 ;  /* 0x000000180e1e9225 */ /* 0x000fe200078e001e */
[----:B------:R-:W-:Y:S01]  /*0df0*/  @!P3 IADD3 R33, R33, R21, RZ ;  /* 0x000000152121b210 */ /* 0x000fe20007ffe0ff */
[----:B------:R-:W0:Y:S01]  /*0e00*/  @!P4 LDC.64 R24, c[0x0][0x270] ;  /* 0x00009c00ff18cb82 */ /* 0x000e220000000a00 */
[----:B------:R-:W-:-:S02]  /*0e10*/  ISETP.GE.U32.AND P5, PT, R17, UR14, PT ;  /* 0x0000000e11007c0c */ /* 0x000fc4000bfa6070 */
[----:B-1----:R-:W-:-:S05]  /*0e20*/  @!P3 LEA R34, P6, R32, R22, 0x1 ;  /* 0x000000162022b211 */ /* 0x002fca00078c08ff */
[----:B------:R-:W1:Y:S01]  /*0e30*/  @!P2 LDC.64 R20, c[0x0][0x220] ;  /* 0x00008800ff14ab82 */ /* 0x000e620000000a00 */
[----:B------:R-:W-:Y:S02]  /*0e40*/  MOV R62, RZ ;  /* 0x000000ff003e7202 */ /* 0x000fe40000000f00 */
[----:B------:R-:W-:Y:S02]  /*0e50*/  @!P3 LEA.HI.X R35, R32, R23, R33, 0x1, P6 ;  /* 0x000000172023b211 */ /* 0x000fe400030f0c21 */
[----:B------:R-:W-:Y:S02]  /*0e60*/  ISETP.GE.AND.EX P5, PT, R65, UR15, PT, P5 ;  /* 0x0000000f41007c0c */ /* 0x000fe4000bfa6350 */
[----:B------:R-:W-:Y:S01]  /*0e70*/  @!P1 IADD3 R22, R31, R37, RZ ;  /* 0x000000251f169210 */ /* 0x000fe20007ffe0ff */
[----:B------:R-:W3:Y:S01]  /*0e80*/  @!P3 LDG.E R62, desc[UR8][R34.64] ;  /* 0x00000008223eb981 */ /* 0x000ee2000c1e1900 */
[----:B------:R-:W-:Y:S02]  /*0e90*/  @!P1 LEA R32, P6, R30, R26, 0x1 ;  /* 0x0000001a1e209211 */ /* 0x000fe400078c08ff */
        /* <DEDUP_REMOVED lines=11> */
[----:B------:R0:W3:Y:S01]  /*0f50*/  @!P1 LDG.E R64, desc[UR8][R32.64] ;  /* 0x0000000820409981 */ /* 0x0000e2000c1e1900 */
[----:B------:R-:W0:Y:S01]  /*0f60*/  @!P3 LDC.64 R26, c[0x0][0x270] ;  /* 0x00009c00ff1abb82 */ /* 0x000e220000000a00 */
[----:B-1----:R-:W-:Y:S01]  /*0f70*/  @!P2 LEA R28, P6, R30, R20, 0x1 ;  /* 0x000000141e1ca211 */ /* 0x002fe200078c08ff */
        /* <DEDUP_REMOVED lines=14> */
[----:B------:R-:W1:Y:S01]  /*1060*/  @!P5 LDC.64 R20, c[0x0][0x270] ;  /* 0x00009c00ff14db82 */ /* 0x000e620000000a00 */
[----:B------:R-:W-:Y:S02]  /*1070*/  @!P4 IADD3 R25, R25, R31, RZ ;  /* 0x0000001f1919c210 */ /* 0x000fe40007ffe0ff */
[----:B0-----:R-:W-:Y:S01]  /*1080*/  @!P4 LEA R36, P6, R24, R22, 0x1 ;  /* 0x000000161824c211 */ /* 0x001fe200078c08ff */
[----:B------:R0:W3:Y:S04]  /*1090*/  @!P2 LDG.E R66, desc[UR8][R28.64] ;  /* 0x000000081c42a981 */ /* 0x0000e8000c1e1900 */
[----:B------:R-:W0:Y:S01]  /*10a0*/  @!P3 LDC.64 R30, c[0x0][0x220] ;  /* 0x00008800ff1ebb82 */ /* 0x000e220000000a00 */
[----:B------:R-:W-:Y:S02]  /*10b0*/  SHF.R.S32.HI R73, RZ, 0x1f, R40 ;  /* 0x0000001fff497819 */ /* 0x000fe40000011428 */
[----:B------:R-:W-:-:S02]  /*10c0*/  ISETP.GE.U32.AND P2, PT, R40, UR14, PT ;  /* 0x0000000e28007c0c */ /* 0x000fc4000bf46070 */
[----:B------:R-:W-:Y:S01]  /*10d0*/  @!P4 LEA.HI.X R37, R24, R23, R25, 0x1, P6 ;  /* 0x000000171825c211 */ /* 0x000fe200030f0c19 */
[----:B------:R-:W-:Y:S02]  /*10e0*/  @!P3 IMAD R24, R65, R26, RZ ;  /* 0x0000001a4118b224 */ /* 0x000fe400078e02ff */
[----:B------:R-:W5:Y:S01]  /*10f0*/  @!P1 LDC.64 R22, c[0x0][0x270] ;  /* 0x00009c00ff169b82 */ /* 0x000f620000000a00 */
[----:B------:R-:W-:Y:S01]  /*1100*/  ISETP.GE.AND.EX P2, PT, R73, UR15, PT, P2 ;  /* 0x0000000f49007c0c */ /* 0x000fe2000bf46320 */
[----:B------:R-:W-:Y:S01]  /*1110*/  @!P3 IMAD R33, R17, R27, R24 ;  /* 0x0000001b1121b224 */ /* 0x000fe200078e0218 */
[----:B------:R-:W-:Y:S02]  /*1120*/  SHF.R.S32.HI R75, RZ, 0x1f, R41 ;  /* 0x0000001fff4b7819 */ /* 0x000fe40000011429 */
[----:B------:R-:W-:Y:S02]  /*1130*/  ISETP.GE.U32.AND P6, PT, R41, UR14, PT ;  /* 0x0000000e29007c0c */ /* 0x000fe4000bfc6070 */
[----:B------:R-:W-:Y:S01]  /*1140*/  ISETP.GT.U32.OR P2, PT, R0, 0x27f, P2 ;  /* 0x0000027f0000780c */ /* 0x000fe20001744470 */
[----:B------:R-:W4:Y:S01]  /*1150*/  @!P5 LDC.64 R24, c[0x0][0x220] ;  /* 0x00008800ff18db82 */ /* 0x000f220000000a00 */
[----:B------:R-:W-:-:S02]  /*1160*/  ISETP.GE.AND.EX P6, PT, R75, UR15, PT, P6 ;  /* 0x0000000f4b007c0c */ /* 0x000fc4000bfc6360 */
[----:B------:R-:W-:Y:S02]  /*1170*/  @!P3 MOV R34, R86 ;  /* 0x000000560022b202 */ /* 0x000fe40000000f00 */
[----:B------:R-:W-:Y:S02]  /*1180*/  @!P3 MOV R35, R89 ;  /* 0x000000590023b202 */ /* 0x000fe40000000f00 */
[----:B------:R-:W-:Y:S02]  /*1190*/  MOV R68, RZ ;  /* 0x000000ff00447202 */ /* 0x000fe40000000f00 */
[----:B------:R-:W-:Y:S01]  /*11a0*/  ISETP.GT.U32.OR P6, PT, R0, 0x27f, P6 ;  /* 0x0000027f0000780c */ /* 0x000fe200037c4470 */
[----:B------:R-:W-:Y:S02]  /*11b0*/  @!P3 IMAD.WIDE.U32 R34, R17, R26, R34 ;  /* 0x0000001a1122b225 */ /* 0x000fe400078e0022 */
[----:B------:R-:W4:Y:S01]  /*11c0*/  @!P1 LDC.64 R26, c[0x0][0x220] ;  /* 0x00008800ff1a9b82 */ /* 0x000f220000000a00 */
[----:B------:R1:W3:Y:S02]  /*11d0*/  @!P4 LDG.E R68, desc[UR8][R36.64] ;  /* 0x000000082444c981 */ /* 0x0002e4000c1e1900 */
[----:B------:R-:W-:-:S02]  /*11e0*/  @!P3 IADD3 R33, R35, R33, RZ ;  /* 0x000000212321b210 */ /* 0x000fc40007ffe0ff */
[----:B0-----:R-:W-:Y:S01]  /*11f0*/  @!P3 LEA R32, P4, R34, R30, 0x1 ;  /* 0x0000001e2220b211 */ /* 0x001fe200078808ff */
[----:B-1----:R-:W-:Y:S02]  /*1200*/  @!P5 IMAD R30, R71, R20, RZ ;  /* 0x00000014471ed224 */ /* 0x002fe400078e02ff */
[----:B------:R-:W0:Y:S01]  /*1210*/  @!P2 LDC.64 R28, c[0x0][0x270] ;  /* 0x00009c00ff1cab82 */ /* 0x000e220000000a00 */
[----:B------:R-:W-:Y:S02]  /*1220*/  @!P5 MOV R36, R86 ;  /* 0x000000560024d202 */ /* 0x000fe40000000f00 */
[----:B------:R-:W-:Y:S01]  /*1230*/  @!P5 MOV R37, R89 ;  /* 0x000000590025d202 */ /* 0x000fe20000000f00 */
[----:B------:R-:W-:Y:S01]  /*1240*/  @!P5 IMAD R39, R18, R21, R30 ;  /* 0x000000151227d224 */ /* 0x000fe200078e021e */
[----:B------:R-:W-:Y:S01]  /*1250*/  @!P3 LEA.HI.X R33, R34, R31, R33, 0x1, P4 ;  /* 0x0000001f2221b211 */ /* 0x000fe200020f0c21 */
[----:B-----5:R-:W-:Y:S02]  /*1260*/  @!P1 IMAD R34, R69, R22, RZ ;  /* 0x0000001645229224 */ /* 0x020fe400078e02ff */
[----:B------:R-:W1:Y:S01]  /*1270*/  @!P6 LDC.64 R30, c[0x0][0x270] ;  /* 0x00009c00ff1eeb82 */ /* 0x000e620000000a00 */
[----:B------:R-:W-:Y:S01]  /*1280*/  @!P5 IMAD.WIDE.U32 R36, R18, R20, R36 ;  /* 0x000000141224d225 */ /* 0x000fe200078e0024 */
[----:B------:R-:W-:-:S03]  /*1290*/  @!P1 MOV R35, R89 ;  /* 0x0000005900239202 */ /* 0x000fc60000000f00 */
[----:B------:R-:W-:Y:S01]  /*12a0*/  @!P1 IMAD R61, R19, R23, R34 ;  /* 0x00000017133d9224 */ /* 0x000fe200078e0222 */
[----:B------:R-:W-:Y:S02]  /*12b0*/  @!P1 MOV R34, R86 ;  /* 0x0000005600229202 */ /* 0x000fe40000000f00 */
[----:B------:R-:W5:Y:S01]  /*12c0*/  @!P2 LDC.64 R20, c[0x0][0x220] ;  /* 0x00008800ff14ab82 */ /* 0x000f620000000a00 */
[----:B------:R-:W-:Y:S02]  /*12d0*/  @!P5 IADD3 R23, R37, R39, RZ ;  /* 0x000000272517d210 */ /* 0x000fe40007ffe0ff */
[C---:B----4-:R-:W-:Y:S01]  /*12e0*/  @!P5 LEA R24, P4, R36.reuse, R24, 0x1 ;  /* 0x000000182418d211 */ /* 0x050fe200078808ff */
[----:B------:R-:W-:Y:S01]  /*12f0*/  @!P1 IMAD.WIDE.U32 R34, R19, R22, R34 ;  /* 0x0000001613229225 */ /* 0x000fe200078e0022 */
[----:B------:R-:W-:Y:S02]  /*1300*/  MOV R70, RZ ;  /* 0x000000ff00467202 */ /* 0x000fe40000000f00 */
[----:B------:R-:W-:Y:S01]  /*1310*/  @!P5 LEA.HI.X R25, R36, R25, R23, 0x1, P4 ;  /* 0x000000192419d211 */ /* 0x000fe200020f0c17 */
[----:B------:R-:W-:Y:S01]  /*1320*/  IMAD.MOV.U32 R72, RZ, RZ, RZ ;  /* 0x000000ffff487224 */ /* 0x000fe200078e00ff */
[----:B------:R-:W4:Y:S01]  /*1330*/  @!P6 LDC.64 R22, c[0x0][0x220] ;  /* 0x00008800ff16eb82 */ /* 0x000f220000000a00 */
[----:B------:R-:W-:Y:S01]  /*1340*/  @!P1 IADD3 R35, R35, R61, RZ ;  /* 0x0000003d23239210 */ /* 0x000fe20007ffe0ff */
[----:B------:R1:W3:Y:S01]  /*1350*/  @!P3 LDG.E R70, desc[UR8][R32.64] ;  /* 0x000000082046b981 */ /* 0x0002e2000c1e1900 */
[----:B------:R-:W-:Y:S01]  /*1360*/  @!P1 LEA R26, P3, R34, R26, 0x1 ;  /* 0x0000001a221a9211 */ /* 0x000fe200078608ff */
[----:B0-----:R-:W-:-:S02]  /*1370*/  @!P2 IMAD R36, R73, R28, RZ ;  /* 0x0000001c4924a224 */ /* 0x001fc400078e02ff */
[----:B------:R0:W3:Y:S01]  /*1380*/  @!P5 LDG.E R72, desc[UR8][R24.64] ;  /* 0x000000081848d981 */ /* 0x0000e2000c1e1900 */
[----:B------:R-:W-:Y:S01]  /*1390*/  @!P1 LEA.HI.X R27, R34, R27, R35, 0x1, P3 ;  /* 0x0000001b221b9211 */ /* 0x000fe200018f0c23 */
[----:B------:R-:W-:Y:S01]  /*13a0*/  @!P2 IMAD R35, R40, R29, R36 ;  /* 0x0000001d2823a224 */ /* 0x000fe200078e0224 */
[----:B------:R-:W-:Y:S01]  /*13b0*/  MOV R74, RZ ;  /* 0x000000ff004a7202 */ /* 0x000fe20000000f00 */
[----:B-1----:R-:W-:-:S05]  /*13c0*/  @!P6 IMAD R32, R75, R30, RZ ;  /* 0x0000001e4b20e224 */ /* 0x002fca00078e02ff */
[----:B------:R1:W3:Y:S01]  /*13d0*/  @!P1 LDG.E R74, desc[UR8][R26.64] ;  /* 0x000000081a4a9981 */ /* 0x0002e2000c1e1900 */
[----:B0-----:R-:W-:Y:S02]  /*13e0*/  @!P2 MOV R24, R86 ;  /* 0x000000560018a202 */ /* 0x001fe40000000f00 */
[----:B------:R-:W-:-:S03]  /*13f0*/  @!P2 MOV R25, R89 ;  /* 0x000000590019a202 */ /* 0x000fc60000000f00 */
[----:B------:R-:W-:Y:S01]  /*1400*/  @!P2 IMAD.WIDE.U32 R28, R40, R28, R24 ;  /* 0x0000001c281ca225 */ /* 0x000fe200078e0018 */
[----:B------:R-:W-:Y:S02]  /*1410*/  @!P6 MOV R24, R86 ;  /* 0x000000560018e202 */ /* 0x000fe40000000f00 */
[----:B------:R-:W-:Y:S01]  /*1420*/  @!P6 MOV R25, R89 ;  /* 0x000000590019e202 */ /* 0x000fe20000000f00 */
[----:B------:R-:W-:Y:S01]  /*1430*/  @!P6 IMAD R31, R41, R31, R32 ;  /* 0x0000001f291fe224 */ /* 0x000fe200078e0220 */
[----:B------:R-:W-:Y:S02]  /*1440*/  @!P2 IADD3 R29, R29, R35, RZ ;  /* 0x000000231d1da210 */ /* 0x000fe40007ffe0ff */
[C---:B-----5:R-:W-:Y:S01]  /*1450*/  @!P2 LEA R20, P1, R28.reuse, R20, 0x1 ;  /* 0x000000141c14a211 */ /* 0x060fe200078208ff */
[----:B------:R-:W-:Y:S01]  /*1460*/  @!P6 IMAD.WIDE.U32 R24, R41, R30, R24 ;  /* 0x0000001e2918e225 */ /* 0x000fe200078e0018 */
[----:B------:R-:W-:Y:S02]  /*1470*/  MOV R76, RZ ;  /* 0x000000ff004c7202 */ /* 0x000fe40000000f00 */
[----:B------:R-:W-:-:S02]  /*1480*/  @!P2 LEA.HI.X R21, R28, R21, R29, 0x1, P1 ;  /* 0x000000151c15a211 */ /* 0x000fc400008f0c1d */
[----:B------:R-:W-:Y:S02]  /*1490*/  @!P6 IADD3 R25, R25, R31, RZ ;  /* 0x0000001f1919e210 */ /* 0x000fe40007ffe0ff */
[C---:B----4-:R-:W-:Y:S01]  /*14a0*/  @!P6 LEA R22, P1, R24.reuse, R22, 0x1 ;  /* 0x000000161816e211 */ /* 0x050fe200078208ff */
[----:B------:R0:W4:Y:S01]  /*14b0*/  @!P2 LDG.E R76, desc[UR8][R20.64] ;  /* 0x00000008144ca981 */ /* 0x000122000c1e1900 */
[----:B------:R-:W-:Y:S02]  /*14c0*/  MOV R83, RZ ;  /* 0x000000ff00537202 */ /* 0x000fe40000000f00 */
[----:B------:R-:W-:-:S05]  /*14d0*/  @!P6 LEA.HI.X R23, R24, R23, R25, 0x1, P1 ;  /* 0x000000171817e211 */ /* 0x000fca00008f0c19 */
[----:B------:R5:W4:Y:S01]  /*14e0*/  @!P6 LDG.E R83, desc[UR8][R22.64] ;  /* 0x000000081653e981 */ /* 0x000b22000c1e1900 */
[----:B------:R-:W-:-:S04]  /*14f0*/  PRMT R25, R44, 0x7632, R25 ;  /* 0x000076322c197816 */ /* 0x000fc80000000019 */
[----:B-1----:R-:W-:Y:S02]  /*1500*/  SHF.L.U32 R27, R25, 0x10, RZ ;  /* 0x00000010191b7819 */ /* 0x002fe400000006ff */
[----:B------:R-:W-:-:S05]  /*1510*/  SHF.L.U32 R26, R44, 0x10, RZ ;  /* 0x000000102c1a7819 */ /* 0x000fca00000006ff */
        /* <DEDUP_REMOVED lines=20> */
[----:B---3--:R-:W-:Y:S01]  /*1660*/  PRMT R25, R50, 0x7632, R25 ;  /* 0x0000763232197816 */ /* 0x008fe20000000019 */
        /* <DEDUP_REMOVED lines=85> */
[----:B----4-:R-:W-:-:S04]  /*1bc0*/  PRMT R25, R76, 0x7632, R25 ;  /* 0x000076324c197816 */ /* 0x010fc80000000019 */
        /* <DEDUP_REMOVED lines=108> */
.L_x_2361:
[----:B------:R-:W-:Y:S05]  /*2290*/  BSYNC B0 ;  /* 0x0000000000007941 */ /* 0x000fea0003800000 */
.L_x_2360:
        /* <DEDUP_REMOVED lines=36> */
.L_x_2364:
[----:B-1----:R-:W2:Y:S04]  /*24e0*/  LDG.E.STRONG.GPU R22, desc[UR8][R20.64] ;  /* 0x0000000814167981 */ /* 0x002ea8000c1ef900 */
[----:B--2---:R-:W-:Y:S01]  /*24f0*/  CCTL.IVALL ;  /* 0x00000000ff00798f */ /* 0x004fe20002000000 */
[----:B------:R-:W-:Y:S05]  /*2500*/  YIELD ;  /* 0x0000000000007946 */ /* 0x000fea0003800000 */
[----:B------:R-:W-:-:S13]  /*2510*/  ISETP.NE.AND P1, PT, R22, R25, PT ;  /* 0x000000191600720c */ /* 0x000fda0003f25270 */
[----:B------:R-:W-:Y:S05]  /*2520*/  @P1 BRA `(.L_x_2364) ;  /* 0xfffffffc00ec1947 */ /* 0x000fea000383ffff */
.L_x_2363:
        /* <DEDUP_REMOVED lines=11> */
.L_x_2366:
        /* <DEDUP_REMOVED lines=63> */
.L_x_2365:
        /* <DEDUP_REMOVED lines=19> */
.L_x_2368:
[----:B------:R-:W-:Y:S05]  /*2b00*/  BSYNC B0 ;  /* 0x0000000000007941 */ /* 0x000fea0003800000 */
.L_x_2367:
        /* <DEDUP_REMOVED lines=32> */
.L_x_2362:
        /* <DEDUP_REMOVED lines=42> */
[----:B--2---:R-:W-:Y:S02]  /*2fb0*/  HADD2.F32 R24, -RZ, R85.H0_H0 ;  /* 0x20000055ff187230 */ /* 0x004fe40000004100 */
[----:B---3--:R-:W-:Y:S02]  /*2fc0*/  HADD2.F32 R25, -RZ, R90.H0_H0 ;  /* 0x2000005aff197230 */ /* 0x008fe40000004100 */
[----:B----4-:R-:W-:Y:S02]  /*2fd0*/  HADD2.F32 R27, -RZ, R84.H0_H0 ;  /* 0x20000054ff1b7230 */ /* 0x010fe40000004100 */
[----:B------:R-:W-:-:S03]  /*2fe0*/  HADD2.F32 R38, -RZ, R91.H0_H0 ;  /* 0x2000005bff267230 */ /* 0x000fc60000004100 */
        /* <DEDUP_REMOVED lines=13> */
.L_x_2369:
        /* <DEDUP_REMOVED lines=14> */
.L_x_2371:
[----:B------:R-:W-:Y:S05]  /*31a0*/  BSYNC B0 ;  /* 0x0000000000007941 */ /* 0x000fea0003800000 */
.L_x_2370:
[----:B------:R-:W-:Y:S01]  /*31b0*/  SHF.L.U32 R79, R79, 0x10, RZ ;  /* 0x000000104f4f7819 */ /* 0x000fe200000006ff */
[----:B------:R-:W-:Y:S01]  /*31c0*/  ULDC.64 UR12, c[0x0][0x278] ;  /* 0x00009e00000c7ab9 */ /* 0x000fe20000000a00 */
[----:B------:R-:W-:Y:S01]  /*31d0*/  SHF.L.U32 R36, R36, 0x10, RZ ;  /* 0x0000001024247819 */ /* 0x000fe200000006ff */
[----:B------:R-:W-:Y:S01]  /*31e0*/  IMAD.U32 R21, R46, 0x10000, RZ ;  /* 0x000100002e157824 */ /* 0x000fe200078e00ff */
        /* <DEDUP_REMOVED lines=19> */
[----:B------:R-:W-:Y:S01]  /*3320*/  FFMA.FTZ R48, R25, R48, R38 ;  /* 0x0000003019307223 */ /* 0x000fe20000010026 */
        /* <DEDUP_REMOVED lines=65> */
.L_x_2372:
        /* <DEDUP_REMOVED lines=14> */
.L_x_2374:
[----:B------:R-:W-:Y:S05]  /*3820*/  BSYNC B0 ;  /* 0x0000000000007941 */ /* 0x000fea0003800000 */
.L_x_2373:
        /* <DEDUP_REMOVED lines=17> */
.L_x_2375:
        /* <DEDUP_REMOVED lines=14> */
.L_x_2377:
[----:B------:R-:W-:Y:S05]  /*3a20*/  BSYNC B0 ;  /* 0x0000000000007941 */ /* 0x000fea0003800000 */
.L_x_2376:
        /* <DEDUP_REMOVED lines=13> */
.L_x_2378:
        /* <DEDUP_REMOVED lines=14> */
.L_x_2380:
[----:B------:R-:W-:Y:S05]  /*3be0*/  BSYNC B0 ;  /* 0x0000000000007941 */ /* 0x000fea0003800000 */
.L_x_2379:
        /* <DEDUP_REMOVED lines=17> */
.L_x_2381:
[----:B------:R-:W-:Y:S04]  /*3d00*/  BSSY B0, `(.L_x_2382) ;  /* 0x000000e000007945 */ /* 0x000fe80003800000 */
[----:B------:R-:W-:Y:S05]  /*3d10*/  @P3 BRA `(.L_x_2383) ;  /* 0x0000000000303947 */ /* 0x000fea0003800000 */
[----:B------:R-:W-:Y:S01]  /*3d20*/  ULDC.64 UR14, c[0x0][0x270] ;  /* 0x00009c00000e7ab9 */ /* 0x000fe20000000a00 */
[----:B0-----:R-:W-:Y:S01]  /*3d30*/  MOV R21, R89 ;  /* 0x0000005900157202 */ /* 0x001fe20000000f00 */
[----:B------:R-:W-:Y:S01]  /*3d40*/  IMAD R49, R49, UR14, RZ ;  /* 0x0000000e31317c24 */ /* 0x000fe2000f8e02ff */
[----:B------:R-:W-:Y:S01]  /*3d50*/  F2FP.BF16.F32.PACK_AB R85, R34, R85 ;  /* 0x000000552255723e */ /* 0x000fe200000010ff */
[----:B------:R-:W-:Y:S02]  /*3d60*/  IMAD.MOV.U32 R20, RZ, RZ, R86 ;  /* 0x000000ffff147224 */ /* 0x000fe400078e0056 */
[C---:B------:R-:W-:Y:S02]  /*3d70*/  IMAD R49, R10.reuse, UR15, R49 ;  /* 0x0000000f0a317c24 */ /* 0x040fe4000f8e0231 */
[----:B------:R-:W-:Y:S01]  /*3d80*/  IMAD.WIDE.U32 R20, R10, UR14, R20 ;  /* 0x0000000e0a147c25 */ /* 0x000fe2000f8e0014 */
[----:B------:R-:W-:Y:S02]  /*3d90*/  ULDC.64 UR14, c[0x0][0x210] ;  /* 0x00008400000e7ab9 */ /* 0x000fe40000000a00 */
[----:B-12---:R-:W-:-:S02]  /*3da0*/  LEA R22, P1, R20, UR14, 0x1 ;  /* 0x0000000e14167c11 */ /* 0x006fc4000f8208ff */
[----:B------:R-:W-:-:S04]  /*3db0*/  IADD3 R49, R21, R49, RZ ;  /* 0x0000003115317210 */ /* 0x000fc80007ffe0ff */
[----:B------:R-:W-:-:S05]  /*3dc0*/  LEA.HI.X R23, R20, UR15, R49, 0x1, P1 ;  /* 0x0000000f14177c11 */ /* 0x000fca00088f0c31 */
[----:B------:R3:W-:Y:S02]  /*3dd0*/  STG.E desc[UR8][R22.64], R85 ;  /* 0x0000005516007986 */ /* 0x0007e4000c101908 */
.L_x_2383:
[----:B------:R-:W-:Y:S05]  /*3de0*/  BSYNC B0 ;  /* 0x0000000000007941 */ /* 0x000fea0003800000 */
.L_x_2382:
        /* <DEDUP_REMOVED lines=13> */
.L_x_2384:
        /* <DEDUP_REMOVED lines=14> */
.L_x_2386:
[----:B------:R-:W-:Y:S05]  /*3fa0*/  BSYNC B0 ;  /* 0x0000000000007941 */ /* 0x000fea0003800000 */
.L_x_2385:
        /* <DEDUP_REMOVED lines=48> */
.L_x_2387:
        /* <DEDUP_REMOVED lines=14> */
.L_x_2389:
[----:B------:R-:W-:Y:S05]  /*4390*/  BSYNC B0 ;  /* 0x0000000000007941 */ /* 0x000fea0003800000 */
.L_x_2388:
        /* <DEDUP_REMOVED lines=13> */
.L_x_2390:
        /* <DEDUP_REMOVED lines=14> */
.L_x_2392:
[----:B------:R-:W-:Y:S05]  /*4550*/  BSYNC B0 ;  /* 0x0000000000007941 */ /* 0x000fea0003800000 */
.L_x_2391:
        /* <DEDUP_REMOVED lines=13> */
.L_x_2393:
        /* <DEDUP_REMOVED lines=10> */
[----:B-1234-:R-:W-:-:S02]  /*46d0*/  LEA R22, P1, R20, UR14, 0x1 ;  /* 0x0000000e14167c11 */ /* 0x01efc4000f8208ff */
[----:B------:R-:W-:-:S04]  /*46e0*/  IADD3 R57, R21, R57, RZ ;  /* 0x0000003915397210 */ /* 0x000fc80007ffe0ff */
[----:B------:R-:W-:-:S05]  /*46f0*/  LEA.HI.X R23, R20, UR15, R57, 0x1, P1 ;  /* 0x0000000f14177c11 */ /* 0x000fca00088f0c39 */
[----:B------:R0:W-:Y:S02]  /*4700*/  STG.E desc[UR8][R22.64], R43 ;  /* 0x0000002b16007986 */ /* 0x0001e4000c101908 */
.L_x_2395:
[----:B------:R-:W-:Y:S05]  /*4710*/  BSYNC B0 ;  /* 0x0000000000007941 */ /* 0x000fea0003800000 */
.L_x_2394:
        /* <DEDUP_REMOVED lines=13> */
.L_x_2396:
        /* <DEDUP_REMOVED lines=14> */
.L_x_2398:
[----:B------:R-:W-:Y:S05]  /*48d0*/  BSYNC B0 ;  /* 0x0000000000007941 */ /* 0x000fea0003800000 */
.L_x_2397:
        /* <DEDUP_REMOVED lines=13> */
.L_x_2399:
        /* <DEDUP_REMOVED lines=14> */
.L_x_2401:
[----:B------:R-:W-:Y:S05]  /*4a90*/  BSYNC B0 ;  /* 0x0000000000007941 */ /* 0x000fea0003800000 */
.L_x_2400:
        /* <DEDUP_REMOVED lines=36> */
.L_x_2402:
        /* <DEDUP_REMOVED lines=14> */
.L_x_2404:
[----:B------:R-:W-:Y:S05]  /*4dc0*/  BSYNC B0 ;  /* 0x0000000000007941 */ /* 0x000fea0003800000 */
.L_x_2403:
        /* <DEDUP_REMOVED lines=11> */
.L_x_2405:
        /* <DEDUP_REMOVED lines=14> */
.L_x_2407:
[----:B------:R-:W-:Y:S05]  /*4f60*/  BSYNC B0 ;  /* 0x0000000000007941 */ /* 0x000fea0003800000 */
.L_x_2406:
        /* <DEDUP_REMOVED lines=11> */
.L_x_2408:
        /* <DEDUP_REMOVED lines=14> */
.L_x_2410:
[----:B------:R-:W-:Y:S05]  /*5100*/  BSYNC B0 ;  /* 0x0000000000007941 */ /* 0x000fea0003800000 */
.L_x_2409:
        /* <DEDUP_REMOVED lines=11> */
.L_x_2411:
        /* <DEDUP_REMOVED lines=14> */
.L_x_2413:
[----:B------:R-:W-:Y:S05]  /*52a0*/  BSYNC B0 ;  /* 0x0000000000007941 */ /* 0x000fea0003800000 */
.L_x_2412:
        /* <DEDUP_REMOVED lines=11> */
.L_x_2414:
        /* <DEDUP_REMOVED lines=13> */
.L_x_2416:
[----:B------:R-:W-:Y:S05]  /*5430*/  BSYNC B0 ;  /* 0x0000000000007941 */ /* 0x000fea0003800000 */
.L_x_2415:
[----:B0-----:R-:W0:Y:S01]  /*5440*/  LDC R21, c[0x0][0x10] ;  /* 0x00000400ff157b82 */ /* 0x001e220000000800 */
[----:B------:R-:W-:Y:S02]  /*5450*/  IADD3 R4, R4, 0x1, RZ ;  /* 0x0000000104047810 */ /* 0x000fe40007ffe0ff */
[----:B0-----:R-:W-:-:S04]  /*5460*/  IADD3 R58, R21, R58, RZ ;  /* 0x0000003a153a7210 */ /* 0x001fc80007ffe0ff */
[----:B------:R-:W-:-:S13]  /*5470*/  ISETP.GE.AND P1, PT, R58, UR4, PT ;  /* 0x000000043a007c0c */ /* 0x000fda000bf26270 */
[----:B------:R-:W-:Y:S05]  /*5480*/  @!P1 BRA `(.L_x_2417) ;  /* 0xffffffac00949947 */ /* 0x000fea000383ffff */
[----:B------:R-:W-:Y:S05]  /*5490*/  EXIT ;  /* 0x000000000000794d */ /* 0x000fea0003800000 */
.L_x_2418:
        /* <DEDUP_REMOVED lines=14> */
.L_x_3271:


//--------------------- .text._Z35group_norm_nhwc_fwd_one_pass_kernelI11Fp16IOFp32WLi64ELi40ELi640EEv26Group_norm_nhwc_fwd_params --------------------------
	.section	.text._Z35group_norm_nhwc_fwd_one_pass_kernelI11Fp16IOFp32WLi64ELi40ELi640EEv26Group_norm_nhwc_fwd_params,"ax",@progbits
	.align	128
        .global         _Z35group_norm_nhwc_fwd_one_pass_kernelI11Fp16IOFp32WLi64ELi40ELi640EEv26Group_norm_nhwc_fwd_params
        .type           _Z35group_norm_nhwc_fwd_one_pass_kernelI11Fp16IOFp32WLi64ELi40ELi640EEv26Group_norm_nhwc_fwd_params,@function
        .size           _Z35group_norm_nhwc_fwd_one_pass_kernelI11Fp16IOFp32WLi64ELi40ELi640EEv26Group_norm_nhwc_fwd_params,(.L_x_3272 - _Z35group_norm_nhwc_fwd_one_pass_kernelI11Fp16IOFp32WLi64ELi40ELi640EEv26Group_norm_nhwc_fwd_params)
        .other          _Z35group_norm_nhwc_fwd_one_pass_kernelI11Fp16IOFp32WLi64ELi40ELi640EEv26Group_norm_nhwc_fwd_params,@"STO_CUDA_ENTRY STV_DEFAULT"
_Z35group_norm_nhwc_fwd_one_pass_kernelI11Fp16IOFp32WLi64ELi40ELi640EEv26Group_norm_nhwc_fwd_params:
.text._Z35group_norm_nhwc_fwd_one_pass_kernelI11Fp16IOFp32WLi64ELi40ELi640EEv26Group_norm_nhwc_fwd_params:
        /* <DEDUP_REMOVED lines=31> */
.L_x_2434:
        /* <DEDUP_REMOVED lines=70> */
[----:B------:R-:W-:Y:S01]  /*0650*/  ISETP.NE.AND P2, PT, R0, RZ, PT ;  /* 0x000000ff0000720c */ /* 0x000fe20003f45270 */
[----:B--2---:R-:W-:-:S02]  /*0660*/  HADD2.F32 R9, -RZ, R17.H1_H1 ;  /* 0x30000011ff097230 */ /* 0x004fc40000004100 */
[----:B------:R-:W-:Y:S02]  /*0670*/  HADD2.F32 R8, -RZ, R17.H0_H0 ;  /* 0x20000011ff087230 */ /* 0x000fe40000004100 */
[--C-:B---3--:R-:W-:Y:S02]  /*0680*/  HADD2.F32 R13, -RZ, R16.reuse.H1_H1 ;  /* 0x30000010ff0d7230 */ /* 0x108fe40000004100 */
[----:B------:R-:W-:Y:S01]  /*0690*/  FMUL.FTZ R11, R9, R9 ;  /* 0x00000009090b7220 */ /* 0x000fe20000410000 */
[----:B------:R-:W-:Y:S02]  /*06a0*/  HADD2.F32 R10, -RZ, R16.H0_H0 ;  /* 0x20000010ff0a7230 */ /* 0x000fe40000004100 */
[C---:B------:R-:W-:Y:S01]  /*06b0*/  FADD.FTZ R9, R8.reuse, R9 ;  /* 0x0000000908097221 */ /* 0x040fe20000010000 */
[----:B------:R-:W-:Y:S01]  /*06c0*/  FMUL.FTZ R15, R13, R13 ;  /* 0x0000000d0d0f7220 */ /* 0x000fe20000410000 */
[----:B------:R-:W-:Y:S01]  /*06d0*/  FFMA.FTZ R11, R8, R8, R11 ;  /* 0x00000008080b7223 */ /* 0x000fe2000001000b */
[C---:B------:R-:W-:Y:S01]  /*06e0*/  FADD.FTZ R8, R10.reuse, R13 ;  /* 0x0000000d0a087221 */ /* 0x040fe20000010000 */
[----:B------:R-:W-:Y:S01]  /*06f0*/  FADD.FTZ R9, RZ, R9 ;  /* 0x00000009ff097221 */ /* 0x000fe20000010000 */
[----:B------:R-:W-:Y:S01]  /*0700*/  FFMA.FTZ R10, R10, R10, R15 ;  /* 0x0000000a0a0a7223 */ /* 0x000fe2000001000f */
[----:B------:R-:W-:-:S02]  /*0710*/  FADD.FTZ R11, RZ, R11 ;  /* 0x0000000bff0b7221 */ /* 0x000fc40000010000 */
[----:B------:R-:W-:Y:S02]  /*0720*/  FADD.FTZ R8, R9, R8 ;  /* 0x0000000809087221 */ /* 0x000fe40000010000 */
[----:B------:R-:W-:-:S03]  /*0730*/  FADD.FTZ R10, R11, R10 ;  /* 0x0000000a0b0a7221 */ /* 0x000fc60000010000 */
        /* <DEDUP_REMOVED lines=80> */
.L_x_2420:
[----:B------:R-:W-:Y:S05]  /*0c40*/  BSYNC B0 ;  /* 0x0000000000007941 */ /* 0x000fea0003800000 */
.L_x_2419:
        /* <DEDUP_REMOVED lines=12> */
[CC--:B-1----:R-:W-:Y:S02]  /*0d10*/  IMAD R9, R8.reuse, R11.reuse, RZ ;  /* 0x0000000b08097224 */ /* 0x0c2fe400078e02ff */
[----:B------:R-:W-:Y:S02]  /*0d20*/  IMAD R15, R8, R11, RZ ;  /* 0x0000000b080f7224 */ /* 0x000fe400078e02ff */
        /* <DEDUP_REMOVED lines=15> */
[----:B-1----:R-:W-:-:S05]  /*0e20*/  LOP3.LUT R6, R18, 0x1, RZ, 0xc0, !PT ;  /* 0x0000000112067812 */ /* 0x002fca00078ec0ff */
[----:B------:R-:W-:-:S04]  /*0e30*/  IMAD R11, R6, R11, R12 ;  /* 0x0000000b060b7224 */ /* 0x000fc800078e020c */
[----:B------:R-:W-:-:S07]  /*0e40*/  IMAD.WIDE.U32 R4, R11, 0x4, R4 ;  /* 0x000000040b047825 */ /* 0x000fce00078e0004 */
.L_x_2423:
[----:B------:R-:W2:Y:S04]  /*0e50*/  LDG.E.STRONG.GPU R6, desc[UR8][R4.64] ;  /* 0x0000000804067981 */ /* 0x000ea8000c1ef900 */
[----:B--2---:R-:W-:Y:S01]  /*0e60*/  CCTL.IVALL ;  /* 0x00000000ff00798f */ /* 0x004fe20002000000 */
[----:B------:R-:W-:Y:S05]  /*0e70*/  YIELD ;  /* 0x0000000000007946 */ /* 0x000fea0003800000 */
[----:B------:R-:W-:-:S13]  /*0e80*/  ISETP.NE.AND P1, PT, R6, R15, PT ;  /* 0x0000000f0600720c */ /* 0x000fda0003f25270 */
[----:B------:R-:W-:Y:S05]  /*0e90*/  @P1 BRA `(.L_x_2423) ;  /* 0xfffffffc00ec1947 */ /* 0x000fea000383ffff */
.L_x_2422:
        /* <DEDUP_REMOVED lines=11> */
.L_x_2425:
        /* <DEDUP_REMOVED lines=63> */
.L_x_2424:
[----:B------:R-:W-:-:S13]  /*1340*/  LOP3.LUT P1, R4, R10, 0x3, RZ, 0xc0, !PT ;  /* 0x000000030a047812 */ /* 0x000fda000782c0ff */
[----:B------:R-:W-:Y:S05]  /*1350*/  @!P1 BRA `(.L_x_2421) ;  /* 0x0000000000cc9947 */ /* 0x000fea0003800000 */
[----:B------:R-:W-:Y:S01]  /*1360*/  ISETP.EQ.OR P1, PT, R11, UR7, P2 ;  /* 0x000000070b007c0c */ /* 0x000fe20009722670 */
[----:B------:R-:W-:Y:S01]  /*1370*/  BSSY B0, `(.L_x_2426) ;  /* 0x0000010000007945 */ /* 0x000fe20003800000 */
[----:B------:R-:W-:-:S11]  /*1380*/  ISETP.NE.AND P3, PT, R4, 0x1, PT ;  /* 0x000000010400780c */ /* 0x000fd60003f65270 */
[----:B------:R-:W-:Y:S05]  /*1390*/  @P1 BRA `(.L_x_2427) ;  /* 0x0000000000341947 */ /* 0x000fea0003800000 */
[----:B-1----:R-:W1:Y:S01]  /*13a0*/  S2R R6, SR_CTAID.Y ;  /* 0x0000000000067919 */ /* 0x002e620000002600 */
        /* <DEDUP_REMOVED lines=12> */
.L_x_2427:
[----:B------:R-:W-:Y:S05]  /*1470*/  BSYNC B0 ;  /* 0x0000000000007941 */ /* 0x000fea0003800000 */
.L_x_2426:
[----:B------:R-:W-:Y:S05]  /*1480*/  @!P3 BRA `(.L_x_2421) ;  /* 0x000000000080b947 */ /* 0x000fea0003800000 */
[C---:B------:R-:W-:Y:S02]  /*1490*/  IADD3 R4, R11.reuse, 0x1, RZ ;  /* 0x000000010b047810 */ /* 0x040fe40007ffe0ff */
[----:B------:R-:W-:Y:S02]  /*14a0*/  IADD3 R12, R11, 0x2, RZ ;  /* 0x000000020b0c7810 */ /* 0x000fe40007ffe0ff */
[----:B------:R-:W-:Y:S02]  /*14b0*/  ISETP.EQ.OR P3, PT, R4, UR7, P2 ;  /* 0x0000000704007c0c */ /* 0x000fe40009762670 */
[----:B------:R-:W-:Y:S02]  /*14c0*/  LOP3.LUT R5, R10, 0x3, RZ, 0xc0, !PT ;  /* 0x000000030a057812 */ /* 0x000fe400078ec0ff */
[----:B------:R-:W-:-:S04]  /*14d0*/  ISETP.EQ.OR P1, PT, R12, UR7, P2 ;  /* 0x000000070c007c0c */ /* 0x000fc80009722670 */
[----:B------:R-:W-:-:S05]  /*14e0*/  ISETP.EQ.OR P1, PT, R5, 0x2, P1 ;  /* 0x000000020500780c */ /* 0x000fca0000f22670 */
[----:B-1----:R-:W1:Y:S01]  /*14f0*/  @!P3 S2R R13, SR_CTAID.Y ;  /* 0x00000000000db919 */ /* 0x002e620000002600 */
[----:B------:R-:W1:Y:S01]  /*1500*/  @!P3 LDC R9, c[0x0][0x10] ;  /* 0x00000400ff09bb82 */ /* 0x000e620000000800 */
[----:B------:R-:W-:-:S06]  /*1510*/  @!P3 LOP3.LUT R8, R18, 0x1, RZ, 0xc0, !PT ;  /* 0x000000011208b812 */ /* 0x000fcc00078ec0ff */
[----:B------:R-:W2:Y:S01]  /*1520*/  @!P1 S2R R11, SR_CTAID.Y ;  /* 0x00000000000b9919 */ /* 0x000ea20000002600 */
[----:B------:R-:W3:Y:S01]  /*1530*/  @!P1 LDC R14, c[0x0][0x10] ;  /* 0x00000400ff0e9b82 */ /* 0x000ee20000000800 */
[----:B------:R-:W-:-:S07]  /*1540*/  @!P1 LOP3.LUT R15, R18, 0x1, RZ, 0xc0, !PT ;  /* 0x00000001120f9812 */ /* 0x000fce00078ec0ff */
        /* <DEDUP_REMOVED lines=20> */
.L_x_2421:
        /* <DEDUP_REMOVED lines=22> */
[----:B------:R-:W-:Y:S01]  /*17f0*/  MOV R3, 0x3f800000 ;  /* 0x3f80000000037802 */ /* 0x000fe20000000f00 */
[----:B-1----:R-:W-:-:S02]  /*1800*/  HADD2.F32 R7, -RZ, R17.H0_H0 ;  /* 0x20000011ff077230 */ /* 0x002fc40000004100 */
[----:B------:R-:W1:Y:S01]  /*1810*/  LDS.64 R12, [UR5+0xc0] ;  /* 0x0000c005ff0c7984 */ /* 0x000e620008000a00 */
[----:B------:R-:W-:Y:S02]  /*1820*/  HADD2.F32 R17, -RZ, R17.H1_H1 ;  /* 0x30000011ff117230 */ /* 0x000fe40000004100 */
[--C-:B------:R-:W-:Y:S02]  /*1830*/  HADD2.F32 R11, -RZ, R16.reuse.H0_H0 ;  /* 0x20000010ff0b7230 */ /* 0x100fe40000004100 */
[----:B------:R-:W-:Y:S02]  /*1840*/  HADD2.F32 R15, -RZ, R16.H1_H1 ;  /* 0x30000010ff0f7230 */ /* 0x000fe40000004100 */
[----:B-1----:R-:W-:-:S04]  /*1850*/  FMUL.FTZ R12, R12, UR6 ;  /* 0x000000060c0c7c20 */ /* 0x002fc80008410000 */
[----:B------:R-:W-:Y:S01]  /*1860*/  FMUL.FTZ R14, R12, R12 ;  /* 0x0000000c0c0e7220 */ /* 0x000fe20000410000 */
[--C-:B------:R-:W-:Y:S01]  /*1870*/  FADD.FTZ R6, R7, -R12.reuse ;  /* 0x8000000c07067221 */ /* 0x100fe20000010000 */
[--C-:B------:R-:W-:Y:S01]  /*1880*/  FADD.FTZ R10, R17, -R12.reuse ;  /* 0x8000000c110a7221 */ /* 0x100fe20000010000 */
[----:B------:R-:W-:Y:S01]  /*1890*/  FADD.FTZ R16, R15, -R12 ;  /* 0x8000000c0f107221 */ /* 0x000fe20000010000 */
        /* <DEDUP_REMOVED lines=27> */
.L_x_2428:
[----:B------:R-:W-:Y:S04]  /*1a50*/  BSSY B0, `(.L_x_2429) ;  /* 0x000000f000007945 */ /* 0x000fe80003800000 */
[----:B------:R-:W-:Y:S05]  /*1a60*/  @!P0 BRA `(.L_x_2430) ;  /* 0x0000000000348947 */ /* 0x000fea0003800000 */
[----:B------:R-:W-:Y:S01]  /*1a70*/  SHF.R.S32.HI R7, RZ, 0x1f, R22 ;  /* 0x0000001fff077819 */ /* 0x000fe20000011416 */
[----:B------:R-:W-:Y:S01]  /*1a80*/  ULDC.64 UR12, c[0x0][0x270] ;  /* 0x00009c00000c7ab9 */ /* 0x000fe20000000a00 */
[----:B------:R-:W-:Y:S02]  /*1a90*/  MOV R4, R26 ;  /* 0x0000001a00047202 */ /* 0x000fe40000000f00 */
[----:B------:R-:W-:Y:S01]  /*1aa0*/  MOV R5, R29 ;  /* 0x0000001d00057202 */ /* 0x000fe20000000f00 */
[----:B------:R-:W-:Y:S01]  /*1ab0*/  IMAD R7, R7, UR12, RZ ;  /* 0x0000000c07077c24 */ /* 0x000fe2000f8e02ff */
[----:B------:R-:W-:Y:S01]  /*1ac0*/  F2FP.F16.F32.PACK_AB R11, R12, R11 ;  /* 0x0000000b0c0b723e */ /* 0x000fe200000000ff */
[----:B------:R-:W-:-:S04]  /*1ad0*/  IMAD.WIDE.U32 R4, R22, UR12, R4 ;  /* 0x0000000c16047c25 */ /* 0x000fc8000f8e0004 */
[----:B------:R-:W-:Y:S01]  /*1ae0*/  IMAD R7, R22, UR13, R7 ;  /* 0x0000000d16077c24 */ /* 0x000fe2000f8e0207 */
[----:B------:R-:W-:Y:S02]  /*1af0*/  ULDC.64 UR12, c[0x0][0x210] ;  /* 0x00008400000c7ab9 */ /* 0x000fe40000000a00 */
[----:B------:R-:W-:Y:S02]  /*1b00*/  LEA R6, P2, R4, UR12, 0x1 ;  /* 0x0000000c04067c11 */ /* 0x000fe4000f8408ff */
[----:B------:R-:W-:-:S04]  /*1b10*/  IADD3 R7, R5, R7, RZ ;  /* 0x0000000705077210 */ /* 0x000fc80007ffe0ff */
[----:B------:R-:W-:-:S05]  /*1b20*/  LEA.HI.X R7, R4, UR13, R7, 0x1, P2 ;  /* 0x0000000d04077c11 */ /* 0x000fca00090f0c07 */
[----:B------:R1:W-:Y:S02]  /*1b30*/  STG.E desc[UR8][R6.64], R11 ;  /* 0x0000000b06007986 */ /* 0x0003e4000c101908 */
.L_x_2430:
[----:B------:R-:W-:Y:S05]  /*1b40*/  BSYNC B0 ;  /* 0x0000000000007941 */ /* 0x000fea0003800000 */
.L_x_2429:
        /* <DEDUP_REMOVED lines=11> */
.L_x_2431:
        /* <DEDUP_REMOVED lines=11> */
[----:B------:R-:W-:Y:S01]  /*1cb0*/  F2FP.F16.F32.PACK_AB R3, R3, R8 ;  /* 0x000000080303723e */ /* 0x000fe200000000ff */
[C---:B------:R-:W-:Y:S02]  /*1cc0*/  IMAD R7, R10.reuse, UR13, R7 ;  /* 0x0000000d0a077c24 */ /* 0x040fe4000f8e0207 */
[----:B------:R-:W-:Y:S01]  /*1cd0*/  IMAD.WIDE.U32 R4, R10, UR12, R4 ;  /* 0x0000000c0a047c25 */ /* 0x000fe2000f8e0004 */
[----:B------:R-:W-:Y:S02]  /*1ce0*/  ULDC.64 UR12, c[0x0][0x210] ;  /* 0x00008400000c7ab9 */ /* 0x000fe40000000a00 */
[----:B------:R-:W-:-:S02]  /*1cf0*/  LEA R6, P1, R4, UR12, 0x1 ;  /* 0x0000000c04067c11 */ /* 0x000fc4000f8208ff */
[----:B------:R-:W-:-:S04]  /*1d00*/  IADD3 R7, R5, R7, RZ ;  /* 0x0000000705077210 */ /* 0x000fc80007ffe0ff */
[----:B------:R-:W-:-:S05]  /*1d10*/  LEA.HI.X R7, R4, UR13, R7, 0x1, P1 ;  /* 0x0000000d04077c11 */ /* 0x000fca00088f0c07 */
[----:B------:R1:W-:Y:S02]  /*1d20*/  STG.E desc[UR8][R6.64], R3 ;  /* 0x0000000306007986 */ /* 0x0003e4000c101908 */
.L_x_2433:
[----:B------:R-:W-:Y:S05]  /*1d30*/  BSYNC B0 ;  /* 0x0000000000007941 */ /* 0x000fea0003800000 */
.L_x_2432:
[----:B------:R-:W2:Y:S01]  /*1d40*/  LDC R4, c[0x0][0x10] ;  /* 0x00000400ff047b82 */ /* 0x000ea20000000800 */
[----:B------:R-:W-:Y:S02]  /*1d50*/  IADD3 R18, R18, 0x1, RZ ;  /* 0x0000000112127810 */ /* 0x000fe40007ffe0ff */
[----:B--2---:R-:W-:-:S04]  /*1d60*/  IADD3 R23, R4, R23, RZ ;  /* 0x0000001704177210 */ /* 0x004fc80007ffe0ff */
[----:B------:R-:W-:-:S13]  /*1d70*/  ISETP.GE.AND P1, PT, R23, UR4, PT ;  /* 0x0000000417007c0c */ /* 0x000fda000bf26270 */
[----:B------:R-:W-:Y:S05]  /*1d80*/  @!P1 BRA `(.L_x_2434) ;  /* 0xffffffe400189947 */ /* 0x000fea000383ffff */
[----:B------:R-:W-:Y:S05]  /*1d90*/  EXIT ;  /* 0x000000000000794d */ /* 0x000fea0003800000 */
.L_x_2435:
        /* <DEDUP_REMOVED lines=14> */
.L_x_3272:


//--------------------- .text._Z35group_norm_nhwc_fwd_one_pass_kernelI11Fp16IOFp32WLi128ELi40ELi640EEv26Group_norm_nhwc_fwd_params --------------------------
	.section	.text._Z35group_norm_nhwc_fwd_one_pass_kernelI11Fp16IOFp32WLi128ELi40ELi640EEv26Group_norm_nhwc_fwd_params,"ax",@progbits
	.align	128
        .global         _Z35group_norm_nhwc_fwd_one_pass_kernelI11Fp16IOFp32WLi128ELi40ELi640EEv26Group_norm_nhwc_fwd_params
        .type           _Z35group_norm_nhwc_fwd_one_pass_kernelI11Fp16IOFp32WLi128ELi40ELi640EEv26Group_norm_nhwc_fwd_params,@function
        .size           _Z35group_norm_nhwc_fwd_one_pass_kernelI11Fp16IOFp32WLi128ELi40ELi640EEv26Group_norm_nhwc_fwd_params,(.L_x_3273 - _Z35group_norm_nhwc_fwd_one_pass_kernelI11Fp16IOFp32WLi128ELi40ELi640EEv26Group_norm_nhwc_fwd_params)
        .other          _Z35group_norm_nhwc_fwd_one_pass_kernelI11Fp16IOFp32WLi128ELi40ELi640EEv26Group_norm_nhwc_fwd_params,@"STO_CUDA_ENTRY STV_DEFAULT"
_Z35group_norm_nhwc_fwd_one_pass_kernelI11Fp16IOFp32WLi128ELi40ELi640EEv26Group_norm_nhwc_fwd_params:
.text._Z35group_norm_nhwc_fwd_one_pass_kernelI11Fp16IOFp32WLi128ELi40ELi640EEv26Group_norm_nhwc_fwd_params:
        /* <DEDUP_REMOVED lines=34> */
.L_x_2457:
[----:B0-2---:R-:W0:Y:S01]  /*0220*/  LDC R11, c[0x0][0x288] ;  /* 0x0000a200ff0b7b82 */ /* 0x005e220000000800 */
[----:B------:R-:W-:Y:S01]  /*0230*/  ULDC.64 UR14, c[0x0][0x278] ;  /* 0x00009e00000e7ab9 */ /* 0x000fe20000000a00 */
[----:B------:R-:W-:Y:S01]  /*0240*/  SHF.R.S32.HI R17, RZ, 0x1f, R31 ;  /* 0x0000001fff117819 */ /* 0x000fe2000001141f */
[----:B------:R-:W-:-:S05]  /*0250*/  ULDC.64 UR12, c[0x0][0x280] ;  /* 0x0000a000000c7ab9 */ /* 0x000fca0000000a00 */
[----:B-1----:R-:W1:Y:S08]  /*0260*/  @P0 LDC.64 R12, c[0x0][0x270] ;  /* 0x00009c00ff0c0b82 */ /* 0x002e700000000a00 */
[----:B------:R-:W2:Y:S01]  /*0270*/  @P0 LDC.64 R36, c[0x0][0x220] ;  /* 0x00008800ff240b82 */ /* 0x000ea20000000a00 */
[----:B0-----:R-:W-:-:S04]  /*0280*/  IABS R5, R11 ;  /* 0x0000000b00057213 */ /* 0x001fc80000000000 */
[----:B------:R-:W0:Y:S08]  /*0290*/  I2F.RP R0, R5 ;  /* 0x0000000500007306 */ /* 0x000e300000209400 */
[----:B0-----:R-:W0:Y:S02]  /*02a0*/  MUFU.RCP R0, R0 ;  /* 0x0000000000007308 */ /* 0x001e240000001000 */
[----:B0-----:R-:W-:-:S06]  /*02b0*/  IADD3 R2, R0, 0xffffffe, RZ ;  /* 0x0ffffffe00027810 */ /* 0x001fcc0007ffe0ff */
[----:B------:R0:W3:Y:S02]  /*02c0*/  F2I.FTZ.U32.TRUNC.NTZ R3, R2 ;  /* 0x0000000200037305 */ /* 0x0000e4000021f000 */
[----:B0-----:R-:W-:Y:S02]  /*02d0*/  MOV R2, RZ ;  /* 0x000000ff00027202 */ /* 0x001fe40000000f00 */
[----:B---3--:R-:W-:-:S05]  /*02e0*/  IADD3 R8, RZ, -R3, RZ ;  /* 0x80000003ff087210 */ /* 0x008fca0007ffe0ff */
        /* <DEDUP_REMOVED lines=23> */
[----:B------:R-:W-:Y:S02]  /*0460*/  ISETP.GE.U32.AND P2, PT, R27, UR14, PT ;  /* 0x0000000e1b007c0c */ /* 0x000fe4000bf46070 */
[----:B------:R-:W-:Y:S01]  /*0470*/  SHF.R.S32.HI R0, RZ, 0x1f, R15 ;  /* 0x0000001fff007819 */ /* 0x000fe2000001140f */
[----:B------:R-:W-:Y:S01]  /*0480*/  IMAD R2, R11, R3, R30 ;  /* 0x000000030b027224 */ /* 0x000fe200078e021e */
[----:B------:R-:W-:Y:S02]  /*0490*/  SHF.R.S32.HI R3, RZ, 0x1f, R26 ;  /* 0x0000001fff037819 */ /* 0x000fe4000001141a */
[----:B------:R-:W-:Y:S01]  /*04a0*/  ISETP.GE.AND.EX P2, PT, R5, UR15, PT, P2 ;  /* 0x0000000f05007c0c */ /* 0x000fe2000bf46320 */
[----:B------:R-:W-:-:S02]  /*04b0*/  IMAD R2, R2, 0x28, RZ ;  /* 0x0000002802027824 */ /* 0x000fc400078e02ff */
[----:B------:R-:W0:Y:S01]  /*04c0*/  @!P1 LDC.64 R10, c[0x0][0x270] ;  /* 0x00009c00ff0a9b82 */ /* 0x000e220000000a00 */
[----:B------:R-:W-:Y:S01]  /*04d0*/  IMAD R0, R0, UR12, RZ ;  /* 0x0000000c00007c24 */ /* 0x000fe2000f8e02ff */
[----:B------:R-:W-:Y:S02]  /*04e0*/  ISETP.GT.U32.OR P2, PT, R6, 0x27f, P2 ;  /* 0x0000027f0600780c */ /* 0x000fe40001744470 */
[----:B------:R-:W-:Y:S01]  /*04f0*/  IADD3 R32, P3, R31, R2, RZ ;  /* 0x000000021f207210 */ /* 0x000fe20007f7e0ff */
[----:B------:R-:W-:Y:S02]  /*0500*/  IMAD R35, R15, UR13, R0 ;  /* 0x0000000d0f237c24 */ /* 0x000fe4000f8e0200 */
[----:B-1----:R-:W-:Y:S01]  /*0510*/  @P0 IMAD R0, R9, R12, RZ ;  /* 0x0000000c09000224 */ /* 0x002fe200078e02ff */
[----:B------:R-:W-:Y:S01]  /*0520*/  LEA.HI.X.SX32 R33, R2, R17, 0x1, P3 ;  /* 0x0000001102217211 */ /* 0x000fe200018f0eff */
[----:B------:R-:W1:Y:S01]  /*0530*/  @!P1 LDC.64 R22, c[0x0][0x220] ;  /* 0x00008800ff169b82 */ /* 0x000e620000000a00 */
[----:B------:R-:W-:Y:S01]  /*0540*/  ISETP.GE.U32.AND P3, PT, R26, UR14, PT ;  /* 0x0000000e1a007c0c */ /* 0x000fe2000bf66070 */
[----:B------:R-:W-:-:S02]  /*0550*/  @P0 IMAD R19, R29, R13, R0 ;  /* 0x0000000d1d130224 */ /* 0x000fc400078e0200 */
[----:B------:R-:W-:Y:S01]  /*0560*/  IMAD.WIDE.U32 R32, R15, UR12, R32 ;  /* 0x0000000c0f207c25 */ /* 0x000fe2000f8e0020 */
[----:B------:R-:W-:-:S03]  /*0570*/  ISETP.GE.AND.EX P3, PT, R3, UR15, PT, P3 ;  /* 0x0000000f03007c0c */ /* 0x000fc6000bf66330 */
[----:B------:R-:W3:Y:S01]  /*0580*/  @!P2 LDC.64 R14, c[0x0][0x270] ;  /* 0x00009c00ff0eab82 */ /* 0x000ee20000000a00 */
[----:B------:R-:W-:Y:S02]  /*0590*/  ISETP.GT.U32.OR P3, PT, R6, 0x27f, P3 ;  /* 0x0000027f0600780c */ /* 0x000fe40001f64470 */
[----:B------:R-:W-:Y:S02]  /*05a0*/  IADD3 R35, R33, R35, RZ ;  /* 0x0000002321237210 */ /* 0x000fe40007ffe0ff */
[----:B------:R-:W-:Y:S01]  /*05b0*/  @!P1 MOV R16, R32 ;  /* 0x0000002000109202 */ /* 0x000fe20000000f00 */
[----:B0-----:R-:W-:Y:S01]  /*05c0*/  @!P1 IMAD R0, R7, R10, RZ ;  /* 0x0000000a07009224 */ /* 0x001fe200078e02ff */
[----:B------:R-:W-:Y:S02]  /*05d0*/  @!P1 MOV R17, R35 ;  /* 0x0000002300119202 */ /* 0x000fe40000000f00 */
[----:B------:R-:W-:Y:S01]  /*05e0*/  @P0 MOV R34, R32 ;  /* 0x0000002000220202 */ /* 0x000fe20000000f00 */
[----:B------:R-:W-:-:S02]  /*05f0*/  @!P1 IMAD R21, R28, R11, R0 ;  /* 0x0000000b1c159224 */ /* 0x000fc400078e0200 */
[----:B------:R-:W-:Y:S02]  /*0600*/  @!P1 IMAD.WIDE.U32 R10, R28, R10, R16 ;  /* 0x0000000a1c0a9225 */ /* 0x000fe400078e0010 */
[----:B------:R-:W0:Y:S02]  /*0610*/  @!P3 LDC.64 R16, c[0x0][0x270] ;  /* 0x00009c00ff10bb82 */ /* 0x000e240000000a00 */
[----:B------:R-:W-:-:S05]  /*0620*/  @P0 IMAD.WIDE.U32 R12, R29, R12, R34 ;  /* 0x0000000c1d0c0225 */ /* 0x000fca00078e0022 */
[----:B------:R-:W-:Y:S02]  /*0630*/  @P0 IADD3 R0, R13, R19, RZ ;  /* 0x000000130d000210 */ /* 0x000fe40007ffe0ff */
[C---:B--2---:R-:W-:Y:S01]  /*0640*/  @P0 LEA R36, P4, R12.reuse, R36, 0x1 ;  /* 0x000000240c240211 */ /* 0x044fe200078808ff */
[----:B------:R-:W2:Y:S03]  /*0650*/  @!P2 LDC.64 R18, c[0x0][0x220] ;  /* 0x00008800ff12ab82 */ /* 0x000ea60000000a00 */
[----:B------:R-:W-:Y:S02]  /*0660*/  @P0 LEA.HI.X R37, R12, R37, R0, 0x1, P4 ;  /* 0x000000250c250211 */ /* 0x000fe400020f0c00 */
[----:B------:R-:W-:Y:S02]  /*0670*/  @!P1 IADD3 R0, R11, R21, RZ ;  /* 0x000000150b009210 */ /* 0x000fe40007ffe0ff */
[----:B-1----:R-:W-:Y:S01]  /*0680*/  @!P1 LEA R22, P4, R10, R22, 0x1 ;  /* 0x000000160a169211 */ /* 0x002fe200078808ff */
[----:B------:R-:W1:Y:S01]  /*0690*/  @!P3 LDC.64 R12, c[0x0][0x220] ;  /* 0x00008800ff0cbb82 */ /* 0x000e620000000a00 */
[----:B------:R-:W-:-:S02]  /*06a0*/  @!P2 MOV R20, R32 ;  /* 0x000000200014a202 */ /* 0x000fc40000000f00 */
[----:B------:R-:W-:Y:S01]  /*06b0*/  @!P1 LEA.HI.X R23, R10, R23, R0, 0x1, P4 ;  /* 0x000000170a179211 */ /* 0x000fe200020f0c00 */
[----:B---3--:R-:W-:Y:S01]  /*06c0*/  @!P2 IMAD R0, R5, R14, RZ ;  /* 0x0000000e0500a224 */ /* 0x008fe200078e02ff */
[----:B------:R-:W-:Y:S01]  /*06d0*/  @!P2 MOV R21, R35 ;  /* 0x000000230015a202 */ /* 0x000fe20000000f00 */
[----:B0-----:R-:W-:Y:S01]  /*06e0*/  @!P3 IMAD R8, R3, R16, RZ ;  /* 0x000000100308b224 */ /* 0x001fe200078e02ff */
[----:B------:R-:W-:Y:S01]  /*06f0*/  CS2R R10, SRZ ;  /* 0x00000000000a7805 */ /* 0x000fe2000001ff00 */
[C---:B------:R-:W-:Y:S02]  /*0700*/  @!P2 IMAD R15, R27.reuse, R15, R0 ;  /* 0x0000000f1b0fa224 */ /* 0x040fe400078e0200 */
[----:B------:R-:W-:Y:S01]  /*0710*/  @!P2 IMAD.WIDE.U32 R20, R27, R14, R20 ;  /* 0x0000000e1b14a225 */ /* 0x000fe200078e0014 */
[----:B------:R-:W-:-:S03]  /*0720*/  MOV R0, RZ ;  /* 0x000000ff00007202 */ /* 0x000fc60000000f00 */
[----:B------:R-:W-:Y:S01]  /*0730*/  @!P3 IMAD R17, R26, R17, R8 ;  /* 0x000000111a11b224 */ /* 0x000fe200078e0208 */
[----:B------:R-:W-:Y:S01]  /*0740*/  @!P2 IADD3 R8, R21, R15, RZ ;  /* 0x0000000f1508a210 */ /* 0x000fe20007ffe0ff */
[----:B------:R-:W3:Y:S01]  /*0750*/  @P0 LDG.E R11, desc[UR8][R36.64] ;  /* 0x00000008240b0981 */ /* 0x000ee2000c1e1900 */
[----:B------:R-:W-:Y:S02]  /*0760*/  @!P3 MOV R14, R32 ;  /* 0x00000020000eb202 */ /* 0x000fe40000000f00 */
[----:B------:R-:W-:Y:S01]  /*0770*/  @!P3 MOV R15, R35 ;  /* 0x00000023000fb202 */ /* 0x000fe20000000f00 */
[----:B------:R-:W4:Y:S01]  /*0780*/  @!P1 LDG.E R0, desc[UR8][R22.64] ;  /* 0x0000000816009981 */ /* 0x000f22000c1e1900 */
[----:B--2---:R-:W-:Y:S01]  /*0790*/  @!P2 LEA R18, P1, R20, R18, 0x1 ;  /* 0x000000121412a211 */ /* 0x004fe200078208ff */
[----:B------:R-:W-:-:S03]  /*07a0*/  @!P3 IMAD.WIDE.U32 R14, R26, R16, R14 ;  /* 0x000000101a0eb225 */ /* 0x000fc600078e000e */
[----:B------:R-:W-:Y:S02]  /*07b0*/  @!P2 LEA.HI.X R19, R20, R19, R8, 0x1, P1 ;  /* 0x000000131413a211 */ /* 0x000fe400008f0c08 */
[----:B------:R-:W-:-:S03]  /*07c0*/  @!P3 IADD3 R8, R15, R17, RZ ;  /* 0x000000110f08b210 */ /* 0x000fc60007ffe0ff */
[----:B------:R0:W2:Y:S01]  /*07d0*/  @!P2 LDG.E R10, desc[UR8][R18.64] ;  /* 0x00000008120aa981 */ /* 0x0000a2000c1e1900 */
[----:B-1----:R-:W-:-:S04]  /*07e0*/  @!P3 LEA R12, P1, R14, R12, 0x1 ;  /* 0x0000000c0e0cb211 */ /* 0x002fc800078208ff */
[----:B------:R-:W-:Y:S02]  /*07f0*/  @!P3 LEA.HI.X R13, R14, R13, R8, 0x1, P1 ;  /* 0x0000000d0e0db211 */ /* 0x000fe400008f0c08 */
[----:B------:R-:W-:-:S06]  /*0800*/  MOV R8, RZ ;  /* 0x000000ff00087202 */ /* 0x000fcc0000000f00 */
[----:B------:R1:W5:Y:S01]  /*0810*/  @!P3 LDG.E R8, desc[UR8][R12.64] ;  /* 0x000000080c08b981 */ /* 0x000362000c1e1900 */
[C---:B------:R-:W-:Y:S02]  /*0820*/  ISETP.GT.AND P1, PT, R4.reuse, 0x1e, PT ;  /* 0x0000001e0400780c */ /* 0x040fe40003f24270 */
[----:B------:R-:W-:Y:S02]  /*0830*/  ISETP.NE.AND P3, PT, R4, RZ, PT ;  /* 0x000000ff0400720c */ /* 0x000fe40003f65270 */
[----:B------:R-:W-:Y:S01]  /*0840*/  ISETP.NE.AND P2, PT, R6, RZ, PT ;  /* 0x000000ff0600720c */ /* 0x000fe20003f45270 */
[----:B------:R-:W-:Y:S01]  /*0850*/  BSSY B0, `(.L_x_2436) ;  /* 0x000006d000007945 */ /* 0x000fe20003800000 */
[--C-:B---3--:R-:W-:Y:S02]  /*0860*/  HADD2.F32 R15, -RZ, R11.reuse.H1_H1 ;  /* 0x3000000bff0f7230 */ /* 0x108fe40000004100 */
[----:B------:R-:W-:Y:S02]  /*0870*/  HADD2.F32 R14, -RZ, R11.H0_H0 ;  /* 0x2000000bff0e7230 */ /* 0x000fe40000004100 */
[----:B----4-:R-:W-:-:S02]  /*0880*/  HADD2.F32 R21, -RZ, R0.H1_H1 ;  /* 0x30000000ff157230 */ /* 0x010fc40000004100 */
[----:B------:R-:W-:Y:S01]  /*0890*/  FMUL.FTZ R17, R15, R15 ;  /* 0x0000000f0f117220 */ /* 0x000fe20000410000 */
[----:B------:R-:W-:Y:S02]  /*08a0*/  HADD2.F32 R16, -RZ, R0.H0_H0 ;  /* 0x20000000ff107230 */ /* 0x000fe40000004100 */
[C---:B------:R-:W-:Y:S01]  /*08b0*/  FADD.FTZ R15, R14.reuse, R15 ;  /* 0x0000000f0e0f7221 */ /* 0x040fe20000010000 */
[----:B------:R-:W-:Y:S01]  /*08c0*/  FFMA.FTZ R17, R14, R14, R17 ;  /* 0x0000000e0e117223 */ /* 0x000fe20000010011 */
[----:B0-----:R-:W-:Y:S01]  /*08d0*/  FMUL.FTZ R19, R21, R21 ;  /* 0x0000001515137220 */ /* 0x001fe20000410000 */
[----:B------:R-:W-:Y:S01]  /*08e0*/  FADD.FTZ R14, R16, R21 ;  /* 0x00000015100e7221 */ /* 0x000fe20000010000 */
[----:B------:R-:W-:Y:S01]  /*08f0*/  FADD.FTZ R15, RZ, R15 ;  /* 0x0000000fff0f7221 */ /* 0x000fe20000010000 */
[--C-:B--2---:R-:W-:Y:S02]  /*0900*/  HADD2.F32 R23, -RZ, R10.reuse.H1_H1 ;  /* 0x3000000aff177230 */ /* 0x104fe40000004100 */
[----:B-1----:R-:W-:-:S02]  /*0910*/  HADD2.F32 R12, -RZ, R10.H0_H0 ;  /* 0x2000000aff0c7230 */ /* 0x002fc40000004100 */
[----:B------:R-:W-:Y:S01]  /*0920*/  FADD.FTZ R14, R15, R14 ;  /* 0x0000000e0f0e7221 */ /* 0x000fe20000010000 */
[----:B------:R-:W-:Y:S01]  /*0930*/  FMUL.FTZ R13, R23, R23 ;  /* 0x00000017170d7220 */ /* 0x000fe20000410000 */
[----:B------:R-:W-:Y:S01]  /*0940*/  FFMA.FTZ R16, R16, R16, R19 ;  /* 0x0000001010107223 */ /* 0x000fe20000010013 */
[----:B------:R-:W-:Y:S01]  /*0950*/  FADD.FTZ R17, RZ, R17 ;  /* 0x00000011ff117221 */ /* 0x000fe20000010000 */
[C---:B------:R-:W-:Y:S01]  /*0960*/  FADD.FTZ R23, R12.reuse, R23 ;  /* 0x000000170c177221 */ /* 0x040fe20000010000 */
[----:B------:R-:W-:Y:S01]  /*0970*/  FFMA.FTZ R13, R12, R12, R13 ;  /* 0x0000000c0c0d7223 */ /* 0x000fe2000001000d */
[--C-:B-----5:R-:W-:Y:S02]  /*0980*/  HADD2.F32 R15, -RZ, R8.reuse.H1_H1 ;  /* 0x30000008ff0f7230 */ /* 0x120fe40000004100 */
[----:B------:R-:W-:Y:S01]  /*0990*/  FADD.FTZ R16, R17, R16 ;  /* 0x0000001011107221 */ /* 0x000fe20000010000 */
[----:B------:R-:W-:Y:S02]  /*09a0*/  HADD2.F32 R12, -RZ, R8.H0_H0 ;  /* 0x20000008ff0c7230 */ /* 0x000fe40000004100 */
[----:B------:R-:W-:Y:S01]  /*09b0*/  FMUL.FTZ R17, R15, R15 ;  /* 0x0000000f0f117220 */ /* 0x000fe20000410000 */
[----:B------:R-:W-:-:S02]  /*09c0*/  FADD.FTZ R14, R14, R23 ;  /* 0x000000170e0e7221 */ /* 0x000fc40000010000 */
        /* <DEDUP_REMOVED lines=38> */
[----:B------:R-:W2:Y:S01]  /*0c30*/  LDS.128 R16, [UR5+0x30] ;  /* 0x00003005ff107984 */ /* 0x000ea20008000c00 */
[----:B-1----:R-:W-:Y:S01]  /*0c40*/  FADD.FTZ R37, R20, R12 ;  /* 0x0000000c14257221 */ /* 0x002fe20000010000 */
[----:B------:R-:W-:Y:S02]  /*0c50*/  FADD.FTZ R12, R21, R13 ;  /* 0x0000000d150c7221 */ /* 0x000fe40000010000 */
[----:B0-----:R-:W0:Y:S01]  /*0c60*/  LDS.128 R20, [UR5+0x40] ;  /* 0x00004005ff147984 */ /* 0x001e220008000c00 */
[----:B------:R-:W-:Y:S01]  /*0c70*/  FADD.FTZ R37, R37, R14 ;  /* 0x0000000e25257221 */ /* 0x000fe20000010000 */
[----:B------:R-:W-:-:S03]  /*0c80*/  FADD.FTZ R12, R12, R15 ;  /* 0x0000000f0c0c7221 */ /* 0x000fc60000010000 */
[----:B--2---:R-:W-:Y:S01]  /*0c90*/  FADD.FTZ R37, R37, R16 ;  /* 0x0000001025257221 */ /* 0x004fe20000010000 */
[----:B------:R-:W-:Y:S02]  /*0ca0*/  FADD.FTZ R16, R12, R17 ;  /* 0x000000110c107221 */ /* 0x000fe40000010000 */
[----:B------:R-:W1:Y:S01]  /*0cb0*/  LDS.128 R12, [UR5+0x50] ;  /* 0x00005005ff0c7984 */ /* 0x000e620008000c00 */
[----:B------:R-:W-:Y:S01]  /*0cc0*/  FADD.FTZ R37, R37, R18 ;  /* 0x0000001225257221 */ /* 0x000fe20000010000 */
[----:B------:R-:W-:-:S03]  /*0cd0*/  FADD.FTZ R16, R16, R19 ;  /* 0x0000001310107221 */ /* 0x000fc60000010000 */
[----:B0-----:R-:W-:Y:S01]  /*0ce0*/  FADD.FTZ R37, R37, R20 ;  /* 0x0000001425257221 */ /* 0x001fe20000010000 */
[----:B------:R-:W-:Y:S02]  /*0cf0*/  FADD.FTZ R20, R16, R21 ;  /* 0x0000001510147221 */ /* 0x000fe40000010000 */
[----:B------:R-:W0:Y:S01]  /*0d00*/  LDS.128 R16, [UR5+0x60] ;  /* 0x00006005ff107984 */ /* 0x000e220008000c00 */
[----:B------:R-:W-:Y:S01]  /*0d10*/  FADD.FTZ R37, R37, R22 ;  /* 0x0000001625257221 */ /* 0x000fe20000010000 */
[----:B------:R-:W-:-:S03]  /*0d20*/  FADD.FTZ R20, R20, R23 ;  /* 0x0000001714147221 */ /* 0x000fc60000010000 */
[----:B-1----:R-:W-:Y:S01]  /*0d30*/  FADD.FTZ R37, R37, R12 ;  /* 0x0000000c25257221 */ /* 0x002fe20000010000 */
        /* <DEDUP_REMOVED lines=10> */
[----:B------:R-:W-:-:S03]  /*0de0*/  FADD.FTZ R16, R16, R21 ;  /* 0x0000001510107221 */ /* 0x000fc60000010000 */
[----:B------:R-:W-:Y:S01]  /*0df0*/  FADD.FTZ R37, R37, R22 ;  /* 0x0000001625257221 */ /* 0x000fe20000010000 */
[----:B------:R-:W-:Y:S02]  /*0e00*/  FADD.FTZ R20, R16, R23 ;  /* 0x0000001710147221 */ /* 0x000fe40000010000 */
[----:B------:R-:W1:Y:S01]  /*0e10*/  LDS.128 R16, [UR5+0x90] ;  /* 0x00009005ff107984 */ /* 0x000e620008000c00 */
[----:B0-----:R-:W-:Y:S01]  /*0e20*/  FADD.FTZ R37, R37, R12 ;  /* 0x0000000c25257221 */ /* 0x001fe20000010000 */
[----:B------:R-:W-:Y:S02]  /*0e30*/  FADD.FTZ R12, R20, R13 ;  /* 0x0000000d140c7221 */ /* 0x000fe40000010000 */
[----:B------:R-:W0:Y:S01]  /*0e40*/  LDS.128 R20, [UR5+0xa0] ;  /* 0x0000a005ff147984 */ /* 0x000e220008000c00 */
[----:B------:R-:W-:Y:S01]  /*0e50*/  FADD.FTZ R37, R37, R14 ;  /* 0x0000000e25257221 */ /* 0x000fe20000010000 */
[----:B------:R-:W-:Y:S02]  /*0e60*/  FADD.FTZ R14, R12, R15 ;  /* 0x0000000f0c0e7221 */ /* 0x000fe40000010000 */
[----:B------:R-:W2:Y:S01]  /*0e70*/  LDS.64 R12, [UR5+0xb0] ;  /* 0x0000b005ff0c7984 */ /* 0x000ea20008000a00 */
        /* <DEDUP_REMOVED lines=9> */
[----:B------:R-:W-:-:S07]  /*0f10*/  FADD.FTZ R21, R14, R13 ;  /* 0x0000000d0e157221 */ /* 0x000fce0000010000 */
.L_x_2437:
[----:B------:R-:W-:Y:S05]  /*0f20*/  BSYNC B0 ;  /* 0x0000000000007941 */ /* 0x000fea0003800000 */
.L_x_2436:
        /* <DEDUP_REMOVED lines=28> */
.L_x_2440:
[----:B-1----:R-:W2:Y:S04]  /*10f0*/  LDG.E.STRONG.GPU R14, desc[UR8][R12.64] ;  /* 0x000000080c0e7981 */ /* 0x002ea8000c1ef900 */
[----:B--2---:R-:W-:Y:S01]  /*1100*/  CCTL.IVALL ;  /* 0x00000000ff00798f */ /* 0x004fe20002000000 */
[----:B------:R-:W-:Y:S05]  /*1110*/  YIELD ;  /* 0x0000000000007946 */ /* 0x000fea0003800000 */
[----:B------:R-:W-:-:S13]  /*1120*/  ISETP.NE.AND P1, PT, R14, R17, PT ;  /* 0x000000110e00720c */ /* 0x000fda0003f25270 */
[----:B------:R-:W-:Y:S05]  /*1130*/  @P1 BRA `(.L_x_2440) ;  /* 0xfffffffc00ec1947 */ /* 0x000fea000383ffff */
.L_x_2439:
        /* <DEDUP_REMOVED lines=11> */
.L_x_2442:
[C---:B------:R-:W-:Y:S02]  /*11f0*/  ISETP.EQ.OR P3, PT, R18.reuse, UR7, P2 ;  /* 0x0000000712007c0c */ /* 0x040fe40009762670 */
[----:B------:R-:W-:-:S04]  /*1200*/  IADD3 R16, R18, 0x1, RZ ;  /* 0x0000000112107810 */ /* 0x000fc80007ffe0ff */
[----:B------:R-:W-:-:S07]  /*1210*/  ISETP.EQ.OR P4, PT, R16, UR7, P2 ;  /* 0x0000000710007c0c */ /* 0x000fce0009782670 */
[----:B------:R-:W1:Y:S01]  /*1220*/  @!P3 LDC R17, c[0x0][0x10] ;  /* 0x00000400ff11bb82 */ /* 0x000e620000000800 */
[----:B------:R-:W2:Y:S01]  /*1230*/  @!P3 S2R R23, SR_CTAID.Y ;  /* 0x000000000017b919 */ /* 0x000ea20000002600 */
[----:B------:R-:W-:-:S04]  /*1240*/  @!P3 LOP3.LUT R14, R24, 0x1, RZ, 0xc0, !PT ;  /* 0x00000001180eb812 */ /* 0x000fc800078ec0ff */
[----:B------:R-:W3:Y:S02]  /*1250*/  @!P4 S2R R36, SR_CTAID.Y ;  /* 0x000000000024c919 */ /* 0x000ee40000002600 */
[----:B------:R-:W4:Y:S01]  /*1260*/  @!P3 LDC.64 R12, c[0x0][0x248] ;  /* 0x00009200ff0cbb82 */ /* 0x000f220000000a00 */
[----:B-1----:R-:W-:-:S04]  /*1270*/  @!P3 IMAD R14, R14, R17, RZ ;  /* 0x000000110e0eb224 */ /* 0x002fc800078e02ff */
[----:B------:R-:W-:-:S05]  /*1280*/  @!P3 IMAD R14, R14, R19, RZ ;  /* 0x000000130e0eb224 */ /* 0x000fca00078e02ff */
[----:B------:R-:W-:-:S05]  /*1290*/  @!P3 SHF.L.U32 R15, R14, 0x1, RZ ;  /* 0x000000010e0fb819 */ /* 0x000fca00000006ff */
[----:B----4-:R-:W-:-:S04]  /*12a0*/  @!P3 IMAD.WIDE R12, R15, 0x4, R12 ;  /* 0x000000040f0cb825 */ /* 0x010fc800078e020c */
[----:B--2---:R-:W-:Y:S02]  /*12b0*/  @!P3 IMAD R15, R17, R18, R23 ;  /* 0x00000012110fb224 */ /* 0x004fe400078e0217 */
[----:B------:R-:W3:Y:S02]  /*12c0*/  @!P4 LDC R17, c[0x0][0x10] ;  /* 0x00000400ff11cb82 */ /* 0x000ee40000000800 */
[----:B------:R-:W-:-:S06]  /*12d0*/  @!P3 IMAD.WIDE.U32 R14, R15, 0x8, R12 ;  /* 0x000000080f0eb825 */ /* 0x000fcc00078e000c */
[----:B------:R-:W0:Y:S01]  /*12e0*/  @!P3 LDG.E.64 R14, desc[UR8][R14.64] ;  /* 0x000000080e0eb981 */ /* 0x000e22000c1e1b00 */
[----:B------:R-:W1:Y:S01]  /*12f0*/  @!P4 LDC.64 R12, c[0x0][0x248] ;  /* 0x00009200ff0ccb82 */ /* 0x000e620000000a00 */
[----:B---3--:R-:W-:Y:S01]  /*1300*/  @!P4 IMAD R23, R16, R17, R36 ;  /* 0x000000111017c224 */ /* 0x008fe200078e0224 */
[----:B------:R-:W-:-:S05]  /*1310*/  @!P4 LOP3.LUT R16, R24, 0x1, RZ, 0xc0, !PT ;  /* 0x000000011810c812 */ /* 0x000fca00078ec0ff */
[----:B------:R-:W-:-:S04]  /*1320*/  @!P4 IMAD R16, R16, R17, RZ ;  /* 0x000000111010c224 */ /* 0x000fc800078e02ff */
[----:B------:R-:W-:-:S05]  /*1330*/  @!P4 IMAD R16, R16, R19, RZ ;  /* 0x000000131010c224 */ /* 0x000fca00078e02ff */
[----:B------:R-:W-:-:S05]  /*1340*/  @!P4 SHF.L.U32 R17, R16, 0x1, RZ ;  /* 0x000000011011c819 */ /* 0x000fca00000006ff */
[----:B-1----:R-:W-:-:S04]  /*1350*/  @!P4 IMAD.WIDE R12, R17, 0x4, R12 ;  /* 0x00000004110cc825 */ /* 0x002fc800078e020c */
[----:B------:R-:W-:-:S06]  /*1360*/  @!P4 IMAD.WIDE.U32 R12, R23, 0x8, R12 ;  /* 0x00000008170cc825 */ /* 0x000fcc00078e000c */
[----:B------:R-:W2:Y:S01]  /*1370*/  @!P4 LDG.E.64 R12, desc[UR8][R12.64] ;  /* 0x000000080c0cc981 */ /* 0x000ea2000c1e1b00 */
[C---:B------:R-:W-:Y:S02]  /*1380*/  IADD3 R23, R18.reuse, 0x2, RZ ;  /* 0x0000000212177810 */ /* 0x040fe40007ffe0ff */
[----:B------:R-:W-:Y:S02]  /*1390*/  IADD3 R37, R18, 0x3, RZ ;  /* 0x0000000312257810 */ /* 0x000fe40007ffe0ff */
[----:B------:R-:W-:-:S13]  /*13a0*/  ISETP.EQ.OR P1, PT, R23, UR7, P2 ;  /* 0x0000000717007c0c */ /* 0x000fda0009722670 */
[----:B------:R-:W1:Y:S01]  /*13b0*/  @!P1 S2R R17, SR_CTAID.Y ;  /* 0x0000000000119919 */ /* 0x000e620000002600 */
[----:B------:R-:W1:Y:S02]  /*13c0*/  @!P1 LDC R16, c[0x0][0x10] ;  /* 0x00000400ff109b82 */ /* 0x000e640000000800 */
[----:B-1----:R-:W-:Y:S01]  /*13d0*/  @!P1 IMAD R23, R23, R16, R17 ;  /* 0x0000001017179224 */ /* 0x002fe200078e0211 */
[----:B------:R-:W-:-:S05]  /*13e0*/  @!P1 LOP3.LUT R17, R24, 0x1, RZ, 0xc0, !PT ;  /* 0x0000000118119812 */ /* 0x000fca00078ec0ff */
[----:B------:R-:W-:-:S04]  /*13f0*/  @!P1 IMAD R16, R17, R16, RZ ;  /* 0x0000001011109224 */ /* 0x000fc800078e02ff */
[----:B------:R-:W-:-:S05]  /*1400*/  @!P1 IMAD R16, R16, R19, RZ ;  /* 0x0000001310109224 */ /* 0x000fca00078e02ff */
[----:B------:R-:W-:Y:S01]  /*1410*/  @!P1 SHF.L.U32 R17, R16, 0x1, RZ ;  /* 0x0000000110119819 */ /* 0x000fe200000006ff */
[----:B0-----:R-:W-:Y:S01]  /*1420*/  @!P3 FADD.FTZ R20, R20, R14 ;  /* 0x0000000e1414b221 */ /* 0x001fe20000010000 */
[----:B------:R-:W-:Y:S01]  /*1430*/  @!P3 FADD.FTZ R21, R21, R15 ;  /* 0x0000000f1515b221 */ /* 0x000fe20000010000 */
[----:B------:R-:W-:Y:S01]  /*1440*/  ISETP.EQ.OR P3, PT, R37, UR7, P2 ;  /* 0x0000000725007c0c */ /* 0x000fe20009762670 */
[----:B------:R-:W0:-:S12]  /*1450*/  @!P1 LDC.64 R14, c[0x0][0x248] ;  /* 0x00009200ff0e9b82 */ /* 0x000e180000000a00 */
[----:B------:R-:W1:Y:S01]  /*1460*/  @!P3 S2R R36, SR_CTAID.Y ;  /* 0x000000000024b919 */ /* 0x000e620000002600 */
[----:B------:R-:W1:Y:S01]  /*1470*/  @!P3 LDC R16, c[0x0][0x10] ;  /* 0x00000400ff10bb82 */ /* 0x000e620000000800 */
[----:B0-----:R-:W-:Y:S01]  /*1480*/  @!P1 IMAD.WIDE R14, R17, 0x4, R14 ;  /* 0x00000004110e9825 */ /* 0x001fe200078e020e */
[----:B------:R-:W-:-:S03]  /*1490*/  @!P3 LOP3.LUT R17, R24, 0x1, RZ, 0xc0, !PT ;  /* 0x000000011811b812 */ /* 0x000fc600078ec0ff */
[----:B------:R-:W-:-:S06]  /*14a0*/  @!P1 IMAD.WIDE.U32 R14, R23, 0x8, R14 ;  /* 0x00000008170e9825 */ /* 0x000fcc00078e000e */
[----:B------:R-:W3:Y:S01]  /*14b0*/  @!P1 LDG.E.64 R14, desc[UR8][R14.64] ;  /* 0x000000080e0e9981 */ /* 0x000ee2000c1e1b00 */
[-C--:B-1----:R-:W-:Y:S02]  /*14c0*/  @!P3 IMAD R37, R37, R16.reuse, R36 ;  /* 0x000000102525b224 */ /* 0x082fe400078e0224 */
[----:B--2---:R-:W-:Y:S01]  /*14d0*/  @!P4 FADD.FTZ R20, R20, R12 ;  /* 0x0000000c1414c221 */ /* 0x004fe20000010000 */
[----:B------:R-:W-:Y:S02]  /*14e0*/  @!P3 IMAD R12, R17, R16, RZ ;  /* 0x00000010110cb224 */ /* 0x000fe400078e02ff */
[----:B------:R-:W0:Y:S02]  /*14f0*/  @!P3 LDC.64 R16, c[0x0][0x248] ;  /* 0x00009200ff10bb82 */ /* 0x000e240000000a00 */
[----:B------:R-:W-:-:S05]  /*1500*/  @!P3 IMAD R12, R12, R19, RZ ;  /* 0x000000130c0cb224 */ /* 0x000fca00078e02ff */
[----:B------:R-:W-:-:S05]  /*1510*/  @!P3 SHF.L.U32 R23, R12, 0x1, RZ ;  /* 0x000000010c17b819 */ /* 0x000fca00000006ff */
[----:B0-----:R-:W-:-:S04]  /*1520*/  @!P3 IMAD.WIDE R16, R23, 0x4, R16 ;  /* 0x000000041710b825 */ /* 0x001fc800078e0210 */
[----:B------:R-:W-:-:S06]  /*1530*/  @!P3 IMAD.WIDE.U32 R16, R37, 0x8, R16 ;  /* 0x000000082510b825 */ /* 0x000fcc00078e0010 */
[----:B------:R-:W2:Y:S01]  /*1540*/  @!P3 LDG.E.64 R16, desc[UR8][R16.64] ;  /* 0x000000081010b981 */ /* 0x000ea2000c1e1b00 */
[----:B------:R-:W-:Y:S01]  /*1550*/  IADD3 R22, R22, -0x4, RZ ;  /* 0xfffffffc16167810 */ /* 0x000fe20007ffe0ff */
[----:B------:R-:W-:-:S03]  /*1560*/  @!P4 FADD.FTZ R21, R21, R13 ;  /* 0x0000000d1515c221 */ /* 0x000fc60000010000 */
[----:B------:R-:W-:Y:S02]  /*1570*/  ISETP.NE.AND P4, PT, R22, RZ, PT ;  /* 0x000000ff1600720c */ /* 0x000fe40003f85270 */
[----:B------:R-:W-:Y:S01]  /*1580*/  IADD3 R18, R18, 0x4, RZ ;  /* 0x0000000412127810 */ /* 0x000fe20007ffe0ff */
[----:B---3--:R-:W-:Y:S01]  /*1590*/  @!P1 FADD.FTZ R20, R20, R14 ;  /* 0x0000000e14149221 */ /* 0x008fe20000010000 */
[----:B------:R-:W-:-:S03]  /*15a0*/  @!P1 FADD.FTZ R21, R21, R15 ;  /* 0x0000000f15159221 */ /* 0x000fc60000010000 */
[----:B--2---:R-:W-:Y:S01]  /*15b0*/  @!P3 FADD.FTZ R20, R20, R16 ;  /* 0x000000101414b221 */ /* 0x004fe20000010000 */
[----:B------:R-:W-:-:S05]  /*15c0*/  @!P3 FADD.FTZ R21, R21, R17 ;  /* 0x000000111515b221 */ /* 0x000fca0000010000 */
[----:B------:R-:W-:Y:S05]  /*15d0*/  @P4 BRA `(.L_x_2442) ;  /* 0xfffffffc00044947 */ /* 0x000fea000383ffff */
.L_x_2441:
        /* <DEDUP_REMOVED lines=19> */
.L_x_2444:
[----:B------:R-:W-:Y:S05]  /*1710*/  BSYNC B0 ;  /* 0x0000000000007941 */ /* 0x000fea0003800000 */
.L_x_2443:
        /* <DEDUP_REMOVED lines=11> */
[----:B------:R-:W3:Y:S01]  /*17d0*/  @!P1 LDC R23, c[0x0][0x10] ;  /* 0x00000400ff179b82 */ /* 0x000ee20000000800 */
[-C--:B-1----:R-:W-:Y:S02]  /*17e0*/  @!P3 IMAD R17, R17, R14.reuse, R12 ;  /* 0x0000000e1111b224 */ /* 0x082fe400078e020c */
[----:B------:R-:W-:-:S05]  /*17f0*/  @!P3 IMAD R14, R13, R14, RZ ;  /* 0x0000000e0d0eb224 */ /* 0x000fca00078e02ff */
[----:B------:R-:W1:Y:S01]  /*1800*/  @!P3 LDC.64 R12, c[0x0][0x248] ;  /* 0x00009200ff0cbb82 */ /* 0x000e620000000a00 */
[----:B---3--:R-:W-:Y:S02]  /*1810*/  @!P1 IMAD R22, R22, R23, RZ ;  /* 0x0000001716169224 */ /* 0x008fe400078e02ff */
[-C--:B------:R-:W-:Y:S02]  /*1820*/  @!P3 IMAD R16, R14, R19.reuse, RZ ;  /* 0x000000130e10b224 */ /* 0x080fe400078e02ff */
[----:B------:R-:W-:Y:S02]  /*1830*/  @!P1 IMAD R22, R22, R19, RZ ;  /* 0x0000001316169224 */ /* 0x000fe400078e02ff */
[----:B--2---:R-:W-:Y:S01]  /*1840*/  @!P1 IMAD R23, R18, R23, R36 ;  /* 0x0000001712179224 */ /* 0x004fe200078e0224 */
[----:B------:R-:W2:Y:S01]  /*1850*/  @!P1 LDC.64 R14, c[0x0][0x248] ;  /* 0x00009200ff0e9b82 */ /* 0x000ea20000000a00 */
[----:B------:R-:W-:-:S05]  /*1860*/  @!P3 SHF.L.U32 R19, R16, 0x1, RZ ;  /* 0x000000011013b819 */ /* 0x000fca00000006ff */
[----:B-1----:R-:W-:Y:S01]  /*1870*/  @!P3 IMAD.WIDE R12, R19, 0x4, R12 ;  /* 0x00000004130cb825 */ /* 0x002fe200078e020c */
[----:B------:R-:W-:-:S03]  /*1880*/  @!P1 SHF.L.U32 R19, R22, 0x1, RZ ;  /* 0x0000000116139819 */ /* 0x000fc600000006ff */
[----:B------:R-:W-:-:S04]  /*1890*/  @!P3 IMAD.WIDE.U32 R12, R17, 0x8, R12 ;  /* 0x00000008110cb825 */ /* 0x000fc800078e000c */
[----:B--2---:R-:W-:Y:S02]  /*18a0*/  @!P1 IMAD.WIDE R14, R19, 0x4, R14 ;  /* 0x00000004130e9825 */ /* 0x004fe400078e020e */
[----:B------:R-:W0:Y:S02]  /*18b0*/  @!P3 LDG.E.64 R12, desc[UR8][R12.64] ;  /* 0x000000080c0cb981 */ /* 0x000e24000c1e1b00 */
[----:B------:R-:W-:-:S06]  /*18c0*/  @!P1 IMAD.WIDE.U32 R14, R23, 0x8, R14 ;  /* 0x00000008170e9825 */ /* 0x000fcc00078e000e */
[----:B------:R-:W2:Y:S01]  /*18d0*/  @!P1 LDG.E.64 R14, desc[UR8][R14.64] ;  /* 0x000000080e0e9981 */ /* 0x000ea2000c1e1b00 */
[----:B0-----:R-:W-:Y:S01]  /*18e0*/  @!P3 FADD.FTZ R20, R20, R12 ;  /* 0x0000000c1414b221 */ /* 0x001fe20000010000 */
[----:B------:R-:W-:-:S03]  /*18f0*/  @!P3 FADD.FTZ R21, R21, R13 ;  /* 0x0000000d1515b221 */ /* 0x000fc60000010000 */
[----:B--2---:R-:W-:Y:S01]  /*1900*/  @!P1 FADD.FTZ R20, R20, R14 ;  /* 0x0000000e14149221 */ /* 0x004fe20000010000 */
[----:B------:R-:W-:-:S07]  /*1910*/  @!P1 FADD.FTZ R21, R21, R15 ;  /* 0x0000000f15159221 */ /* 0x000fce0000010000 */
.L_x_2438:
        /* <DEDUP_REMOVED lines=8> */
[----:B------:R-:W3:Y:S01]  /*19a0*/  LDC.64 R12, c[0x0][0x230] ;  /* 0x00008c00ff0c7b82 */ /* 0x000ee20000000a00 */
[----:B------:R-:W-:Y:S01]  /*19b0*/  HADD2.F32 R41, -RZ, R10.H1_H1 ;  /* 0x3000000aff297230 */ /* 0x000fe20000004100 */
[----:B------:R-:W-:Y:S01]  /*19c0*/  ISETP.NE.AND P4, PT, RZ, UR10, PT ;  /* 0x0000000aff007c0c */ /* 0x000fe2000bf85270 */
[----:B------:R-:W-:Y:S01]  /*19d0*/  HADD2.F32 R45, -RZ, R8.H1_H1 ;  /* 0x30000008ff2d7230 */ /* 0x000fe20000004100 */
[----:B------:R-:W-:-:S04]  /*19e0*/  ULDC.64 UR12, c[0x0][0x278] ;  /* 0x00009e00000c7ab9 */ /* 0x000fc80000000a00 */
        /* <DEDUP_REMOVED lines=13> */
[--C-:B0-----:R-:W-:Y:S01]  /*1ac0*/  HADD2.F32 R21, -RZ, R11.reuse.H1_H1 ;  /* 0x3000000bff157230 */ /* 0x101fe20000004100 */
[----:B------:R-:W-:Y:S01]  /*1ad0*/  ISETP.GE.U32.AND P2, PT, R28, UR12, PT ;  /* 0x0000000c1c007c0c */ /* 0x000fe2000bf46070 */
[----:B-1----:R-:W-:Y:S01]  /*1ae0*/  HADD2.F32 R19, -RZ, R11.H0_H0 ;  /* 0x2000000bff137230 */ /* 0x002fe20000004100 */
[----:B------:R-:W0:Y:S01]  /*1af0*/  LDS.64 R16, [UR5+0xc0] ;  /* 0x0000c005ff107984 */ /* 0x000e220008000a00 */
[--C-:B------:R-:W-:Y:S01]  /*1b00*/  HADD2.F32 R23, -RZ, R0.reuse.H0_H0 ;  /* 0x20000000ff177230 */ /* 0x100fe20000004100 */
[----:B------:R-:W-:Y:S01]  /*1b10*/  ISETP.GE.U32.AND P3, PT, R27, UR12, PT ;  /* 0x0000000c1b007c0c */ /* 0x000fe2000bf66070 */
[----:B--2---:R-:W-:Y:S01]  /*1b20*/  HADD2.F32 R37, -RZ, R0.H1_H1 ;  /* 0x30000000ff257230 */ /* 0x004fe20000004100 */
[----:B------:R-:W-:Y:S01]  /*1b30*/  ISETP.GE.AND.EX P2, PT, R7, UR13, PT, P2 ;  /* 0x0000000d07007c0c */ /* 0x000fe2000bf46320 */
[----:B------:R-:W-:Y:S01]  /*1b40*/  HADD2.F32 R39, -RZ, R10.H0_H0 ;  /* 0x2000000aff277230 */ /* 0x000fe20000004100 */
[----:B------:R-:W-:Y:S01]  /*1b50*/  ISETP.GE.AND.EX P3, PT, R5, UR13, PT, P3 ;  /* 0x0000000d05007c0c */ /* 0x000fe2000bf66330 */
[----:B------:R-:W-:Y:S01]  /*1b60*/  HADD2.F32 R43, -RZ, R8.H0_H0 ;  /* 0x20000008ff2b7230 */ /* 0x000fe20000004100 */
[----:B------:R-:W-:-:S02]  /*1b70*/  ISETP.GT.U32.OR P2, PT, R6, 0x27f, P2 ;  /* 0x0000027f0600780c */ /* 0x000fc40001744470 */
[----:B------:R-:W-:Y:S01]  /*1b80*/  ISETP.GT.U32.OR P3, PT, R6, 0x27f, P3 ;  /* 0x0000027f0600780c */ /* 0x000fe20001f64470 */
[----:B0-----:R-:W-:-:S04]  /*1b90*/  FMUL.FTZ R16, R16, UR6 ;  /* 0x0000000610107c20 */ /* 0x001fc80008410000 */
[----:B------:R-:W-:Y:S01]  /*1ba0*/  FMUL.FTZ R2, R16, R16 ;  /* 0x0000001010027220 */ /* 0x000fe20000410000 */
[--C-:B------:R-:W-:Y:S01]  /*1bb0*/  FADD.FTZ R11, R19, -R16.reuse ;  /* 0x80000010130b7221 */ /* 0x100fe20000010000 */
[--C-:B------:R-:W-:Y:S01]  /*1bc0*/  FADD.FTZ R19, R23, -R16.reuse ;  /* 0x8000001017137221 */ /* 0x100fe20000010000 */
[----:B------:R-:W-:Y:S01]  /*1bd0*/  FADD.FTZ R23, R39, -R16 ;  /* 0x8000001027177221 */ /* 0x000fe20000010000 */
[----:B------:R-:W-:Y:S01]  /*1be0*/  FFMA.FTZ R2, R17, UR6, -R2 ;  /* 0x0000000611027c23 */ /* 0x000fe20008010802 */
[----:B------:R-:W-:-:S04]  /*1bf0*/  FADD.FTZ R39, R43, -R16 ;  /* 0x800000102b277221 */ /* 0x000fc80000010000 */
        /* <DEDUP_REMOVED lines=23> */
[C-C-:B------:R-:W-:Y:S01]  /*1d70*/  FFMA.FTZ R21, R13.reuse, R16, R15.reuse ;  /* 0x000000100d157223 */ /* 0x140fe2000001000f */
[C-C-:B------:R-:W-:Y:S01]  /*1d80*/  FFMA.FTZ R19, R13.reuse, R18, R15.reuse ;  /* 0x000000120d137223 */ /* 0x140fe2000001000f */
[C-C-:B------:R-:W-:Y:S01]  /*1d90*/  FFMA.FTZ R17, R13.reuse, R20, R15.reuse ;  /* 0x000000140d117223 */ /* 0x140fe2000001000f */
[----:B------:R-:W-:Y:S01]  /*1da0*/  FFMA.FTZ R14, R12, R39, R14 ;  /* 0x000000270c0e7223 */ /* 0x000fe2000001000e */
        /* <DEDUP_REMOVED lines=12> */
.L_x_2445:
[----:B------:R-:W-:Y:S04]  /*1e70*/  BSSY B0, `(.L_x_2446) ;  /* 0x000000e000007945 */ /* 0x000fe80003800000 */
[----:B------:R-:W-:Y:S05]  /*1e80*/  @!P0 BRA `(.L_x_2447) ;  /* 0x0000000000308947 */ /* 0x000fea0003800000 */
        /* <DEDUP_REMOVED lines=12> */
.L_x_2447:
[----:B------:R-:W-:Y:S05]  /*1f50*/  BSYNC B0 ;  /* 0x0000000000007941 */ /* 0x000fea0003800000 */
.L_x_2446:
        /* <DEDUP_REMOVED lines=11> */
.L_x_2448:
[----:B------:R-:W-:Y:S04]  /*2010*/  BSSY B0, `(.L_x_2449) ;  /* 0x000000e000007945 */ /* 0x000fe80003800000 */
        /* <DEDUP_REMOVED lines=9> */
[----:B0-----:R-:W-:-:S02]  /*20b0*/  LEA R12, P2, R10, UR12, 0x1 ;  /* 0x0000000c0a0c7c11 */ /* 0x001fc4000f8408ff */
[----:B------:R-:W-:-:S04]  /*20c0*/  IADD3 R7, R11, R7, RZ ;  /* 0x000000070b077210 */ /* 0x000fc80007ffe0ff */
[----:B------:R-:W-:-:S05]  /*20d0*/  LEA.HI.X R13, R10, UR13, R7, 0x1, P2 ;  /* 0x0000000d0a0d7c11 */ /* 0x000fca00090f0c07 */
[----:B------:R1:W-:Y:S02]  /*20e0*/  STG.E desc[UR8][R12.64], R21 ;  /* 0x000000150c007986 */ /* 0x0003e4000c101908 */
.L_x_2450:
[----:B------:R-:W-:Y:S05]  /*20f0*/  BSYNC B0 ;  /* 0x0000000000007941 */ /* 0x000fea0003800000 */
.L_x_2449:
        /* <DEDUP_REMOVED lines=11> */
.L_x_2451:
[----:B------:R-:W-:Y:S04]  /*21b0*/  BSSY B0, `(.L_x_2452) ;  /* 0x000000e000007945 */ /* 0x000fe80003800000 */
[----:B------:R-:W-:Y:S05]  /*21c0*/  @P3 BRA `(.L_x_2453) ;  /* 0x0000000000303947 */ /* 0x000fea0003800000 */
[----:B------:R-:W-:Y:S01]  /*21d0*/  ULDC.64 UR12, c[0x0][0x270] ;  /* 0x00009c00000c7ab9 */ /* 0x000fe20000000a00 */
[----:B01----:R-:W-:Y:S01]  /*21e0*/  MOV R12, R32 ;  /* 0x00000020000c7202 */ /* 0x003fe20000000f00 */
        /* <DEDUP_REMOVED lines=10> */
.L_x_2453:
[----:B------:R-:W-:Y:S05]  /*2290*/  BSYNC B0 ;  /* 0x0000000000007941 */ /* 0x000fea0003800000 */
.L_x_2452:
[----:B------:R-:W-:Y:S05]  /*22a0*/  @!P4 BRA `(.L_x_2454) ;  /* 0x000000000028c947 */ /* 0x000fea0003800000 */
[----:B------:R-:W-:Y:S01]  /*22b0*/  FMUL.FTZ R7, R17, -1.4426950216293334961 ;  /* 0xbfb8aa3b11077820 */ /* 0x000fe20000410000 */
[----:B------:R-:W-:-:S05]  /*22c0*/  FMUL.FTZ R0, R14, -1.4426950216293334961 ;  /* 0xbfb8aa3b0e007820 */ /* 0x000fca0000410000 */
        /* <DEDUP_REMOVED lines=8> */
.L_x_2454:
[----:B------:R-:W-:Y:S04]  /*2350*/  BSSY B0, `(.L_x_2455) ;  /* 0x000000d000007945 */ /* 0x000fe80003800000 */
[----:B------:R-:W-:Y:S05]  /*2360*/  @P1 BRA `(.L_x_2456) ;  /* 0x00000000002c1947 */ /* 0x000fea0003800000 */
[----:B------:R-:W-:Y:S01]  /*2370*/  ULDC.64 UR12, c[0x0][0x270] ;  /* 0x00009c00000c7ab9 */ /* 0x000fe20000000a00 */
        /* <DEDUP_REMOVED lines=10> */
.L_x_2456:
[----:B------:R-:W-:Y:S05]  /*2420*/  BSYNC B0 ;  /* 0x0000000000007941 */ /* 0x000fea0003800000 */
.L_x_2455:
[----:B---3--:R-:W3:Y:S01]  /*2430*/  LDC R3, c[0x0][0x10] ;  /* 0x00000400ff037b82 */ /* 0x008ee20000000800 */
[----:B------:R-:W-:Y:S02]  /*2440*/  IADD3 R24, R24, 0x1, RZ ;  /* 0x0000000118187810 */ /* 0x000fe40007ffe0ff */
[----:B---3--:R-:W-:-:S04]  /*2450*/  IADD3 R30, R3, R30, RZ ;  /* 0x0000001e031e7210 */ /* 0x008fc80007ffe0ff */
[----:B------:R-:W-:-:S13]  /*2460*/  ISETP.GE.AND P1, PT, R30, UR4, PT ;  /* 0x000000041e007c0c */ /* 0x000fda000bf26270 */
[----:B------:R-:W-:Y:S05]  /*2470*/  @!P1 BRA `(.L_x_2457) ;  /* 0xffffffdc00689947 */ /* 0x000fea000383ffff */
[----:B------:R-:W-:Y:S05]  /*2480*/  EXIT ;  /* 0x000000000000794d */ /* 0x000fea0003800000 */
.L_x_2458:
        /* <DEDUP_REMOVED lines=15> */
.L_x_3273:


//--------------------- .text._Z35group_norm_nhwc_fwd_one_pass_kernelI11Fp16IOFp32WLi256ELi40ELi640EEv26Group_norm_nhwc_fwd_params --------------------------
	.section	.text._Z35group_norm_nhwc_fwd_one_pass_kernelI11Fp16IOFp32WLi256ELi40ELi640EEv26Group_norm_nhwc_fwd_params,"ax",@progbits
	.align	128
        .global         _Z35group_norm_nhwc_fwd_one_pass_kernelI11Fp16IOFp32WLi256ELi40ELi640EEv26Group_norm_nhwc_fwd_params
        .type           _Z35group_norm_nhwc_fwd_one_pass_kernelI11Fp16IOFp32WLi256ELi40ELi640EEv26Group_norm_nhwc_fwd_params,@function
        .size           _Z35group_norm_nhwc_fwd_one_pass_kernelI11Fp16IOFp32WLi256ELi40ELi640EEv26Group_norm_nhwc_fwd_params,(.L_x_3274 - _Z35group_norm_nhwc_fwd_one_pass_kernelI11Fp16IOFp32WLi256ELi40ELi640EEv26Group_norm_nhwc_fwd_params)
        .other          _Z35group_norm_nhwc_fwd_one_pass_kernelI11Fp16IOFp32WLi256ELi40ELi640EEv26Group_norm_nhwc_fwd_params,@"STO_CUDA_ENTRY STV_DEFAULT"
_Z35group_norm_nhwc_fwd_one_pass_kernelI11Fp16IOFp32WLi256ELi40ELi640EEv26Group_norm_nhwc_fwd_params:
.text._Z35group_norm_nhwc_fwd_one_pass_kernelI11Fp16IOFp32WLi256ELi40ELi640EEv26Group_norm_nhwc_fwd_params:
        /* <DEDUP_REMOVED lines=12> */
[----:B------:R-:W-:-:S04]  /*00c0*/  ULDC.U8 UR10, c[0x0][0x28c] ;  /* 0x0000a300000a7ab9 */ /* 0x000fc80000000000 */
[----:B------:R-:W2:Y:S08]  /*00d0*/  LDC R7, c[0x0][0x294] ;  /* 0x0000a500ff077b82 */ /* 0x000eb00000000800 */
[----:B------:R-:W3:Y:S01]  /*00e0*/  S2UR UR6, SR_CgaCtaId ;  /* 0x00000000000679c3 */ /* 0x000ee20000008800 */
[----:B0-----:R-:W-:Y:S01]  /*00f0*/  IMAD.WIDE.U32 R2, R5, -0x33333333, RZ ;  /* 0xcccccccd05027825 */ /* 0x001fe200078e00ff */
[----:B------:R-:W-:-:S04]  /*0100*/  SHF.R.S32.HI R0, RZ, 0x1f, R5 ;  /* 0x0000001fff007819 */ /* 0x000fc80000011405 */
[----:B------:R-:W-:Y:S02]  /*0110*/  SHF.R.U32.HI R2, RZ, 0x4, R3 ;  /* 0x00000004ff027819 */ /* 0x000fe40000011603 */
[----:B------:R-:W-:Y:S01]  /*0120*/  LEA.HI R0, R0, R5, RZ, 0x5 ;  /* 0x0000000500007211 */ /* 0x000fe200078f28ff */
[----:B---3--:R-:W-:Y:S02]  /*0130*/  ULEA UR5, UR6, UR5, 0x18 ;  /* 0x0000000506057291 */ /* 0x008fe4000f8ec03f */
[----:B--2---:R-:W-:Y:S01]  /*0140*/  IMAD R30, R7, UR7, R2 ;  /* 0x00000007071e7c24 */ /* 0x004fe2000f8e0202 */
[----:B------:R-:W-:Y:S01]  /*0150*/  SHF.R.S32.HI R0, RZ, 0x5, R0 ;  /* 0x00000005ff007819 */ /* 0x000fe20000011400 */
[----:B------:R-:W-:Y:S01]  /*0160*/  IMAD R32, R2, -0x14, R5 ;  /* 0xffffffec02207824 */ /* 0x000fe200078e0205 */
[----:B------:R-:W-:Y:S02]  /*0170*/  HFMA2.MMA R2, -RZ, RZ, 0, 0 ;  /* 0x00000000ff027435 */ /* 0x000fe400000001ff */
[----:B------:R-:W-:-:S02]  /*0180*/  ISETP.GE.U32.AND P0, PT, R30, UR8, PT ;  /* 0x000000081e007c0c */ /* 0x000fc4000bf06070 */
[----:B------:R-:W-:Y:S02]  /*0190*/  SHF.R.S32.HI R3, RZ, 0x1f, R30 ;  /* 0x0000001fff037819 */ /* 0x000fe4000001141e */
[----:B------:R-:W-:Y:S02]  /*01a0*/  SHF.L.U32 R32, R32, 0x1, RZ ;  /* 0x0000000120207819 */ /* 0x000fe400000006ff */
[----:B------:R-:W-:Y:S01]  /*01b0*/  ISETP.GE.AND.EX P0, PT, R3, UR9, PT, P0 ;  /* 0x0000000903007c0c */ /* 0x000fe2000bf06300 */
[----:B------:R-:W-:Y:S01]  /*01c0*/  ULDC.64 UR8, c[0x0][0x208] ;  /* 0x0000820000087ab9 */ /* 0x000fe20000000a00 */
[----:B------:R-:W-:Y:S02]  /*01d0*/  LEA R0, R0, UR5, 0x3 ;  /* 0x0000000500007c11 */ /* 0x000fe4000f8e18ff */
[----:B------:R-:W-:Y:S02]  /*01e0*/  IADD3 R27, R30, 0x20, RZ ;  /* 0x000000201e1b7810 */ /* 0x000fe40007ffe0ff */
[----:B------:R-:W-:-:S02]  /*01f0*/  ISETP.LT.U32.AND P0, PT, R5, 0x280, !P0 ;  /* 0x000002800500780c */ /* 0x000fc40004701070 */
[C---:B------:R-:W-:Y:S02]  /*0200*/  IADD3 R26, R30.reuse, 0x40, RZ ;  /* 0x000000401e1a7810 */ /* 0x040fe40007ffe0ff */
[C---:B------:R-:W-:Y:S02]  /*0210*/  IADD3 R25, R30.reuse, 0x60, RZ ;  /* 0x000000601e197810 */ /* 0x040fe40007ffe0ff */
[C---:B------:R-:W-:Y:S02]  /*0220*/  IADD3 R24, R30.reuse, 0x80, RZ ;  /* 0x000000801e187810 */ /* 0x040fe40007ffe0ff */
[C---:B------:R-:W-:Y:S02]  /*0230*/  IADD3 R23, R30.reuse, 0xa0, RZ ;  /* 0x000000a01e177810 */ /* 0x040fe40007ffe0ff */
[C---:B------:R-:W-:Y:S02]  /*0240*/  IADD3 R22, R30.reuse, 0xc0, RZ ;  /* 0x000000c01e167810 */ /* 0x040fe40007ffe0ff */
[----:B-1----:R-:W-:-:S07]  /*0250*/  IADD3 R6, R30, 0xe0, RZ ;  /* 0x000000e01e067810 */ /* 0x002fce0007ffe0ff */
.L_x_2492:
[----:B0-----:R-:W0:Y:S01]  /*0260*/  LDC R12, c[0x0][0x288] ;  /* 0x0000a200ff0c7b82 */ /* 0x001e220000000800 */
[----:B------:R-:W-:Y:S01]  /*0270*/  IABS R13, R31 ;  /* 0x0000001f000d7213 */ /* 0x000fe20000000000 */
[----:B------:R-:W-:Y:S01]  /*0280*/  ULDC.64 UR14, c[0x0][0x278] ;  /* 0x00009e00000e7ab9 */ /* 0x000fe20000000a00 */
[----:B------:R-:W-:Y:S01]  /*0290*/  SHF.R.S32.HI R21, RZ, 0x1f, R25 ;  /* 0x0000001fff157819 */ /* 0x000fe20000011419 */
[----:B------:R-:W-:Y:S01]  /*02a0*/  ULDC.64 UR12, c[0x0][0x280] ;  /* 0x0000a000000c7ab9 */ /* 0x000fe20000000a00 */
[----:B------:R-:W-:Y:S02]  /*02b0*/  ISETP.GE.U32.AND P5, PT, R26, UR14, PT ;  /* 0x0000000e1a007c0c */ /* 0x000fe4000bfa6070 */
[----:B------:R-:W-:Y:S01]  /*02c0*/  ISETP.GE.U32.AND P4, PT, R25, UR14, PT ;  /* 0x0000000e19007c0c */ /* 0x000fe2000bf86070 */
[----:B-1----:R-:W1:Y:S01]  /*02d0*/  @P0 LDC.64 R16, c[0x0][0x270] ;  /* 0x00009c00ff100b82 */ /* 0x002e620000000a00 */
[----:B--2---:R-:W-:Y:S02]  /*02e0*/  SHF.R.S32.HI R29, RZ, 0x1f, R24 ;  /* 0x0000001fff1d7819 */ /* 0x004fe40000011418 */
[----:B------:R-:W-:-:S04]  /*02f0*/  ISETP.GE.AND.EX P4, PT, R21, UR15, PT, P4 ;  /* 0x0000000f15007c0c */ /* 0x000fc8000bf86340 */
[----:B------:R-:W-:Y:S01]  /*0300*/  ISETP.GT.U32.OR P4, PT, R5, 0x27f, P4 ;  /* 0x0000027f0500780c */ /* 0x000fe20002784470 */
[----:B------:R-:W2:Y:S01]  /*0310*/  @P0 LDC.64 R14, c[0x0][0x220] ;  /* 0x00008800ff0e0b82 */ /* 0x000ea20000000a00 */
[----:B0--3--:R-:W-:-:S04]  /*0320*/  IABS R10, R12 ;  /* 0x0000000c000a7213 */ /* 0x009fc80000000000 */
[----:B------:R-:W0:Y:S01]  /*0330*/  I2F.RP R7, R10 ;  /* 0x0000000a00077306 */ /* 0x000e220000209400 */
[----:B-1----:R-:W-:-:S04]  /*0340*/  @P0 IMAD R18, R3, R16, RZ ;  /* 0x0000001003120224 */ /* 0x002fc800078e02ff */
[----:B------:R-:W-:-:S03]  /*0350*/  @P0 IMAD R35, R30, R17, R18 ;  /* 0x000000111e230224 */ /* 0x000fc600078e0212 */
[----:B0-----:R-:W0:Y:S02]  /*0360*/  MUFU.RCP R7, R7 ;  /* 0x0000000700077308 */ /* 0x001e240000001000 */
[----:B0-----:R-:W-:-:S06]  /*0370*/  IADD3 R8, R7, 0xffffffe, RZ ;  /* 0x0ffffffe07087810 */ /* 0x001fcc0007ffe0ff */
[----:B------:R0:W1:Y:S02]  /*0380*/  F2I.FTZ.U32.TRUNC.NTZ R9, R8 ;  /* 0x0000000800097305 */ /* 0x000064000021f000 */
[----:B0-----:R-:W-:Y:S02]  /*0390*/  MOV R8, RZ ;  /* 0x000000ff00087202 */ /* 0x001fe40000000f00 */
[----:B-1----:R-:W-:-:S05]  /*03a0*/  IADD3 R11, RZ, -R9, RZ ;  /* 0x80000009ff0b7210 */ /* 0x002fca0007ffe0ff */
        /* <DEDUP_REMOVED lines=17> */
[----:B------:R-:W-:-:S04]  /*04c0*/  MOV R11, R9 ;  /* 0x00000009000b7202 */ /* 0x000fc80000000f00 */
[----:B------:R-:W-:Y:S02]  /*04d0*/  @!P3 IADD3 R11, -R11, RZ, RZ ;  /* 0x000000ff0b0bb210 */ /* 0x000fe40007ffe1ff */
[----:B------:R-:W-:Y:S02]  /*04e0*/  @!P2 LOP3.LUT R11, RZ, R12, RZ, 0x33, !PT ;  /* 0x0000000cff0ba212 */ /* 0x000fe400078e33ff */
[----:B------:R-:W-:Y:S02]  /*04f0*/  ISETP.GE.U32.AND P2, PT, R24, UR14, PT ;  /* 0x0000000e18007c0c */ /* 0x000fe4000bf46070 */
[----:B------:R-:W-:Y:S02]  /*0500*/  IADD3 R8, -R11, RZ, RZ ;  /* 0x000000ff0b087210 */ /* 0x000fe40007ffe1ff */
[----:B------:R-:W-:Y:S02]  /*0510*/  SHF.R.S32.HI R10, RZ, 0x1f, R11 ;  /* 0x0000001fff0a7819 */ /* 0x000fe4000001140b */
[----:B------:R-:W-:Y:S01]  /*0520*/  ISETP.GE.AND.EX P2, PT, R29, UR15, PT, P2 ;  /* 0x0000000f1d007c0c */ /* 0x000fe2000bf46320 */
[----:B------:R-:W-:Y:S01]  /*0530*/  IMAD R37, R12, R8, R31 ;  /* 0x000000080c257224 */ /* 0x000fe200078e021f */
[----:B------:R-:W-:Y:S01]  /*0540*/  SHF.R.S32.HI R12, RZ, 0x1f, R32 ;  /* 0x0000001fff0c7819 */ /* 0x000fe20000011420 */
[----:B------:R-:W0:Y:S01]  /*0550*/  @!P5 LDC.64 R8, c[0x0][0x270] ;  /* 0x00009c00ff08db82 */ /* 0x000e220000000a00 */
[----:B------:R-:W-:Y:S01]  /*0560*/  IMAD R10, R10, UR12, RZ ;  /* 0x0000000c0a0a7c24 */ /* 0x000fe2000f8e02ff */
[----:B------:R-:W-:Y:S01]  /*0570*/  ISETP.GT.U32.OR P2, PT, R5, 0x27f, P2 ;  /* 0x0000027f0500780c */ /* 0x000fe20001744470 */
[----:B------:R-:W-:Y:S01]  /*0580*/  IMAD R37, R37, 0x28, RZ ;  /* 0x0000002825257824 */ /* 0x000fe200078e02ff */
[----:B------:R-:W-:Y:S01]  /*0590*/  ISETP.GE.U32.AND P3, PT, R27, UR14, PT ;  /* 0x0000000e1b007c0c */ /* 0x000fe2000bf66070 */
[----:B------:R-:W-:-:S03]  /*05a0*/  IMAD R45, R11, UR13, R10 ;  /* 0x0000000d0b2d7c24 */ /* 0x000fc6000f8e020a */
[----:B------:R-:W-:-:S04]  /*05b0*/  IADD3 R42, P1, R32, R37, RZ ;  /* 0x00000025202a7210 */ /* 0x000fc80007f3e0ff */
[----:B------:R-:W-:Y:S02]  /*05c0*/  LEA.HI.X.SX32 R43, R37, R12, 0x1, P1 ;  /* 0x0000000c252b7211 */ /* 0x000fe400008f0eff */
[----:B------:R-:W1:Y:S01]  /*05d0*/  @!P4 LDC.64 R12, c[0x0][0x270] ;  /* 0x00009c00ff0ccb82 */ /* 0x000e620000000a00 */
[----:B------:R-:W-:-:S07]  /*05e0*/  IMAD.WIDE.U32 R42, R11, UR12, R42 ;  /* 0x0000000c0b2a7c25 */ /* 0x000fce000f8e002a */
[----:B------:R-:W3:Y:S01]  /*05f0*/  @!P5 LDC.64 R10, c[0x0][0x220] ;  /* 0x00008800ff0adb82 */ /* 0x000ee20000000a00 */
[----:B------:R-:W-:Y:S01]  /*0600*/  IADD3 R45, R43, R45, RZ ;  /* 0x0000002d2b2d7210 */ /* 0x000fe20007ffe0ff */
[----:B0-----:R-:W-:Y:S01]  /*0610*/  @!P5 IMAD R33, R7, R8, RZ ;  /* 0x000000080721d224 */ /* 0x001fe200078e02ff */
[----:B------:R-:W-:Y:S02]  /*0620*/  @P0 MOV R44, R42 ;  /* 0x0000002a002c0202 */ /* 0x000fe40000000f00 */
[----:B------:R-:W-:Y:S01]  /*0630*/  @!P5 MOV R17, R45 ;  /* 0x0000002d0011d202 */ /* 0x000fe20000000f00 */
[----:B------:R-:W-:Y:S01]  /*0640*/  @!P5 IMAD R33, R26, R9, R33 ;  /* 0x000000091a21d224 */ /* 0x000fe200078e0221 */
[----:B------:R-:W-:Y:S01]  /*0650*/  SHF.R.S32.HI R7, RZ, 0x1f, R27 ;  /* 0x0000001fff077819 */ /* 0x000fe2000001141b */
[----:B------:R-:W-:Y:S01]  /*0660*/  @P0 IMAD.WIDE.U32 R18, R30, R16, R44 ;  /* 0x000000101e120225 */ /* 0x000fe200078e002c */
[----:B------:R-:W-:Y:S02]  /*0670*/  @!P5 MOV R16, R42 ;  /* 0x0000002a0010d202 */ /* 0x000fe40000000f00 */
[----:B------:R-:W-:-:S02]  /*0680*/  ISETP.GE.AND.EX P3, PT, R7, UR15, PT, P3 ;  /* 0x0000000f07007c0c */ /* 0x000fc4000bf66330 */
[----:B------:R-:W-:Y:S01]  /*0690*/  @P0 IADD3 R19, R19, R35, RZ ;  /* 0x0000002313130210 */ /* 0x000fe20007ffe0ff */
[----:B------:R-:W-:Y:S01]  /*06a0*/  @!P5 IMAD.WIDE.U32 R16, R26, R8, R16 ;  /* 0x000000081a10d225 */ /* 0x000fe200078e0010 */
[C---:B--2---:R-:W-:Y:S01]  /*06b0*/  @P0 LEA R34, P1, R18.reuse, R14, 0x1 ;  /* 0x0000000e12220211 */ /* 0x044fe200078208ff */
[----:B------:R-:W0:Y:S01]  /*06c0*/  @!P4 LDC.64 R8, c[0x0][0x220] ;  /* 0x00008800ff08cb82 */ /* 0x000e220000000a00 */
[----:B------:R-:W-:Y:S02]  /*06d0*/  ISETP.GT.U32.OR P3, PT, R5, 0x27f, P3 ;  /* 0x0000027f0500780c */ /* 0x000fe40001f64470 */
[----:B------:R-:W-:Y:S02]  /*06e0*/  @P0 LEA.HI.X R35, R18, R15, R19, 0x1, P1 ;  /* 0x0000000f12230211 */ /* 0x000fe400008f0c13 */
[----:B------:R-:W-:Y:S02]  /*06f0*/  @!P5 IADD3 R33, R17, R33, RZ ;  /* 0x000000211121d210 */ /* 0x000fe40007ffe0ff */
[----:B------:R-:W-:Y:S01]  /*0700*/  SHF.R.S32.HI R19, RZ, 0x1f, R23 ;  /* 0x0000001fff137819 */ /* 0x000fe20000011417 */
[----:B------:R-:W2:Y:S01]  /*0710*/  @!P2 LDC.64 R14, c[0x0][0x270] ;  /* 0x00009c00ff0eab82 */ /* 0x000ea20000000a00 */
[----:B---3--:R-:W-:Y:S01]  /*0720*/  @!P5 LEA R40, P6, R16, R10, 0x1 ;  /* 0x0000000a1028d211 */ /* 0x008fe200078c08ff */
[----:B-1----:R-:W-:Y:S01]  /*0730*/  @!P4 IMAD R10, R21, R12, RZ ;  /* 0x0000000c150ac224 */ /* 0x002fe200078e02ff */
[----:B------:R-:W-:-:S02]  /*0740*/  ISETP.GE.U32.AND P1, PT, R23, UR14, PT ;  /* 0x0000000e17007c0c */ /* 0x000fc4000bf26070 */
[----:B------:R-:W-:Y:S02]  /*0750*/  CS2R R20, SRZ ;  /* 0x0000000000147805 */ /* 0x000fe4000001ff00 */
[----:B------:R-:W-:Y:S01]  /*0760*/  @!P5 LEA.HI.X R41, R16, R11, R33, 0x1, P6 ;  /* 0x0000000b1029d211 */ /* 0x000fe200030f0c21 */
[----:B------:R-:W-:Y:S01]  /*0770*/  @!P4 IMAD R33, R25, R13, R10 ;  /* 0x0000000d1921c224 */ /* 0x000fe200078e020a */
[----:B------:R-:W-:Y:S01]  /*0780*/  ISETP.GE.AND.EX P1, PT, R19, UR15, PT, P1 ;  /* 0x0000000f13007c0c */ /* 0x000fe2000bf26310 */
[----:B------:R-:W1:Y:S01]  /*0790*/  @!P2 LDC.64 R16, c[0x0][0x220] ;  /* 0x00008800ff10ab82 */ /* 0x000e620000000a00 */
[----:B------:R-:W-:Y:S01]  /*07a0*/  @!P4 MOV R10, R42 ;  /* 0x0000002a000ac202 */ /* 0x000fe20000000f00 */
[----:B------:R3:W4:Y:S01]  /*07b0*/  @P0 LDG.E R21, desc[UR8][R34.64] ;  /* 0x0000000822150981 */ /* 0x000722000c1e1900 */
[----:B------:R-:W-:Y:S02]  /*07c0*/  @!P4 MOV R11, R45 ;  /* 0x0000002d000bc202 */ /* 0x000fe40000000f00 */
[----:B------:R-:W-:Y:S01]  /*07d0*/  ISETP.GT.U32.OR P1, PT, R5, 0x27f, P1 ;  /* 0x0000027f0500780c */ /* 0x000fe20000f24470 */
[----:B------:R1:W5:Y:S01]  /*07e0*/  @!P5 LDG.E R20, desc[UR8][R40.64] ;  /* 0x000000082814d981 */ /* 0x000362000c1e1900 */
[----:B------:R-:W-:-:S02]  /*07f0*/  @!P4 IMAD.WIDE.U32 R12, R25, R12, R10 ;  /* 0x0000000c190cc225 */ /* 0x000fc400078e000a */
[----:B------:R-:W1:Y:S01]  /*0800*/  @!P3 LDC.64 R10, c[0x0][0x270] ;  /* 0x00009c00ff0abb82 */ /* 0x000e620000000a00 */
[C---:B0-----:R-:W-:Y:S02]  /*0810*/  @!P4 LEA R38, P6, R12.reuse, R8, 0x1 ;  /* 0x000000080c26c211 */ /* 0x041fe400078c08ff */
[----:B------:R-:W-:Y:S01]  /*0820*/  @!P4 IADD3 R13, R13, R33, RZ ;  /* 0x000000210d0dc210 */ /* 0x000fe20007ffe0ff */
[----:B--2---:R-:W-:Y:S01]  /*0830*/  @!P2 IMAD R8, R29, R14, RZ ;  /* 0x0000000e1d08a224 */ /* 0x004fe200078e02ff */
[----:B---3--:R-:W-:Y:S02]  /*0840*/  @!P2 MOV R34, R42 ;  /* 0x0000002a0022a202 */ /* 0x008fe40000000f00 */
[----:B------:R-:W-:Y:S01]  /*0850*/  @!P4 LEA.HI.X R39, R12, R9, R13, 0x1, P6 ;  /* 0x000000090c27c211 */ /* 0x000fe200030f0c0d */
[----:B------:R-:W-:Y:S01]  /*0860*/  @!P2 IMAD R18, R24, R15, R8 ;  /* 0x0000000f1812a224 */ /* 0x000fe200078e0208 */
[----:B------:R-:W-:Y:S01]  /*0870*/  @!P2 MOV R35, R45 ;  /* 0x0000002d0023a202 */ /* 0x000fe20000000f00 */
[----:B------:R-:W0:Y:S01]  /*0880*/  @!P1 LDC.64 R8, c[0x0][0x270] ;  /* 0x00009c00ff089b82 */ /* 0x000e220000000a00 */
[----:B------:R-:W-:-:S02]  /*0890*/  SHF.R.S32.HI R29, RZ, 0x1f, R22 ;  /* 0x0000001fff1d7819 */ /* 0x000fc40000011416 */
[----:B------:R-:W-:Y:S01]  /*08a0*/  ISETP.GE.U32.AND P5, PT, R22, UR14, PT ;  /* 0x0000000e16007c0c */ /* 0x000fe2000bfa6070 */
[----:B------:R-:W-:Y:S01]  /*08b0*/  @!P2 IMAD.WIDE.U32 R14, R24, R14, R34 ;  /* 0x0000000e180ea225 */ /* 0x000fe200078e0022 */
[----:B------:R-:W-:-:S03]  /*08c0*/  MOV R33, RZ ;  /* 0x000000ff00217202 */ /* 0x000fc60000000f00 */
[----:B------:R-:W2:Y:S01]  /*08d0*/  @!P3 LDC.64 R12, c[0x0][0x220] ;  /* 0x00008800ff0cbb82 */ /* 0x000ea20000000a00 */
[----:B------:R-:W-:Y:S02]  /*08e0*/  ISETP.GE.AND.EX P5, PT, R29, UR15, PT, P5 ;  /* 0x0000000f1d007c0c */ /* 0x000fe4000bfa6350 */
[----:B------:R3:W4:Y:S01]  /*08f0*/  @!P4 LDG.E R33, desc[UR8][R38.64] ;  /* 0x000000082621c981 */ /* 0x000722000c1e1900 */
[----:B------:R-:W-:Y:S02]  /*0900*/  @!P2 IADD3 R15, R15, R18, RZ ;  /* 0x000000120f0fa210 */ /* 0x000fe40007ffe0ff */
[----:B------:R-:W-:Y:S02]  /*0910*/  ISETP.GT.U32.OR P5, PT, R5, 0x27f, P5 ;  /* 0x0000027f0500780c */ /* 0x000fe40002fa4470 */
[----:B------:R-:W-:Y:S02]  /*0920*/  SHF.R.S32.HI R35, RZ, 0x1f, R6 ;  /* 0x0000001fff237819 */ /* 0x000fe40000011406 */
[----:B-1----:R-:W-:-:S02]  /*0930*/  @!P2 LEA R40, P6, R14, R16, 0x1 ;  /* 0x000000100e28a211 */ /* 0x002fc400078c08ff */
[----:B------:R-:W-:Y:S01]  /*0940*/  ISETP.GE.U32.AND P4, PT, R6, UR14, PT ;  /* 0x0000000e06007c0c */ /* 0x000fe2000bf86070 */
[----:B------:R-:W-:Y:S01]  /*0950*/  @!P3 IMAD R16, R7, R10, RZ ;  /* 0x0000000a0710b224 */ /* 0x000fe200078e02ff */
[----:B------:R-:W-:Y:S02]  /*0960*/  @!P2 LEA.HI.X R41, R14, R17, R15, 0x1, P6 ;  /* 0x000000110e29a211 */ /* 0x000fe400030f0c0f */
[----:B------:R-:W-:Y:S01]  /*0970*/  ISETP.GE.AND.EX P4, PT, R35, UR15, PT, P4 ;  /* 0x0000000f23007c0c */ /* 0x000fe2000bf86340 */
[----:B------:R-:W1:Y:S01]  /*0980*/  @!P1 LDC.64 R14, c[0x0][0x220] ;  /* 0x00008800ff0e9b82 */ /* 0x000e620000000a00 */
[----:B---3--:R-:W-:Y:S02]  /*0990*/  @!P3 MOV R38, R42 ;  /* 0x0000002a0026b202 */ /* 0x008fe40000000f00 */
[----:B------:R-:W-:Y:S01]  /*09a0*/  @!P3 MOV R39, R45 ;  /* 0x0000002d0027b202 */ /* 0x000fe20000000f00 */
[----:B------:R-:W-:Y:S01]  /*09b0*/  @!P3 IMAD R18, R27, R11, R16 ;  /* 0x0000000b1b12b224 */ /* 0x000fe200078e0210 */
[----:B------:R-:W-:Y:S01]  /*09c0*/  ISETP.GT.U32.OR P4, PT, R5, 0x27f, P4 ;  /* 0x0000027f0500780c */ /* 0x000fe20002784470 */
[----:B------:R-:W-:-:S02]  /*09d0*/  @!P3 IMAD.WIDE.U32 R10, R27, R10, R38 ;  /* 0x0000000a1b0ab225 */ /* 0x000fc400078e0026 */
[----:B------:R-:W3:Y:S02]  /*09e0*/  @!P5 LDC.64 R16, c[0x0][0x270] ;  /* 0x00009c00ff10db82 */ /* 0x000ee40000000a00 */
[----:B0-----:R-:W-:Y:S01]  /*09f0*/  @!P1 IMAD R28, R19, R8, RZ ;  /* 0x00000008131c9224 */ /* 0x001fe200078e02ff */
[----:B------:R-:W-:Y:S02]  /*0a00*/  @!P3 IADD3 R11, R11, R18, RZ ;  /* 0x000000120b0bb210 */ /* 0x000fe40007ffe0ff */
[----:B------:R-:W-:Y:S02]  /*0a10*/  @!P1 MOV R18, R42 ;  /* 0x0000002a00129202 */ /* 0x000fe40000000f00 */
[----:B------:R-:W-:Y:S02]  /*0a20*/  @!P1 MOV R19, R45 ;  /* 0x0000002d00139202 */ /* 0x000fe40000000f00 */
[----:B--2---:R-:W-:Y:S01]  /*0a30*/  @!P3 LEA R38, P6, R10, R12, 0x1 ;  /* 0x0000000c0a26b211 */ /* 0x004fe200078c08ff */
[----:B------:R-:W-:-:S02]  /*0a40*/  @!P1 IMAD R12, R23, R9, R28 ;  /* 0x00000009170c9224 */ /* 0x000fc400078e021c */
[----:B------:R-:W-:Y:S01]  /*0a50*/  @!P1 IMAD.WIDE.U32 R18, R23, R8, R18 ;  /* 0x0000000817129225 */ /* 0x000fe200078e0012 */
[----:B------:R-:W-:Y:S01]  /*0a60*/  @!P3 LEA.HI.X R39, R10, R13, R11, 0x1, P6 ;  /* 0x0000000d0a27b211 */ /* 0x000fe200030f0c0b */
[----:B------:R-:W0:Y:S01]  /*0a70*/  @!P4 LDC.64 R8, c[0x0][0x270] ;  /* 0x00009c00ff08cb82 */ /* 0x000e220000000a00 */
[----:B------:R-:W-:Y:S02]  /*0a80*/  MOV R34, RZ ;  /* 0x000000ff00227202 */ /* 0x000fe40000000f00 */
[----:B------:R-:W-:-:S04]  /*0a90*/  @!P1 IADD3 R12, R19, R12, RZ ;  /* 0x0000000c130c9210 */ /* 0x000fc80007ffe0ff */
[----:B------:R2:W4:Y:S01]  /*0aa0*/  @!P3 LDG.E R34, desc[UR8][R38.64] ;  /* 0x000000082622b981 */ /* 0x000522000c1e1900 */
[----:B------:R-:W2:Y:S01]  /*0ab0*/  @!P5 LDC.64 R10, c[0x0][0x220] ;  /* 0x00008800ff0adb82 */ /* 0x000ea20000000a00 */
[C---:B-1----:R-:W-:Y:S01]  /*0ac0*/  @!P1 LEA R14, P3, R18.reuse, R14, 0x1 ;  /* 0x0000000e120e9211 */ /* 0x042fe200078608ff */
[----:B---3--:R-:W-:Y:S01]  /*0ad0*/  @!P5 IMAD R29, R29, R16, RZ ;  /* 0x000000101d1dd224 */ /* 0x008fe200078e02ff */
[----:B------:R-:W-:Y:S02]  /*0ae0*/  @!P5 MOV R19, R45 ;  /* 0x0000002d0013d202 */ /* 0x000fe40000000f00 */
[----:B------:R-:W-:Y:S02]  /*0af0*/  @!P1 LEA.HI.X R15, R18, R15, R12, 0x1, P3 ;  /* 0x0000000f120f9211 */ /* 0x000fe400018f0c0c */
[----:B------:R-:W-:Y:S01]  /*0b00*/  @!P5 MOV R18, R42 ;  /* 0x0000002a0012d202 */ /* 0x000fe20000000f00 */
[----:B------:R-:W1:Y:S01]  /*0b10*/  @!P4 LDC.64 R12, c[0x0][0x220] ;  /* 0x00008800ff0ccb82 */ /* 0x000e620000000a00 */
[----:B------:R-:W-:Y:S01]  /*0b20*/  MOV R36, RZ ;  /* 0x000000ff00247202 */ /* 0x000fe20000000f00 */
[----:B------:R-:W-:-:S02]  /*0b30*/  @!P5 IMAD R17, R22, R17, R29 ;  /* 0x000000111611d224 */ /* 0x000fc400078e021d */
[----:B------:R-:W-:-:S03]  /*0b40*/  @!P5 IMAD.WIDE.U32 R18, R22, R16, R18 ;  /* 0x000000101612d225 */ /* 0x000fc600078e0012 */
[----:B------:R3:W4:Y:S02]  /*0b50*/  @!P2 LDG.E R36, desc[UR8][R40.64] ;  /* 0x000000082824a981 */ /* 0x000724000c1e1900 */
[----:B------:R-:W-:Y:S01]  /*0b60*/  @!P5 IADD3 R16, R19, R17, RZ ;  /* 0x000000111310d210 */ /* 0x000fe20007ffe0ff */
[----:B0-----:R-:W-:Y:S01]  /*0b70*/  @!P4 IMAD R17, R35, R8, RZ ;  /* 0x000000082311c224 */ /* 0x001fe200078e02ff */
[----:B--2---:R-:W-:-:S03]  /*0b80*/  @!P5 LEA R10, P2, R18, R10, 0x1 ;  /* 0x0000000a120ad211 */ /* 0x004fc600078408ff */
[----:B------:R-:W-:Y:S01]  /*0b90*/  @!P4 IMAD R9, R6, R9, R17 ;  /* 0x000000090609c224 */ /* 0x000fe200078e0211 */
[----:B------:R-:W-:Y:S02]  /*0ba0*/  @!P4 MOV R17, R45 ;  /* 0x0000002d0011c202 */ /* 0x000fe40000000f00 */
[----:B------:R-:W-:Y:S02]  /*0bb0*/  @!P5 LEA.HI.X R11, R18, R11, R16, 0x1, P2 ;  /* 0x0000000b120bd211 */ /* 0x000fe400010f0c10 */
[----:B------:R-:W-:Y:S02]  /*0bc0*/  @!P4 MOV R16, R42 ;  /* 0x0000002a0010c202 */ /* 0x000fe40000000f00 */
[----:B------:R-:W-:-:S03]  /*0bd0*/  CS2R R38, SRZ ;  /* 0x0000000000267805 */ /* 0x000fc6000001ff00 */
[----:B------:R-:W-:-:S03]  /*0be0*/  @!P4 IMAD.WIDE.U32 R16, R6, R8, R16 ;  /* 0x000000080610c225 */ /* 0x000fc600078e0010 */
[----:B------:R0:W2:Y:S02]  /*0bf0*/  @!P1 LDG.E R38, desc[UR8][R14.64] ;  /* 0x000000080e269981 */ /* 0x0000a4000c1e1900 */
[----:B------:R-:W-:Y:S02]  /*0c00*/  @!P4 IADD3 R8, R17, R9, RZ ;  /* 0x000000091108c210 */ /* 0x000fe40007ffe0ff */
[----:B------:R4:W2:Y:S01]  /*0c10*/  @!P5 LDG.E R39, desc[UR8][R10.64] ;  /* 0x000000080a27d981 */ /* 0x0008a2000c1e1900 */
[C---:B-1----:R-:W-:Y:S02]  /*0c20*/  @!P4 LEA R12, P1, R16.reuse, R12, 0x1 ;  /* 0x0000000c100cc211 */ /* 0x042fe400078208ff */
[----:B---3--:R-:W-:Y:S02]  /*0c30*/  MOV R40, RZ ;  /* 0x000000ff00287202 */ /* 0x008fe40000000f00 */
[----:B------:R-:W-:-:S05]  /*0c40*/  @!P4 LEA.HI.X R13, R16, R13, R8, 0x1, P1 ;  /* 0x0000000d100dc211 */ /* 0x000fca00008f0c08 */
[----:B------:R1:W3:Y:S01]  /*0c50*/  @!P4 LDG.E R40, desc[UR8][R12.64] ;  /* 0x000000080c28c981 */ /* 0x0002e2000c1e1900 */
[----:B------:R-:W-:Y:S01]  /*0c60*/  ISETP.GT.AND P1, PT, R4, 0x1e, PT ;  /* 0x0000001e0400780c */ /* 0x000fe20003f24270 */
[--C-:B-----5:R-:W-:Y:S02]  /*0c70*/  HADD2.F32 R8, -RZ, R20.reuse.H1_H1 ;  /* 0x30000014ff087230 */ /* 0x120fe40000004100 */
[----:B------:R-:W-:-:S03]  /*0c80*/  HADD2.F32 R9, -RZ, R20.H0_H0 ;  /* 0x20000014ff097230 */ /* 0x000fc60000004100 */
[----:B------:R-:W-:Y:S02]  /*0c90*/  FMUL.FTZ R16, R8, R8 ;  /* 0x0000000808107220 */ /* 0x000fe40000410000 */
[C---:B0-----:R-:W-:Y:S02]  /*0ca0*/  FADD.FTZ R14, R9.reuse, R8 ;  /* 0x00000008090e7221 */ /* 0x041fe40000010000 */
[----:B------:R-:W-:Y:S01]  /*0cb0*/  FFMA.FTZ R9, R9, R9, R16 ;  /* 0x0000000909097223 */ /* 0x000fe20000010010 */
[--C-:B----4-:R-:W-:Y:S02]  /*0cc0*/  HADD2.F32 R16, -RZ, R21.reuse.H1_H1 ;  /* 0x30000015ff107230 */ /* 0x110fe40000004100 */
[----:B------:R-:W-:-:S03]  /*0cd0*/  HADD2.F32 R11, -RZ, R21.H0_H0 ;  /* 0x20000015ff0b7230 */ /* 0x000fc60000004100 */
[----:B-1----:R-:W-:Y:S02]  /*0ce0*/  FMUL.FTZ R12, R16, R16 ;  /* 0x00000010100c7220 */ /* 0x002fe40000410000 */
[C---:B------:R-:W-:Y:S02]  /*0cf0*/  FADD.FTZ R16, R11.reuse, R16 ;  /* 0x000000100b107221 */ /* 0x040fe40000010000 */
[----:B------:R-:W-:Y:S02]  /*0d00*/  FFMA.FTZ R12, R11, R11, R12 ;  /* 0x0000000b0b0c7223 */ /* 0x000fe4000001000c */
[----:B------:R-:W-:Y:S01]  /*0d10*/  FADD.FTZ R16, RZ, R16 ;  /* 0x00000010ff107221 */ /* 0x000fe20000010000 */
[--C-:B------:R-:W-:Y:S02]  /*0d20*/  HADD2.F32 R17, -RZ, R33.reuse.H1_H1 ;  /* 0x30000021ff117230 */ /* 0x100fe40000004100 */
[----:B------:R-:W-:Y:S02]  /*0d30*/  HADD2.F32 R8, -RZ, R33.H0_H0 ;  /* 0x20000021ff087230 */ /* 0x000fe40000004100 */
[----:B------:R-:W-:Y:S01]  /*0d40*/  FADD.FTZ R12, RZ, R12 ;  /* 0x0000000cff0c7221 */ /* 0x000fe20000010000 */
[----:B------:R-:W-:-:S02]  /*0d50*/  FMUL.FTZ R15, R17, R17 ;  /* 0x00000011110f7220 */ /* 0x000fc40000410000 */
[C---:B------:R-:W-:Y:S02]  /*0d60*/  FADD.FTZ R10, R8.reuse, R17 ;  /* 0x00000011080a7221 */ /* 0x040fe40000010000 */
[----:B------:R-:W-:Y:S01]  /*0d70*/  FFMA.FTZ R8, R8, R8, R15 ;  /* 0x0000000808087223 */ /* 0x000fe2000001000f */
[--C-:B------:R-:W-:Y:S02]  /*0d80*/  HADD2.F32 R18, -RZ, R34.reuse.H1_H1 ;  /* 0x30000022ff127230 */ /* 0x100fe40000004100 */
[----:B------:R-:W-:-:S03]  /*0d90*/  HADD2.F32 R13, -RZ, R34.H0_H0 ;  /* 0x20000022ff0d7230 */ /* 0x000fc60000004100 */
[----:B------:R-:W-:Y:S02]  /*0da0*/  FMUL.FTZ R28, R18, R18 ;  /* 0x00000012121c7220 */ /* 0x000fe40000410000 */
[C---:B------:R-:W-:Y:S02]  /*0db0*/  FADD.FTZ R11, R13.reuse, R18 ;  /* 0x000000120d0b7221 */ /* 0x040fe40000010000 */
[----:B------:R-:W-:Y:S02]  /*0dc0*/  FFMA.FTZ R13, R13, R13, R28 ;  /* 0x0000000d0d0d7223 */ /* 0x000fe4000001001c */
[----:B------:R-:W-:Y:S01]  /*0dd0*/  FADD.FTZ R11, R16, R11 ;  /* 0x0000000b100b7221 */ /* 0x000fe20000010000 */
[--C-:B------:R-:W-:Y:S02]  /*0de0*/  HADD2.F32 R18, -RZ, R36.reuse.H1_H1 ;  /* 0x30000024ff127230 */ /* 0x100fe40000004100 */
[----:B------:R-:W-:Y:S01]  /*0df0*/  FADD.FTZ R16, R12, R13 ;  /* 0x0000000d0c107221 */ /* 0x000fe20000010000 */
[----:B------:R-:W-:-:S02]  /*0e00*/  HADD2.F32 R15, -RZ, R36.H0_H0 ;  /* 0x20000024ff0f7230 */ /* 0x000fc40000004100 */
[----:B------:R-:W-:Y:S01]  /*0e10*/  FMUL.FTZ R12, R18, R18 ;  /* 0x00000012120c7220 */ /* 0x000fe20000410000 */
[----:B------:R-:W-:Y:S02]  /*0e20*/  FADD.FTZ R13, R11, R14 ;  /* 0x0000000e0b0d7221 */ /* 0x000fe40000010000 */
[C---:B------:R-:W-:Y:S01]  /*0e30*/  FADD.FTZ R11, R15.reuse, R18 ;  /* 0x000000120f0b7221 */ /* 0x040fe20000010000 */
[----:B------:R-:W-:Y:S01]  /*0e40*/  FFMA.FTZ R12, R15, R15, R12 ;  /* 0x0000000f0f0c7223 */ /* 0x000fe2000001000c */
[----:B------:R-:W-:Y:S01]  /*0e50*/  FADD.FTZ R15, R16, R9 ;  /* 0x00000009100f7221 */ /* 0x000fe20000010000 */
[----:B------:R-:W-:-:S03]  /*0e60*/  FADD.FTZ R10, R13, R10 ;  /* 0x0000000a0d0a7221 */ /* 0x000fc60000010000 */
[----:B------:R-:W-:Y:S01]  /*0e70*/  FADD.FTZ R15, R15, R8 ;  /* 0x000000080f0f7221 */ /* 0x000fe20000010000 */
[--C-:B--2---:R-:W-:Y:S02]  /*0e80*/  HADD2.F32 R14, -RZ, R38.reuse.H1_H1 ;  /* 0x30000026ff0e7230 */ /* 0x104fe40000004100 */
[----:B------:R-:W-:Y:S02]  /*0e90*/  HADD2.F32 R13, -RZ, R38.H0_H0 ;  /* 0x20000026ff0d7230 */ /* 0x000fe40000004100 */
[--C-:B------:R-:W-:Y:S02]  /*0ea0*/  HADD2.F32 R9, -RZ, R39.reuse.H1_H1 ;  /* 0x30000027ff097230 */ /* 0x100fe40000004100 */
[----:B------:R-:W-:Y:S01]  /*0eb0*/  FMUL.FTZ R16, R14, R14 ;  /* 0x0000000e0e107220 */ /* 0x000fe20000410000 */
[----:B------:R-:W-:Y:S01]  /*0ec0*/  FADD.FTZ R12, R15, R12 ;  /* 0x0000000c0f0c7221 */ /* 0x000fe20000010000 */
[----:B------:R-:W-:Y:S02]  /*0ed0*/  HADD2.F32 R18, -RZ, R39.H0_H0 ;  /* 0x20000027ff127230 */ /* 0x000fe40000004100 */
[C---:B------:R-:W-:Y:S01]  /*0ee0*/  FADD.FTZ R8, R13.reuse, R14 ;  /* 0x0000000e0d087221 */ /* 0x040fe20000010000 */
[----:B------:R-:W-:Y:S01]  /*0ef0*/  FADD.FTZ R11, R10, R11 ;  /* 0x0000000b0a0b7221 */ /* 0x000fe20000010000 */
[----:B------:R-:W-:Y:S01]  /*0f00*/  FFMA.FTZ R13, R13, R13, R16 ;  /* 0x0000000d0d0d7223 */ /* 0x000fe20000010010 */
[----:B------:R-:W-:Y:S01]  /*0f10*/  FMUL.FTZ R17, R9, R9 ;  /* 0x0000000909117220 */ /* 0x000fe20000410000 */
[----:B---3--:R-:W-:-:S02]  /*0f20*/  HADD2.F32 R15, -RZ, R40.H1_H1 ;  /* 0x30000028ff0f7230 */ /* 0x008fc40000004100 */
[----:B------:R-:W-:Y:S01]  /*0f30*/  FADD.FTZ R8, R11, R8 ;  /* 0x000000080b087221 */ /* 0x000fe20000010000 */
[----:B------:R-:W-:Y:S02]  /*0f40*/  HADD2.F32 R10, -RZ, R40.H0_H0 ;  /* 0x20000028ff0a7230 */ /* 0x000fe40000004100 */
[C---:B------:R-:W-:Y:S01]  /*0f50*/  FADD.FTZ R9, R18.reuse, R9 ;  /* 0x0000000912097221 */ /* 0x040fe20000010000 */
[----:B------:R-:W-:Y:S01]  /*0f60*/  FFMA.FTZ R17, R18, R18, R17 ;  /* 0x0000001212117223 */ /* 0x000fe20000010011 */
[----:B------:R-:W-:Y:S01]  /*0f70*/  FADD.FTZ R12, R12, R13 ;  /* 0x0000000d0c0c7221 */ /* 0x000fe20000010000 */
[----:B------:R-:W-:Y:S01]  /*0f80*/  FMUL.FTZ R11, R15, R15 ;  /* 0x0000000f0f0b7220 */ /* 0x000fe20000410000 */
[----:B------:R-:W-:Y:S01]  /*0f90*/  FADD.FTZ R8, R8, R9 ;  /* 0x0000000908087221 */ /* 0x000fe20000010000 */
[----:B------:R-:W-:Y:S01]  /*0fa0*/  FADD.FTZ R15, R10, R15 ;  /* 0x0000000f0a0f7221 */ /* 0x000fe20000010000 */
[----:B------:R-:W-:Y:S01]  /*0fb0*/  FADD.FTZ R12, R12, R17 ;  /* 0x000000110c0c7221 */ /* 0x000fe20000010000 */
[----:B------:R-:W-:-:S02]  /*0fc0*/  FFMA.FTZ R11, R10, R10, R11 ;  /* 0x0000000a0a0b7223 */ /* 0x000fc4000001000b */
        /* <DEDUP_REMOVED lines=85> */
.L_x_2460:
[----:B------:R-:W-:Y:S05]  /*1520*/  BSYNC B0 ;  /* 0x0000000000007941 */ /* 0x000fea0003800000 */
.L_x_2459:
        /* <DEDUP_REMOVED lines=12> */
[----:B------:R-:W1:Y:S03]  /*15f0*/  LDC.64 R8, c[0x0][0x240] ;  /* 0x00009000ff087b82 */ /* 0x000e660000000a00 */
[----:B---3--:R-:W-:-:S04]  /*1600*/  IMAD.WIDE R10, R13, 0x4, R10 ;  /* 0x000000040d0a7825 */ /* 0x008fc800078e020a */
[----:B--2---:R-:W-:Y:S01]  /*1610*/  IMAD R13, R15, UR7, R16 ;  /* 0x000000070f0d7c24 */ /* 0x004fe2000f8e0210 */
[----:B------:R-:W-:-:S03]  /*1620*/  SEL R19, R14, RZ, !P1 ;  /* 0x000000ff0e137207 */ /* 0x000fc60004800000 */
[----:B------:R-:W-:Y:S01]  /*1630*/  IMAD.WIDE.U32 R12, R13, 0x8, R10 ;  /* 0x000000080d0c7825 */ /* 0x000fe200078e000a */
[----:B------:R-:W-:Y:S02]  /*1640*/  MOV R10, 0x1 ;  /* 0x00000001000a7802 */ /* 0x000fe40000000f00 */
[----:B------:R-:W-:Y:S02]  /*1650*/  IADD3 R11, R17, R16, RZ ;  /* 0x00000010110b7210 */ /* 0x000fe40007ffe0ff */
[----:B------:R-:W-:Y:S01]  /*1660*/  SEL R17, R10, 0xffffffff, !P1 ;  /* 0xffffffff0a117807 */ /* 0x000fe20004800000 */
[----:B------:R2:W-:Y:S01]  /*1670*/  STG.E.64 desc[UR8][R12.64], R28 ;  /* 0x0000001c0c007986 */ /* 0x0005e2000c101b08 */
[----:B------:R-:W-:Y:S01]  /*1680*/  ISETP.NE.AND P1, PT, R19, -0x1, PT ;  /* 0xffffffff1300780c */ /* 0x000fe20003f25270 */
[----:B-1----:R-:W-:Y:S01]  /*1690*/  IMAD.WIDE.U32 R10, R11, 0x4, R8 ;  /* 0x000000040b0a7825 */ /* 0x002fe200078e0008 */
[----:B------:R-:W-:Y:S06]  /*16a0*/  MEMBAR.ALL.GPU ;  /* 0x0000000000007992 */ /* 0x000fec000000a000 */
[----:B------:R-:W-:-:S00]  /*16b0*/  ERRBAR ;  /* 0x00000000000079ab */ /* 0x000fc00000000000 */
[----:B------:R-:W-:Y:S06]  /*16c0*/  CGAERRBAR ;  /* 0x00000000000075ab */ /* 0x000fec0000000000 */
[----:B------:R2:W-:Y:S01]  /*16d0*/  REDG.E.ADD.S32.STRONG.GPU desc[UR8][R10.64], R17 ;  /* 0x000000110a00798e */ /* 0x0005e2000c10e388 */
[----:B------:R-:W-:Y:S05]  /*16e0*/  @!P1 BRA `(.L_x_2462) ;  /* 0x00000000001c9947 */ /* 0x000fea0003800000 */
[----:B------:R-:W-:-:S04]  /*16f0*/  IMAD R15, R18, R15, R16 ;  /* 0x0000000f120f7224 */ /* 0x000fc800078e0210 */
[----:B------:R-:W-:-:S07]  /*1700*/  IMAD.WIDE.U32 R8, R15, 0x4, R8 ;  /* 0x000000040f087825 */ /* 0x000fce00078e0008 */
.L_x_2463:
[----:B--2---:R-:W2:Y:S04]  /*1710*/  LDG.E.STRONG.GPU R10, desc[UR8][R8.64] ;  /* 0x00000008080a7981 */ /* 0x004ea8000c1ef900 */
[----:B--2---:R-:W-:Y:S01]  /*1720*/  CCTL.IVALL ;  /* 0x00000000ff00798f */ /* 0x004fe20002000000 */
[----:B------:R-:W-:Y:S05]  /*1730*/  YIELD ;  /* 0x0000000000007946 */ /* 0x000fea0003800000 */
[----:B------:R-:W-:-:S13]  /*1740*/  ISETP.NE.AND P1, PT, R10, R19, PT ;  /* 0x000000130a00720c */ /* 0x000fda0003f25270 */
[----:B------:R-:W-:Y:S05]  /*1750*/  @P1 BRA `(.L_x_2463) ;  /* 0xfffffffc00ec1947 */ /* 0x000fea000383ffff */
.L_x_2462:
        /* <DEDUP_REMOVED lines=11> */
.L_x_2465:
[----:B------:R-:W-:-:S13]  /*1810*/  ISETP.EQ.OR P1, PT, R15, UR7, P3 ;  /* 0x000000070f007c0c */ /* 0x000fda0009f22670 */
[----:B--2---:R-:W1:Y:S01]  /*1820*/  @!P1 LDC R10, c[0x0][0x10] ;  /* 0x00000400ff0a9b82 */ /* 0x004e620000000800 */
        /* <DEDUP_REMOVED lines=61> */
.L_x_2464:
[----:B--2---:R-:W-:-:S13]  /*1c00*/  LOP3.LUT P1, R10, R14, 0x3, RZ, 0xc0, !PT ;  /* 0x000000030e0a7812 */ /* 0x004fda000782c0ff */
        /* <DEDUP_REMOVED lines=18> */
.L_x_2467:
[----:B------:R-:W-:Y:S05]  /*1d30*/  BSYNC B0 ;  /* 0x0000000000007941 */ /* 0x000fea0003800000 */
.L_x_2466:
        /* <DEDUP_REMOVED lines=32> */
.L_x_2461:
[----:B------:R-:W-:Y:S01]  /*1f40*/  ULDC.64 UR12, c[0x0][0x218] ;  /* 0x00008600000c7ab9 */ /* 0x000fe20000000a00 */
[----:B------:R-:W-:Y:S01]  /*1f50*/  LOP3.LUT P1, RZ, R5, UR7, RZ, 0xfc, !PT ;  /* 0x0000000705ff7c12 */ /* 0x000fe2000f82fcff */
[----:B------:R-:W1:Y:S01]  /*1f60*/  S2UR UR6, SR_CgaCtaId ;  /* 0x00000000000679c3 */ /* 0x000e620000008800 */
[----:B------:R-:W-:Y:S01]  /*1f70*/  ISETP.EQ.U32.AND P2, PT, RZ, UR12, PT ;  /* 0x0000000cff007c0c */ /* 0x000fe2000bf42070 */
[----:B------:R-:W-:Y:S01]  /*1f80*/  UMOV UR5, 0x400 ;  /* 0x0000040000057882 */ /* 0x000fe20000000000 */
[----:B------:R-:W-:Y:S02]  /*1f90*/  IADD3 R37, R32, R37, RZ ;  /* 0x0000002520257210 */ /* 0x000fe40007ffe0ff */
[----:B------:R-:W-:-:S03]  /*1fa0*/  ISETP.EQ.OR.EX P1, PT, RZ, UR13, P1, P2 ;  /* 0x0000000dff007c0c */ /* 0x000fc60008f22720 */
[----:B--2---:R-:W2:Y:S08]  /*1fb0*/  LDC.64 R10, c[0x0][0x228] ;  /* 0x00008a00ff0a7b82 */ /* 0x004eb00000000a00 */
[----:B------:R-:W3:Y:S08]  /*1fc0*/  LDC.64 R8, c[0x0][0x230] ;  /* 0x00008c00ff087b82 */ /* 0x000ef00000000a00 */
[----:B------:R-:W4:Y:S01]  /*1fd0*/  @!P1 LDC.64 R12, c[0x0][0x218] ;  /* 0x00008600ff0c9b82 */ /* 0x000f220000000a00 */
[----:B-1----:R-:W-:-:S03]  /*1fe0*/  ULEA UR5, UR6, UR5, 0x18 ;  /* 0x0000000506057291 */ /* 0x002fc6000f8ec03f */
[----:B------:R-:W-:Y:S02]  /*1ff0*/  ULDC UR6, c[0x0][0x2a4] ;  /* 0x0000a90000067ab9 */ /* 0x000fe40000000800 */
[----:B------:R-:W-:Y:S01]  /*2000*/  @!P1 FMUL.FTZ R15, R29, UR6 ;  /* 0x000000061d0f9c20 */ /* 0x000fe20008410000 */
[----:B------:R-:W-:Y:S01]  /*2010*/  @!P1 FMUL.FTZ R14, R28, UR6 ;  /* 0x000000061c0e9c20 */ /* 0x000fe20008410000 */
[C---:B--2---:R-:W-:Y:S02]  /*2020*/  IMAD.WIDE R18, R37.reuse, 0x4, R10 ;  /* 0x0000000425127825 */ /* 0x044fe400078e020a */
[----:B------:R-:W-:Y:S02]  /*2030*/  @!P3 STS.64 [UR5+0xc0], R28 ;  /* 0x0000c01cff00b988 */ /* 0x000fe40008000a05 */
[----:B---3--:R-:W-:-:S04]  /*2040*/  IMAD.WIDE R10, R37, 0x4, R8 ;  /* 0x00000004250a7825 */ /* 0x008fc800078e0208 */
[----:B----4-:R-:W-:-:S05]  /*2050*/  @!P1 IMAD.WIDE R16, R31, 0x8, R12 ;  /* 0x000000081f109825 */ /* 0x010fca00078e020c */
[----:B------:R1:W-:Y:S01]  /*2060*/  @!P1 STG.E.64 desc[UR8][R16.64], R14 ;  /* 0x0000000e10009986 */ /* 0x0003e2000c101b08 */
[----:B------:R-:W-:Y:S06]  /*2070*/  BAR.SYNC.DEFER_BLOCKING 0x0 ;  /* 0x0000000000007b1d */ /* 0x000fec0000010000 */
[----:B------:R2:W3:Y:S04]  /*2080*/  LDG.E.64 R8, desc[UR8][R18.64] ;  /* 0x0000000812087981 */ /* 0x0004e8000c1e1b00 */
[----:B------:R-:W3:Y:S01]  /*2090*/  LDG.E.64 R10, desc[UR8][R10.64] ;  /* 0x000000080a0a7981 */ /* 0x000ee2000c1e1b00 */
[----:B------:R-:W-:Y:S01]  /*20a0*/  ISETP.NE.AND P6, PT, RZ, UR10, PT ;  /* 0x0000000aff007c0c */ /* 0x000fe2000bfc5270 */
[----:B-1----:R-:W-:-:S02]  /*20b0*/  HADD2.F32 R15, -RZ, R21.H0_H0 ;  /* 0x20000015ff0f7230 */ /* 0x002fc40000004100 */
[----:B------:R-:W1:Y:S01]  /*20c0*/  LDS.64 R12, [UR5+0xc0] ;  /* 0x0000c005ff0c7984 */ /* 0x000e620008000a00 */
[----:B------:R-:W-:Y:S02]  /*20d0*/  HADD2.F32 R21, -RZ, R21.H1_H1 ;  /* 0x30000015ff157230 */ /* 0x000fe40000004100 */
[----:B------:R-:W-:Y:S02]  /*20e0*/  HADD2.F32 R17, -RZ, R34.H1_H1 ;  /* 0x30000022ff117230 */ /* 0x000fe40000004100 */
[----:B-1----:R-:W-:-:S04]  /*20f0*/  FMUL.FTZ R12, R12, UR6 ;  /* 0x000000060c0c7c20 */ /* 0x002fc80008410000 */
[----:B------:R-:W-:Y:S01]  /*2100*/  FMUL.FTZ R37, R12, R12 ;  /* 0x0000000c0c257220 */ /* 0x000fe20000410000 */
[--C-:B------:R-:W-:Y:S01]  /*2110*/  FADD.FTZ R14, R15, -R12.reuse ;  /* 0x8000000c0f0e7221 */ /* 0x100fe20000010000 */
[----:B------:R-:W-:Y:S01]  /*2120*/  FADD.FTZ R16, R21, -R12 ;  /* 0x8000000c15107221 */ /* 0x000fe20000010000 */
[----:B------:R-:W-:Y:S02]  /*2130*/  HADD2.F32 R15, -RZ, R34.H0_H0 ;  /* 0x20000022ff0f7230 */ /* 0x000fe40000004100 */
[----:B------:R-:W-:-:S05]  /*2140*/  FFMA.FTZ R13, R13, UR6, -R37 ;  /* 0x000000060d0d7c23 */ /* 0x000fca0008010825 */
[----:B------:R-:W-:-:S13]  /*2150*/  FSETP.GTU.FTZ.AND P1, PT, R13, RZ, PT ;  /* 0x000000ff0d00720b */ /* 0x000fda0003f3c000 */
[----:B------:R-:W0:Y:S02]  /*2160*/  @P1 LDC R37, c[0x0][0x238] ;  /* 0x00008e00ff251b82 */ /* 0x000e240000000800 */
[----:B0-----:R-:W-:Y:S01]  /*2170*/  @P1 FADD.FTZ R28, R13, R37 ;  /* 0x000000250d1c1221 */ /* 0x001fe20000010000 */
[----:B------:R-:W-:-:S06]  /*2180*/  MOV R13, 0x3f800000 ;  /* 0x3f800000000d7802 */ /* 0x000fcc0000000f00 */
[----:B------:R-:W2:Y:S02]  /*2190*/  @P1 MUFU.RSQ R13, R28 ;  /* 0x0000001c000d1308 */ /* 0x000ea40000001400 */
[-C--:B--2---:R-:W-:Y:S01]  /*21a0*/  FMUL.FTZ R19, R14, R13.reuse ;  /* 0x0000000d0e137220 */ /* 0x084fe20000410000 */
[----:B------:R-:W-:-:S03]  /*21b0*/  FMUL.FTZ R16, R16, R13 ;  /* 0x0000000d10107220 */ /* 0x000fc60000410000 */
[----:B---3--:R-:W-:Y:S01]  /*21c0*/  FFMA.FTZ R14, R8, R19, R10 ;  /* 0x00000013080e7223 */ /* 0x008fe2000001000a */
        /* <DEDUP_REMOVED lines=12> */
.L_x_2468:
        /* <DEDUP_REMOVED lines=9> */
[----:B------:R-:W-:-:S04]  /*2320*/  ULDC.64 UR12, c[0x0][0x210] ;  /* 0x00008400000c7ab9 */ /* 0x000fc80000000a00 */
[----:B------:R-:W-:Y:S02]  /*2330*/  IADD3 R29, R19, R29, RZ ;  /* 0x0000001d131d7210 */ /* 0x000fe40007ffe0ff */
[----:B------:R-:W-:-:S04]  /*2340*/  LEA R28, P1, R18, UR12, 0x1 ;  /* 0x0000000c121c7c11 */ /* 0x000fc8000f8208ff */
[----:B------:R-:W-:-:S05]  /*2350*/  LEA.HI.X R29, R18, UR13, R29, 0x1, P1 ;  /* 0x0000000d121d7c11 */ /* 0x000fca00088f0c1d */
[----:B------:R0:W-:Y:S04]  /*2360*/  STG.E desc[UR8][R28.64], R21 ;  /* 0x000000151c007986 */ /* 0x0001e8000c101908 */
.L_x_2470:
[----:B------:R-:W-:Y:S05]  /*2370*/  BSYNC B0 ;  /* 0x0000000000007941 */ /* 0x000fea0003800000 */
.L_x_2469:
[----:B------:R-:W-:Y:S01]  /*2380*/  HADD2.F32 R16, -RZ, R39.H0_H0 ;  /* 0x20000027ff107230 */ /* 0x000fe20000004100 */
[----:B------:R-:W-:Y:S01]  /*2390*/  ULDC.64 UR12, c[0x0][0x278] ;  /* 0x00009e00000c7ab9 */ /* 0x000fe20000000a00 */
[--C-:B------:R-:W-:Y:S02]  /*23a0*/  HADD2.F32 R19, -RZ, R20.reuse.H0_H0 ;  /* 0x20000014ff137230 */ /* 0x100fe40000004100 */
[--C-:B0-----:R-:W-:Y:S01]  /*23b0*/  FADD.FTZ R28, R17, -R12.reuse ;  /* 0x8000000c111c7221 */ /* 0x101fe20000010000 */
[----:B------:R-:W-:Y:S02]  /*23c0*/  HADD2.F32 R29, -RZ, R20.H1_H1 ;  /* 0x30000014ff1d7230 */ /* 0x000fe40000004100 */
[--C-:B------:R-:W-:Y:S01]  /*23d0*/  FADD.FTZ R20, R15, -R12.reuse ;  /* 0x8000000c0f147221 */ /* 0x100fe20000010000 */
[--C-:B------:R-:W-:Y:S02]  /*23e0*/  HADD2.F32 R21, -RZ, R33.reuse.H0_H0 ;  /* 0x20000021ff157230 */ /* 0x100fe40000004100 */
[----:B------:R-:W-:Y:S01]  /*23f0*/  FADD.FTZ R15, R16, -R12 ;  /* 0x8000000c100f7221 */ /* 0x000fe20000010000 */
[----:B------:R-:W-:Y:S01]  /*2400*/  HADD2.F32 R33, -RZ, R33.H1_H1 ;  /* 0x30000021ff217230 */ /* 0x000fe20000004100 */
[----:B------:R-:W-:Y:S01]  /*2410*/  ISETP.GE.U32.AND P1, PT, R27, UR12, PT ;  /* 0x0000000c1b007c0c */ /* 0x000fe2000bf26070 */
[----:B------:R-:W-:Y:S01]  /*2420*/  HADD2.F32 R41, -RZ, R36.H1_H1 ;  /* 0x30000024ff297230 */ /* 0x000fe20000004100 */
[----:B------:R-:W-:Y:S01]  /*2430*/  ISETP.GE.U32.AND P2, PT, R26, UR12, PT ;  /* 0x0000000c1a007c0c */ /* 0x000fe2000bf46070 */
[----:B------:R-:W-:Y:S01]  /*2440*/  HADD2.F32 R14, -RZ, R38.H0_H0 ;  /* 0x20000026ff0e7230 */ /* 0x000fe20000004100 */
[----:B------:R-:W-:Y:S01]  /*2450*/  SHF.R.S32.HI R16, RZ, 0x1f, R26 ;  /* 0x0000001fff107819 */ /* 0x000fe2000001141a */
[----:B------:R-:W-:-:S02]  /*2460*/  HADD2.F32 R18, -RZ, R40.H0_H0 ;  /* 0x20000028ff127230 */ /* 0x000fc40000004100 */
[--C-:B------:R-:W-:Y:S01]  /*2470*/  FADD.FTZ R34, R19, -R12.reuse ;  /* 0x8000000c13227221 */ /* 0x100fe20000010000 */
[----:B------:R-:W-:Y:S02]  /*2480*/  HADD2.F32 R37, -RZ, R36.H0_H0 ;  /* 0x20000024ff257230 */ /* 0x000fe40000004100 */
[--C-:B------:R-:W-:Y:S01]  /*2490*/  FADD.FTZ R33, R33, -R12.reuse ;  /* 0x8000000c21217221 */ /* 0x100fe20000010000 */
[----:B------:R-:W-:Y:S02]  /*24a0*/  HADD2.F32 R38, -RZ, R38.H1_H1 ;  /* 0x30000026ff267230 */ /* 0x000fe40000004100 */
[--C-:B------:R-:W-:Y:S01]  /*24b0*/  FADD.FTZ R41, R41, -R12.reuse ;  /* 0x8000000c29297221 */ /* 0x100fe20000010000 */
[----:B------:R-:W-:Y:S02]  /*24c0*/  HADD2.F32 R39, -RZ, R39.H1_H1 ;  /* 0x30000027ff277230 */ /* 0x000fe40000004100 */
[----:B------:R-:W-:Y:S01]  /*24d0*/  FADD.FTZ R36, R29, -R12 ;  /* 0x8000000c1d247221 */ /* 0x000fe20000010000 */
[----:B------:R-:W-:-:S02]  /*24e0*/  HADD2.F32 R40, -RZ, R40.H1_H1 ;  /* 0x30000028ff287230 */ /* 0x000fc40000004100 */
[--C-:B------:R-:W-:Y:S01]  /*24f0*/  FADD.FTZ R21, R21, -R12.reuse ;  /* 0x8000000c15157221 */ /* 0x100fe20000010000 */
[--C-:B------:R-:W-:Y:S01]  /*2500*/  FADD.FTZ R37, R37, -R12.reuse ;  /* 0x8000000c25257221 */ /* 0x100fe20000010000 */
[--C-:B------:R-:W-:Y:S01]  /*2510*/  FADD.FTZ R14, R14, -R12.reuse ;  /* 0x8000000c0e0e7221 */ /* 0x100fe20000010000 */
[--C-:B------:R-:W-:Y:S01]  /*2520*/  FADD.FTZ R38, R38, -R12.reuse ;  /* 0x8000000c26267221 */ /* 0x100fe20000010000 */
[--C-:B------:R-:W-:Y:S01]  /*2530*/  FADD.FTZ R39, R39, -R12.reuse ;  /* 0x8000000c27277221 */ /* 0x100fe20000010000 */
[--C-:B------:R-:W-:Y:S01]  /*2540*/  FADD.FTZ R18, R18, -R12.reuse ;  /* 0x8000000c12127221 */ /* 0x100fe20000010000 */
[----:B------:R-:W-:Y:S01]  /*2550*/  FADD.FTZ R40, R40, -R12 ;  /* 0x8000000c28287221 */ /* 0x000fe20000010000 */
[----:B------:R-:W-:Y:S01]  /*2560*/  ISETP.GE.AND.EX P1, PT, R7, UR13, PT, P1 ;  /* 0x0000000d07007c0c */ /* 0x000fe2000bf26310 */
[-C--:B------:R-:W-:Y:S01]  /*2570*/  FMUL.FTZ R19, R20, R13.reuse ;  /* 0x0000000d14137220 */ /* 0x080fe20000410000 */
[----:B------:R-:W-:Y:S01]  /*2580*/  ISETP.GE.AND.EX P2, PT, R16, UR13, PT, P2 ;  /* 0x0000000d10007c0c */ /* 0x000fe2000bf46320 */
[-C--:B------:R-:W-:Y:S01]  /*2590*/  FMUL.FTZ R28, R28, R13.reuse ;  /* 0x0000000d1c1c7220 */ /* 0x080fe20000410000 */
[-C--:B------:R-:W-:Y:S01]  /*25a0*/  FMUL.FTZ R17, R34, R13.reuse ;  /* 0x0000000d22117220 */ /* 0x080fe20000410000 */
[-C--:B------:R-:W-:Y:S01]  /*25b0*/  FMUL.FTZ R20, R33, R13.reuse ;  /* 0x0000000d21147220 */ /* 0x080fe20000410000 */
        /* <DEDUP_REMOVED lines=25> */
.L_x_2471:
        /* <DEDUP_REMOVED lines=14> */
.L_x_2473:
[----:B------:R-:W-:Y:S05]  /*2830*/  BSYNC B0 ;  /* 0x0000000000007941 */ /* 0x000fea0003800000 */
.L_x_2472:
[----:B------:R-:W-:Y:S01]  /*2840*/  FFMA.FTZ R17, R8, R17, R10 ;  /* 0x0000001108117223 */ /* 0x000fe2000001000a */
[----:B------:R-:W-:Y:S01]  /*2850*/  FFMA.FTZ R36, R9, R36, R11 ;  /* 0x0000002409247223 */ /* 0x000fe2000001000b */
[----:B------:R-:W-:Y:S06]  /*2860*/  @!P6 BRA `(.L_x_2474) ;  /* 0x000000000028e947 */ /* 0x000fec0003800000 */
        /* <DEDUP_REMOVED lines=10> */
.L_x_2474:
        /* <DEDUP_REMOVED lines=14> */
.L_x_2476:
[----:B------:R-:W-:Y:S05]  /*29f0*/  BSYNC B0 ;  /* 0x0000000000007941 */ /* 0x000fea0003800000 */
.L_x_2475:
[----:B01----:R-:W-:Y:S01]  /*2a00*/  SHF.R.S32.HI R14, RZ, 0x1f, R25 ;  /* 0x0000001fff0e7819 */ /* 0x003fe20000011419 */
[C---:B------:R-:W-:Y:S01]  /*2a10*/  FFMA.FTZ R21, R8.reuse, R21, R10 ;  /* 0x0000001508157223 */ /* 0x040fe2000001000a */
[----:B------:R-:W-:Y:S01]  /*2a20*/  SHF.R.S32.HI R13, RZ, 0x1f, R24 ;  /* 0x0000001fff0d7819 */ /* 0x000fe20000011418 */
[C-C-:B------:R-:W-:Y:S01]  /*2a30*/  FFMA.FTZ R37, R8.reuse, R37, R10.reuse ;  /* 0x0000002508257223 */ /* 0x140fe2000001000a */
[----:B------:R-:W-:Y:S01]  /*2a40*/  SHF.R.S32.HI R7, RZ, 0x1f, R23 ;  /* 0x0000001fff077819 */ /* 0x000fe20000011417 */
[C---:B------:R-:W-:Y:S01]  /*2a50*/  FFMA.FTZ R29, R8.reuse, R29, R10 ;  /* 0x0000001d081d7223 */ /* 0x040fe2000001000a */
[----:B------:R-:W-:Y:S01]  /*2a60*/  SHF.R.S32.HI R12, RZ, 0x1f, R22 ;  /* 0x0000001fff0c7819 */ /* 0x000fe20000011416 */
[C-C-:B------:R-:W-:Y:S01]  /*2a70*/  FFMA.FTZ R33, R8.reuse, R33, R10.reuse ;  /* 0x0000002108217223 */ /* 0x140fe2000001000a */
[----:B------:R-:W-:Y:S01]  /*2a80*/  ISETP.GE.U32.AND P5, PT, R25, UR12, PT ;  /* 0x0000000c19007c0c */ /* 0x000fe2000bfa6070 */
[----:B------:R-:W-:Y:S01]  /*2a90*/  FFMA.FTZ R41, R8, R41, R10 ;  /* 0x0000002908297223 */ /* 0x000fe2000001000a */
[----:B------:R-:W-:Y:S01]  /*2aa0*/  ISETP.GE.U32.AND P1, PT, R24, UR12, PT ;  /* 0x0000000c18007c0c */ /* 0x000fe2000bf26070 */
[--C-:B------:R-:W-:Y:S01]  /*2ab0*/  FFMA.FTZ R34, R9, R34, R11.reuse ;  /* 0x0000002209227223 */ /* 0x100fe2000001000b */
[----:B------:R-:W-:Y:S01]  /*2ac0*/  ISETP.GE.U32.AND P2, PT, R23, UR12, PT ;  /* 0x0000000c17007c0c */ /* 0x000fe2000bf46070 */
[C-C-:B------:R-:W-:Y:S01]  /*2ad0*/  FFMA.FTZ R38, R9.reuse, R38, R11.reuse ;  /* 0x0000002609267223 */ /* 0x140fe2000001000b */
[----:B------:R-:W-:Y:S01]  /*2ae0*/  ISETP.GE.U32.AND P3, PT, R22, UR12, PT ;  /* 0x0000000c16007c0c */ /* 0x000fe2000bf66070 */
[C-C-:B------:R-:W-:Y:S01]  /*2af0*/  FFMA.FTZ R16, R9.reuse, R39, R11.reuse ;  /* 0x0000002709107223 */ /* 0x140fe2000001000b */
[----:B------:R-:W-:Y:S01]  /*2b00*/  ISETP.GE.U32.AND P4, PT, R6, UR12, PT ;  /* 0x0000000c06007c0c */ /* 0x000fe2000bf86070 */
[C-C-:B------:R-:W-:Y:S01]  /*2b10*/  FFMA.FTZ R40, R9.reuse, R40, R11.reuse ;  /* 0x0000002809287223 */ /* 0x140fe2000001000b */
[----:B------:R-:W-:Y:S01]  /*2b20*/  ISETP.GE.AND.EX P5, PT, R14, UR13, PT, P5 ;  /* 0x0000000d0e007c0c */ /* 0x000fe2000bfa6350 */
[----:B------:R-:W-:Y:S01]  /*2b30*/  FFMA.FTZ R20, R9, R20, R11 ;  /* 0x0000001409147223 */ /* 0x000fe2000001000b */
[----:B------:R-:W-:-:S02]  /*2b40*/  ISETP.GE.AND.EX P1, PT, R13, UR13, PT, P1 ;  /* 0x0000000d0d007c0c */ /* 0x000fc4000bf26310 */
[----:B------:R-:W-:Y:S02]  /*2b50*/  ISETP.GE.AND.EX P2, PT, R7, UR13, PT, P2 ;  /* 0x0000000d07007c0c */ /* 0x000fe4000bf46320 */
[----:B------:R-:W-:Y:S02]  /*2b60*/  ISETP.GE.AND.EX P3, PT, R12, UR13, PT, P3 ;  /* 0x0000000d0c007c0c */ /* 0x000fe4000bf66330 */
[----:B------:R-:W-:Y:S02]  /*2b70*/  ISETP.GE.AND.EX P4, PT, R35, UR13, PT, P4 ;  /* 0x0000000d23007c0c */ /* 0x000fe4000bf86340 */
[C---:B------:R-:W-:Y:S02]  /*2b80*/  ISETP.GT.U32.OR P5, PT, R5.reuse, 0x27f, P5 ;  /* 0x0000027f0500780c */ /* 0x040fe40002fa4470 */
[C---:B------:R-:W-:Y:S02]  /*2b90*/  ISETP.GT.U32.OR P1, PT, R5.reuse, 0x27f, P1 ;  /* 0x0000027f0500780c */ /* 0x040fe40000f24470 */
        /* <DEDUP_REMOVED lines=14> */
.L_x_2477:
        /* <DEDUP_REMOVED lines=14> */
.L_x_2479:
[----:B------:R-:W-:Y:S05]  /*2d60*/  BSYNC B0 ;  /* 0x0000000000007941 */ /* 0x000fea0003800000 */
.L_x_2478:
        /* <DEDUP_REMOVED lines=11> */
.L_x_2480:
        /* <DEDUP_REMOVED lines=14> */
.L_x_2482:
[----:B------:R-:W-:Y:S05]  /*2f00*/  BSYNC B0 ;  /* 0x0000000000007941 */ /* 0x000fea0003800000 */
.L_x_2481:
[----:B------:R-:W-:Y:S05]  /*2f10*/  @!P6 BRA `(.L_x_2483) ;  /* 0x000000000028e947 */ /* 0x000fea0003800000 */
        /* <DEDUP_REMOVED lines=10> */
.L_x_2483:
[----:B------:R-:W-:Y:S04]  /*2fc0*/  BSSY B0, `(.L_x_2484) ;  /* 0x000000e000007945 */ /* 0x000fe80003800000 */
[----:B------:R-:W-:Y:S05]  /*2fd0*/  @P2 BRA `(.L_x_2485) ;  /* 0x0000000000302947 */ /* 0x000fea0003800000 */
[----:B------:R-:W-:Y:S01]  /*2fe0*/  ULDC.64 UR12, c[0x0][0x270] ;  /* 0x00009c00000c7ab9 */ /* 0x000fe20000000a00 */
[----:B------:R-:W-:Y:S01]  /*2ff0*/  MOV R8, R42 ;  /* 0x0000002a00087202 */ /* 0x000fe20000000f00 */
[----:B01----:R-:W-:Y:S01]  /*3000*/  IMAD R10, R7, UR12, RZ ;  /* 0x0000000c070a7c24 */ /* 0x003fe2000f8e02ff */
        /* <DEDUP_REMOVED lines=9> */
.L_x_2485:
[----:B------:R-:W-:Y:S05]  /*30a0*/  BSYNC B0 ;  /* 0x0000000000007941 */ /* 0x000fea0003800000 */
.L_x_2484:
[----:B------:R-:W-:Y:S05]  /*30b0*/  @!P6 BRA `(.L_x_2486) ;  /* 0x000000000028e947 */ /* 0x000fea0003800000 */
[----:B------:R-:W-:Y:S01]  /*30c0*/  FMUL.FTZ R7, R33, -1.4426950216293334961 ;  /* 0xbfb8aa3b21077820 */ /* 0x000fe20000410000 */
[----:B------:R-:W-:-:S05]  /*30d0*/  FMUL.FTZ R9, R16, -1.4426950216293334961 ;  /* 0xbfb8aa3b10097820 */ /* 0x000fca0000410000 */
[----:B------:R-:W3:Y:S08]  /*30e0*/  MUFU.EX2 R7, R7 ;  /* 0x0000000700077308 */ /* 0x000ef00000000800 */
[----:B------:R-:W0:Y:S01]  /*30f0*/  MUFU.EX2 R9, R9 ;  /* 0x0000000900097308 */ /* 0x000e220000000800 */
[----:B---3--:R-:W-:-:S07]  /*3100*/  FADD.FTZ R8, R7, 1 ;  /* 0x3f80000007087421 */ /* 0x008fce0000010000 */
[----:B------:R-:W3:Y:S01]  /*3110*/  MUFU.RCP R8, R8 ;  /* 0x0000000800087308 */ /* 0x000ee20000001000 */
[----:B012---:R-:W-:-:S07]  /*3120*/  FADD.FTZ R10, R9, 1 ;  /* 0x3f800000090a7421 */ /* 0x007fce0000010000 */
[----:B------:R-:W0:Y:S01]  /*3130*/  MUFU.RCP R11, R10 ;  /* 0x0000000a000b7308 */ /* 0x000e220000001000 */
[----:B---3--:R-:W-:Y:S01]  /*3140*/  FMUL.FTZ R33, R33, R8 ;  /* 0x0000000821217220 */ /* 0x008fe20000410000 */
[----:B0-----:R-:W-:-:S07]  /*3150*/  FMUL.FTZ R16, R16, R11 ;  /* 0x0000000b10107220 */ /* 0x001fce0000410000 */
.L_x_2486:
        /* <DEDUP_REMOVED lines=10> */
[----:B012---:R-:W-:-:S02]  /*3200*/  LEA R10, P1, R8, UR12, 0x1 ;  /* 0x0000000c080a7c11 */ /* 0x007fc4000f8208ff */
[----:B------:R-:W-:-:S04]  /*3210*/  IADD3 R7, R9, R7, RZ ;  /* 0x0000000709077210 */ /* 0x000fc80007ffe0ff */
[----:B------:R-:W-:-:S05]  /*3220*/  LEA.HI.X R11, R8, UR13, R7, 0x1, P1 ;  /* 0x0000000d080b7c11 */ /* 0x000fca00088f0c07 */
[----:B------:R3:W-:Y:S02]  /*3230*/  STG.E desc[UR8][R10.64], R33 ;  /* 0x000000210a007986 */ /* 0x0007e4000c101908 */
.L_x_2488:
[----:B------:R-:W-:Y:S05]  /*3240*/  BSYNC B0 ;  /* 0x0000000000007941 */ /* 0x000fea0003800000 */
.L_x_2487:
[----:B------:R-:W-:Y:S05]  /*3250*/  @!P6 BRA `(.L_x_2489) ;  /* 0x000000000028e947 */ /* 0x000fea0003800000 */
[----:B------:R-:W-:Y:S01]  /*3260*/  FMUL.FTZ R7, R41, -1.4426950216293334961 ;  /* 0xbfb8aa3b29077820 */ /* 0x000fe20000410000 */
[----:B------:R-:W-:-:S05]  /*3270*/  FMUL.FTZ R9, R40, -1.4426950216293334961 ;  /* 0xbfb8aa3b28097820 */ /* 0x000fca0000410000 */
[----:B------:R-:W4:Y:S08]  /*3280*/  MUFU.EX2 R7, R7 ;  /* 0x0000000700077308 */ /* 0x000f300000000800 */
[----:B------:R-:W0:Y:S01]  /*3290*/  MUFU.EX2 R9, R9 ;  /* 0x0000000900097308 */ /* 0x000e220000000800 */
[----:B----4-:R-:W-:-:S07]  /*32a0*/  FADD.FTZ R8, R7, 1 ;  /* 0x3f80000007087421 */ /* 0x010fce0000010000 */
[----:B------:R-:W4:Y:S01]  /*32b0*/  MUFU.RCP R8, R8 ;  /* 0x0000000800087308 */ /* 0x000f220000001000 */
[----:B0123--:R-:W-:-:S07]  /*32c0*/  FADD.FTZ R10, R9, 1 ;  /* 0x3f800000090a7421 */ /* 0x00ffce0000010000 */
[----:B------:R-:W0:Y:S01]  /*32d0*/  MUFU.RCP R11, R10 ;  /* 0x0000000a000b7308 */ /* 0x000e220000001000 */
[----:B----4-:R-:W-:Y:S01]  /*32e0*/  FMUL.FTZ R41, R41, R8 ;  /* 0x0000000829297220 */ /* 0x010fe20000410000 */
[----:B0-----:R-:W-:-:S07]  /*32f0*/  FMUL.FTZ R40, R40, R11 ;  /* 0x0000000b28287220 */ /* 0x001fce0000410000 */
.L_x_2489:
        /* <DEDUP_REMOVED lines=13> */
.L_x_2491:
[----:B------:R-:W-:Y:S05]  /*33d0*/  BSYNC B0 ;  /* 0x0000000000007941 */ /* 0x000fea0003800000 */
.L_x_2490:
[----:B----4-:R-:W4:Y:S01]  /*33e0*/  LDC R8, c[0x0][0x10] ;  /* 0x00000400ff087b82 */ /* 0x010f220000000800 */
[----:B------:R-:W-:Y:S02]  /*33f0*/  IADD3 R2, R2, 0x1, RZ ;  /* 0x0000000102027810 */ /* 0x000fe40007ffe0ff */
[----:B----4-:R-:W-:-:S04]  /*3400*/  IADD3 R31, R8, R31, RZ ;  /* 0x0000001f081f7210 */ /* 0x010fc80007ffe0ff */
[----:B------:R-:W-:-:S13]  /*3410*/  ISETP.GE.AND P1, PT, R31, UR4, PT ;  /* 0x000000041f007c0c */ /* 0x000fda000bf26270 */
[----:B------:R-:W-:Y:S05]  /*3420*/  @!P1 BRA `(.L_x_2492) ;  /* 0xffffffcc008c9947 */ /* 0x000fea000383ffff */
[----:B------:R-:W-:Y:S05]  /*3430*/  EXIT ;  /* 0x000000000000794d */ /* 0x000fea0003800000 */
.L_x_2493:
        /* <DEDUP_REMOVED lines=12> */
.L_x_3274:


//--------------------- .text._Z35group_norm_nhwc_fwd_one_pass_kernelI11Fp16IOFp32WLi512ELi40ELi640EEv26Group_norm_nhwc_fwd_params --------------------------
	.section	.text._Z35group_norm_nhwc_fwd_one_pass_kernelI11Fp16IOFp32WLi512ELi40ELi640EEv26Group_norm_nhwc_fwd_params,"ax",@progbits
	.align	128
        .global         _Z35group_norm_nhwc_fwd_one_pass_kernelI11Fp16IOFp32WLi512ELi40ELi640EEv26Group_norm_nhwc_fwd_params
        .type           _Z35group_norm_nhwc_fwd_one_pass_kernelI11Fp16IOFp32WLi512ELi40ELi640EEv26Group_norm_nhwc_fwd_params,@function
        .size           _Z35group_norm_nhwc_fwd_one_pass_kernelI11Fp16IOFp32WLi512ELi40ELi640EEv26Group_norm_nhwc_fwd_params,(.L_x_3275 - _Z35group_norm_nhwc_fwd_one_pass_kernelI11Fp16IOFp32WLi512ELi40ELi640EEv26Group_norm_nhwc_fwd_params)
        .other          _Z35group_norm_nhwc_fwd_one_pass_kernelI11Fp16IOFp32WLi512ELi40ELi640EEv26Group_norm_nhwc_fwd_params,@"STO_CUDA_ENTRY STV_DEFAULT"
_Z35group_norm_nhwc_fwd_one_pass_kernelI11Fp16IOFp32WLi512ELi40ELi640EEv26Group_norm_nhwc_fwd_params:
.text._Z35group_norm_nhwc_fwd_one_pass_kernelI11Fp16IOFp32WLi512ELi40ELi640EEv26Group_norm_nhwc_fwd_params:
        /* <DEDUP_REMOVED lines=27> */
[----:B------:R-:W-:Y:S01]  /*01b0*/  MOV R4, R6 ;  /* 0x0000000600047202 */ /* 0x000fe20000000f00 */
[----:B------:R-:W-:Y:S01]  /*01c0*/  HFMA2.MMA R6, -RZ, RZ, 0, 0 ;  /* 0x00000000ff067435 */ /* 0x000fe200000001ff */
[----:B------:R-:W-:-:S02]  /*01d0*/  SHF.L.U32 R7, R7, 0x1, RZ ;  /* 0x0000000107077819 */ /* 0x000fc400000006ff */
[----:B------:R-:W-:Y:S02]  /*01e0*/  LEA R8, R8, UR5, 0x3 ;  /* 0x0000000508087c11 */ /* 0x000fe4000f8e18ff */
        /* <DEDUP_REMOVED lines=8> */
[----:B------:R-:W-:Y:S02]  /*0270*/  IADD3 R17, R2, 0x120, RZ ;  /* 0x0000012002117810 */ /* 0x000fe40007ffe0ff */
[----:B------:R-:W-:Y:S02]  /*0280*/  ISETP.LT.U32.AND P0, PT, R0, 0x280, !P0 ;  /* 0x000002800000780c */ /* 0x000fe40004701070 */
[----:B------:R-:W-:-:S02]  /*0290*/  IADD3 R18, R2, 0x140, RZ ;  /* 0x0000014002127810 */ /* 0x000fc40007ffe0ff */
[C---:B------:R-:W-:Y:S02]  /*02a0*/  IADD3 R19, R2.reuse, 0x160, RZ ;  /* 0x0000016002137810 */ /* 0x040fe40007ffe0ff */
[C---:B------:R-:W-:Y:S02]  /*02b0*/  IADD3 R20, R2.reuse, 0x180, RZ ;  /* 0x0000018002147810 */ /* 0x040fe40007ffe0ff */
[C---:B------:R-:W-:Y:S02]  /*02c0*/  IADD3 R21, R2.reuse, 0x1a0, RZ ;  /* 0x000001a002157810 */ /* 0x040fe40007ffe0ff */
[C---:B------:R-:W-:Y:S02]  /*02d0*/  IADD3 R22, R2.reuse, 0x1c0, RZ ;  /* 0x000001c002167810 */ /* 0x040fe40007ffe0ff */
[----:B0-----:R-:W-:-:S07]  /*02e0*/  IADD3 R23, R2, 0x1e0, RZ ;  /* 0x000001e002177810 */ /* 0x001fce0007ffe0ff */
.L_x_2551:
[----:B0123--:R-:W0:Y:S01]  /*02f0*/  LDC R31, c[0x0][0x288] ;  /* 0x0000a200ff1f7b82 */ /* 0x00fe220000000800 */
[----:B------:R-:W-:Y:S01]  /*0300*/  ULDC.64 UR14, c[0x0][0x278] ;  /* 0x00009e00000e7ab9 */ /* 0x000fe20000000a00 */
[----:B------:R-:W-:Y:S01]  /*0310*/  SHF.R.S32.HI R33, RZ, 0x1f, R9 ;  /* 0x0000001fff217819 */ /* 0x000fe20000011409 */
[----:B------:R-:W-:Y:S01]  /*0320*/  ULDC.64 UR12, c[0x0][0x280] ;  /* 0x0000a000000c7ab9 */ /* 0x000fe20000000a00 */
[----:B------:R-:W-:Y:S02]  /*0330*/  SHF.R.S32.HI R35, RZ, 0x1f, R10 ;  /* 0x0000001fff237819 */ /* 0x000fe4000001140a */
[----:B------:R-:W-:Y:S02]  /*0340*/  SHF.R.S32.HI R37, RZ, 0x1f, R11 ;  /* 0x0000001fff257819 */ /* 0x000fe4000001140b */
[----:B------:R-:W-:Y:S01]  /*0350*/  ISETP.GE.U32.AND P6, PT, R11, UR14, PT ;  /* 0x0000000e0b007c0c */ /* 0x000fe2000bfc6070 */
[----:B------:R-:W1:Y:S01]  /*0360*/  @P0 LDC.64 R58, c[0x0][0x220] ;  /* 0x00008800ff3a0b82 */ /* 0x000e620000000a00 */
[----:B------:R-:W-:-:S02]  /*0370*/  SHF.R.S32.HI R39, RZ, 0x1f, R12 ;  /* 0x0000001fff277819 */ /* 0x000fc4000001140c */
[----:B------:R-:W-:-:S04]  /*0380*/  ISETP.GE.AND.EX P6, PT, R37, UR15, PT, P6 ;  /* 0x0000000f25007c0c */ /* 0x000fc8000bfc6360 */
[----:B------:R-:W-:Y:S02]  /*0390*/  ISETP.GT.U32.OR P6, PT, R0, 0x27f, P6 ;  /* 0x0000027f0000780c */ /* 0x000fe400037c4470 */
[----:B0---4-:R-:W-:Y:S02]  /*03a0*/  IABS R27, R31 ;  /* 0x0000001f001b7213 */ /* 0x011fe40000000000 */
[----:B------:R-:W-:Y:S02]  /*03b0*/  ISETP.NE.AND P3, PT, R31, RZ, PT ;  /* 0x000000ff1f00720c */ /* 0x000fe40003f65270 */
        /* <DEDUP_REMOVED lines=9> */
[----:B------:R-:W-:-:S04]  /*0450*/  LOP3.LUT R24, R4, R31, RZ, 0x3c, !PT ;  /* 0x0000001f04187212 */ /* 0x000fc800078e3cff */
[----:B------:R-:W-:Y:S01]  /*0460*/  ISETP.GE.AND P4, PT, R24, RZ, PT ;  /* 0x000000ff1800720c */ /* 0x000fe20003f86270 */
[----:B------:R-:W-:-:S05]  /*0470*/  IMAD.HI.U32 R25, R25, R28, RZ ;  /* 0x0000001c19197227 */ /* 0x000fca00078e00ff */
[----:B------:R-:W-:-:S05]  /*0480*/  IADD3 R26, -R25, RZ, RZ ;  /* 0x000000ff191a7210 */ /* 0x000fca0007ffe1ff */
[C---:B------:R-:W-:Y:S02]  /*0490*/  IMAD R26, R27.reuse, R26, R28 ;  /* 0x0000001a1b1a7224 */ /* 0x040fe400078e021c */
[----:B------:R-:W0:Y:S03]  /*04a0*/  @P0 LDC.64 R28, c[0x0][0x270] ;  /* 0x00009c00ff1c0b82 */ /* 0x000e260000000a00 */
[----:B------:R-:W-:-:S13]  /*04b0*/  ISETP.GT.U32.AND P2, PT, R27, R26, PT ;  /* 0x0000001a1b00720c */ /* 0x000fda0003f44070 */
[-C--:B------:R-:W-:Y:S02]  /*04c0*/  @!P2 IADD3 R26, R26, -R27.reuse, RZ ;  /* 0x8000001b1a1aa210 */ /* 0x080fe40007ffe0ff */
[----:B------:R-:W-:Y:S02]  /*04d0*/  @!P2 IADD3 R25, R25, 0x1, RZ ;  /* 0x000000011919a810 */ /* 0x000fe40007ffe0ff */
[----:B------:R-:W-:Y:S02]  /*04e0*/  ISETP.GE.U32.AND P1, PT, R26, R27, PT ;  /* 0x0000001b1a00720c */ /* 0x000fe40003f26070 */
[----:B------:R-:W-:Y:S01]  /*04f0*/  ISETP.GE.U32.AND P2, PT, R9, UR14, PT ;  /* 0x0000000e09007c0c */ /* 0x000fe2000bf46070 */
[----:B0-----:R-:W-:-:S03]  /*0500*/  @P0 IMAD R30, R5, R28, RZ ;  /* 0x0000001c051e0224 */ /* 0x001fc600078e02ff */
[----:B------:R-:W-:Y:S01]  /*0510*/  ISETP.GE.AND.EX P2, PT, R33, UR15, PT, P2 ;  /* 0x0000000f21007c0c */ /* 0x000fe2000bf46320 */
[----:B------:R-:W-:-:S03]  /*0520*/  @P0 IMAD R43, R2, R29, R30 ;  /* 0x0000001d022b0224 */ /* 0x000fc600078e021e */
[----:B------:R-:W-:-:S03]  /*0530*/  ISETP.GT.U32.OR P2, PT, R0, 0x27f, P2 ;  /* 0x0000027f0000780c */ /* 0x000fc60001744470 */
[----:B------:R-:W-:Y:S02]  /*0540*/  @P1 IADD3 R25, R25, 0x1, RZ ;  /* 0x0000000119191810 */ /* 0x000fe40007ffe0ff */
[----:B------:R-:W-:Y:S02]  /*0550*/  ISETP.GE.U32.AND P1, PT, R10, UR14, PT ;  /* 0x0000000e0a007c0c */ /* 0x000fe4000bf26070 */
[----:B------:R-:W-:Y:S02]  /*0560*/  MOV R27, R25 ;  /* 0x00000019001b7202 */ /* 0x000fe40000000f00 */
[----:B------:R-:W-:Y:S02]  /*0570*/  ISETP.GE.AND.EX P1, PT, R35, UR15, PT, P1 ;  /* 0x0000000f23007c0c */ /* 0x000fe4000bf26310 */
[----:B------:R-:W-:Y:S02]  /*0580*/  @!P4 IADD3 R27, -R27, RZ, RZ ;  /* 0x000000ff1b1bc210 */ /* 0x000fe40007ffe1ff */
[----:B------:R-:W-:Y:S01]  /*0590*/  @!P3 LOP3.LUT R27, RZ, R31, RZ, 0x33, !PT ;  /* 0x0000001fff1bb212 */ /* 0x000fe200078e33ff */
[----:B------:R-:W0:Y:S01]  /*05a0*/  @!P2 LDC.64 R46, c[0x0][0x220] ;  /* 0x00008800ff2eab82 */ /* 0x000e220000000a00 */
[----:B------:R-:W-:-:S02]  /*05b0*/  ISETP.GT.U32.OR P1, PT, R0, 0x27f, P1 ;  /* 0x0000027f0000780c */ /* 0x000fc40000f24470 */
[----:B------:R-:W-:Y:S02]  /*05c0*/  IADD3 R25, -R27, RZ, RZ ;  /* 0x000000ff1b197210 */ /* 0x000fe40007ffe1ff */
[----:B------:R-:W-:-:S03]  /*05d0*/  SHF.R.S32.HI R26, RZ, 0x1f, R27 ;  /* 0x0000001fff1a7819 */ /* 0x000fc6000001141b */
[----:B------:R-:W-:Y:S01]  /*05e0*/  IMAD R32, R31, R25, R4 ;  /* 0x000000191f207224 */ /* 0x000fe200078e0204 */
[----:B------:R-:W-:Y:S01]  /*05f0*/  SHF.R.S32.HI R31, RZ, 0x1f, R7 ;  /* 0x0000001fff1f7819 */ /* 0x000fe20000011407 */
[----:B------:R-:W2:Y:S01]  /*0600*/  @!P2 LDC.64 R24, c[0x0][0x270] ;  /* 0x00009c00ff18ab82 */ /* 0x000ea20000000a00 */
[----:B------:R-:W-:Y:S02]  /*0610*/  IMAD R26, R26, UR12, RZ ;  /* 0x0000000c1a1a7c24 */ /* 0x000fe4000f8e02ff */
[----:B------:R-:W-:Y:S02]  /*0620*/  IMAD R32, R32, 0x28, RZ ;  /* 0x0000002820207824 */ /* 0x000fe400078e02ff */
[----:B------:R-:W-:-:S03]  /*0630*/  IMAD R67, R27, UR13, R26 ;  /* 0x0000000d1b437c24 */ /* 0x000fc6000f8e021a */
[----:B------:R-:W-:-:S04]  /*0640*/  IADD3 R64, P3, R7, R32, RZ ;  /* 0x0000002007407210 */ /* 0x000fc80007f7e0ff */
[----:B------:R-:W-:Y:S02]  /*0650*/  LEA.HI.X.SX32 R65, R32, R31, 0x1, P3 ;  /* 0x0000001f20417211 */ /* 0x000fe400018f0eff */
[----:B------:R-:W-:Y:S01]  /*0660*/  ISETP.GE.U32.AND P3, PT, R12, UR14, PT ;  /* 0x0000000e0c007c0c */ /* 0x000fe2000bf66070 */
[----:B------:R-:W-:-:S03]  /*0670*/  IMAD.WIDE.U32 R64, R27, UR12, R64 ;  /* 0x0000000c1b407c25 */ /* 0x000fc6000f8e0040 */
[----:B------:R-:W-:Y:S01]  /*0680*/  ISETP.GE.AND.EX P3, PT, R39, UR15, PT, P3 ;  /* 0x0000000f27007c0c */ /* 0x000fe2000bf66330 */
[----:B------:R-:W3:Y:S01]  /*0690*/  @!P1 LDC.64 R26, c[0x0][0x270] ;  /* 0x00009c00ff1a9b82 */ /* 0x000ee20000000a00 */
[----:B------:R-:W-:Y:S02]  /*06a0*/  IADD3 R67, R65, R67, RZ ;  /* 0x0000004341437210 */ /* 0x000fe40007ffe0ff */
[----:B------:R-:W-:Y:S01]  /*06b0*/  @!P2 MOV R40, R64 ;  /* 0x000000400028a202 */ /* 0x000fe20000000f00 */
[----:B--2---:R-:W-:Y:S01]  /*06c0*/  @!P2 IMAD R34, R33, R24, RZ ;  /* 0x000000182122a224 */ /* 0x004fe200078e02ff */
[----:B------:R-:W-:Y:S02]  /*06d0*/  @!P2 MOV R41, R67 ;  /* 0x000000430029a202 */ /* 0x000fe40000000f00 */
[----:B------:R-:W-:Y:S01]  /*06e0*/  @P0 MOV R66, R64 ;  /* 0x0000004000420202 */ /* 0x000fe20000000f00 */
[C---:B------:R-:W-:Y:S01]  /*06f0*/  @!P2 IMAD R45, R9.reuse, R25, R34 ;  /* 0x00000019092da224 */ /* 0x040fe200078e0222 */
[----:B------:R-:W-:Y:S01]  /*0700*/  ISETP.GT.U32.OR P3, PT, R0, 0x27f, P3 ;  /* 0x0000027f0000780c */ /* 0x000fe20001f64470 */
[----:B------:R-:W-:Y:S01]  /*0710*/  @!P2 IMAD.WIDE.U32 R40, R9, R24, R40 ;  /* 0x000000180928a225 */ /* 0x000fe200078e0028 */
[----:B------:R-:W-:Y:S01]  /*0720*/  @!P1 MOV R48, R64 ;  /* 0x0000004000309202 */ /* 0x000fe20000000f00 */
[----:B------:R-:W2:Y:S01]  /*0730*/  @!P1 LDC.64 R24, c[0x0][0x220] ;  /* 0x00008800ff189b82 */ /* 0x000ea20000000a00 */
[----:B------:R-:W-:Y:S01]  /*0740*/  @!P1 MOV R49, R67 ;  /* 0x0000004300319202 */ /* 0x000fe20000000f00 */
[----:B------:R-:W-:Y:S01]  /*0750*/  @P0 IMAD.WIDE.U32 R30, R2, R28, R66 ;  /* 0x0000001c021e0225 */ /* 0x000fe200078e0042 */
[----:B0-----:R-:W-:-:S04]  /*0760*/  @!P2 LEA R46, P5, R40, R46, 0x1 ;  /* 0x0000002e282ea211 */ /* 0x001fc800078a08ff */
[----:B------:R-:W-:Y:S01]  /*0770*/  @P0 IADD3 R34, R31, R43, RZ ;  /* 0x0000002b1f220210 */ /* 0x000fe20007ffe0ff */
[----:B------:R-:W0:Y:S01]  /*0780*/  @!P6 LDC.64 R28, c[0x0][0x270] ;  /* 0x00009c00ff1ceb82 */ /* 0x000e220000000a00 */
[----:B-1----:R-:W-:Y:S01]  /*0790*/  @P0 LEA R58, P4, R30, R58, 0x1 ;  /* 0x0000003a1e3a0211 */ /* 0x002fe200078808ff */
[-C--:B---3--:R-:W-:Y:S01]  /*07a0*/  @!P1 IMAD.WIDE.U32 R48, R10, R26.reuse, R48 ;  /* 0x0000001a0a309225 */ /* 0x088fe200078e0030 */
[----:B------:R-:W-:Y:S02]  /*07b0*/  @!P2 IADD3 R31, R41, R45, RZ ;  /* 0x0000002d291fa210 */ /* 0x000fe40007ffe0ff */
[----:B------:R-:W-:Y:S01]  /*07c0*/  @P0 LEA.HI.X R59, R30, R59, R34, 0x1, P4 ;  /* 0x0000003b1e3b0211 */ /* 0x000fe200020f0c22 */
[----:B------:R-:W-:Y:S01]  /*07d0*/  @!P1 IMAD R30, R35, R26, RZ ;  /* 0x0000001a231e9224 */ /* 0x000fe200078e02ff */
[----:B------:R-:W-:Y:S01]  /*07e0*/  SHF.R.S32.HI R41, RZ, 0x1f, R13 ;  /* 0x0000001fff297819 */ /* 0x000fe2000001140d */
[----:B------:R-:W1:Y:S01]  /*07f0*/  @!P6 LDC.64 R44, c[0x0][0x220] ;  /* 0x00008800ff2ceb82 */ /* 0x000e620000000a00 */
[----:B------:R-:W-:Y:S01]  /*0800*/  ISETP.GE.U32.AND P4, PT, R13, UR14, PT ;  /* 0x0000000e0d007c0c */ /* 0x000fe2000bf86070 */
[----:B------:R-:W-:Y:S01]  /*0810*/  @!P1 IMAD R27, R10, R27, R30 ;  /* 0x0000001b0a1b9224 */ /* 0x000fe200078e021e */
[----:B------:R-:W-:-:S02]  /*0820*/  @!P2 LEA.HI.X R47, R40, R47, R31, 0x1, P5 ;  /* 0x0000002f282fa211 */ /* 0x000fc400028f0c1f */
[----:B------:R-:W-:Y:S02]  /*0830*/  ISETP.GE.AND.EX P4, PT, R41, UR15, PT, P4 ;  /* 0x0000000f29007c0c */ /* 0x000fe4000bf86340 */
[----:B------:R-:W-:Y:S01]  /*0840*/  MOV R34, RZ ;  /* 0x000000ff00227202 */ /* 0x000fe20000000f00 */
[----:B------:R-:W3:Y:S01]  /*0850*/  @!P3 LDC.64 R30, c[0x0][0x270] ;  /* 0x00009c00ff1ebb82 */ /* 0x000ee20000000a00 */
[----:B------:R-:W-:Y:S02]  /*0860*/  ISETP.GT.U32.OR P4, PT, R0, 0x27f, P4 ;  /* 0x0000027f0000780c */ /* 0x000fe40002784470 */
[----:B------:R-:W-:Y:S02]  /*0870*/  SHF.R.S32.HI R43, RZ, 0x1f, R14 ;  /* 0x0000001fff2b7819 */ /* 0x000fe4000001140e */
[----:B------:R4:W5:Y:S01]  /*0880*/  @!P2 LDG.E R34, desc[UR8][R46.64] ;  /* 0x000000082e22a981 */ /* 0x000962000c1e1900 */
[----:B--2---:R-:W-:Y:S02]  /*0890*/  @!P1 LEA R50, P2, R48, R24, 0x1 ;  /* 0x0000001830329211 */ /* 0x004fe400078408ff */
[----:B------:R-:W-:Y:S01]  /*08a0*/  ISETP.GE.U32.AND P5, PT, R14, UR14, PT ;  /* 0x0000000e0e007c0c */ /* 0x000fe2000bfa6070 */
[----:B0-----:R-:W-:Y:S01]  /*08b0*/  @!P6 IMAD R24, R37, R28, RZ ;  /* 0x0000001c2518e224 */ /* 0x001fe200078e02ff */
[----:B------:R-:W-:-:S02]  /*08c0*/  @!P1 IADD3 R36, R49, R27, RZ ;  /* 0x0000001b31249210 */ /* 0x000fc40007ffe0ff */
[----:B------:R-:W0:Y:S01]  /*08d0*/  @!P3 LDC.64 R26, c[0x0][0x220] ;  /* 0x00008800ff1abb82 */ /* 0x000e220000000a00 */
[----:B------:R-:W-:Y:S01]  /*08e0*/  ISETP.GE.AND.EX P5, PT, R43, UR15, PT, P5 ;  /* 0x0000000f2b007c0c */ /* 0x000fe2000bfa6350 */
[C---:B------:R-:W-:Y:S01]  /*08f0*/  @!P6 IMAD R49, R11.reuse, R29, R24 ;  /* 0x0000001d0b31e224 */ /* 0x040fe200078e0218 */
[----:B------:R-:W-:Y:S02]  /*0900*/  @!P1 LEA.HI.X R51, R48, R25, R36, 0x1, P2 ;  /* 0x0000001930339211 */ /* 0x000fe400010f0c24 */
[----:B----4-:R-:W-:Y:S02]  /*0910*/  @!P6 MOV R46, R64 ;  /* 0x00000040002ee202 */ /* 0x010fe40000000f00 */
[----:B------:R-:W-:Y:S01]  /*0920*/  @!P6 MOV R47, R67 ;  /* 0x00000043002fe202 */ /* 0x000fe20000000f00 */
[----:B------:R-:W2:Y:S01]  /*0930*/  @!P4 LDC.64 R24, c[0x0][0x270] ;  /* 0x00009c00ff18cb82 */ /* 0x000ea20000000a00 */
[----:B------:R-:W-:Y:S02]  /*0940*/  ISETP.GT.U32.OR P5, PT, R0, 0x27f, P5 ;  /* 0x0000027f0000780c */ /* 0x000fe40002fa4470 */
[----:B------:R-:W-:Y:S01]  /*0950*/  MOV R36, RZ ;  /* 0x000000ff00247202 */ /* 0x000fe20000000f00 */
[----:B------:R-:W-:Y:S01]  /*0960*/  @!P6 IMAD.WIDE.U32 R28, R11, R28, R46 ;  /* 0x0000001c0b1ce225 */ /* 0x000fe200078e002e */
[----:B------:R-:W-:-:S02]  /*0970*/  @!P3 MOV R46, R64 ;  /* 0x00000040002eb202 */ /* 0x000fc40000000f00 */
[----:B------:R-:W-:Y:S01]  /*0980*/  @!P3 MOV R47, R67 ;  /* 0x00000043002fb202 */ /* 0x000fe20000000f00 */
[----:B---3--:R-:W-:Y:S01]  /*0990*/  @!P3 IMAD R38, R39, R30, RZ ;  /* 0x0000001e2726b224 */ /* 0x008fe200078e02ff */
[----:B------:R3:W4:Y:S01]  /*09a0*/  @!P1 LDG.E R36, desc[UR8][R50.64] ;  /* 0x0000000832249981 */ /* 0x000722000c1e1900 */
[----:B------:R-:W-:Y:S01]  /*09b0*/  @!P6 IADD3 R29, R29, R49, RZ ;  /* 0x000000311d1de210 */ /* 0x000fe20007ffe0ff */
[----:B------:R-:W3:Y:S01]  /*09c0*/  @!P4 LDC.64 R54, c[0x0][0x220] ;  /* 0x00008800ff36cb82 */ /* 0x000ee20000000a00 */
[----:B-1----:R-:W-:Y:S01]  /*09d0*/  @!P6 LEA R48, P1, R28, R44, 0x1 ;  /* 0x0000002c1c30e211 */ /* 0x002fe200078208ff */
[C---:B------:R-:W-:Y:S01]  /*09e0*/  @!P3 IMAD R53, R12.reuse, R31, R38 ;  /* 0x0000001f0c35b224 */ /* 0x040fe200078e0226 */
[----:B------:R-:W-:Y:S01]  /*09f0*/  ISETP.GE.U32.AND P2, PT, R15, UR14, PT ;  /* 0x0000000e0f007c0c */ /* 0x000fe2000bf46070 */
[----:B------:R-:W-:Y:S01]  /*0a00*/  @!P3 IMAD.WIDE.U32 R30, R12, R30, R46 ;  /* 0x0000001e0c1eb225 */ /* 0x000fe200078e002e */
[----:B------:R-:W-:Y:S02]  /*0a10*/  @!P6 LEA.HI.X R49, R28, R45, R29, 0x1, P1 ;  /* 0x0000002d1c31e211 */ /* 0x000fe400008f0c1d */
[----:B------:R-:W-:Y:S01]  /*0a20*/  MOV R38, RZ ;  /* 0x000000ff00267202 */ /* 0x000fe20000000f00 */
[----:B------:R-:W1:Y:S01]  /*0a30*/  @!P5 LDC.64 R28, c[0x0][0x270] ;  /* 0x00009c00ff1cdb82 */ /* 0x000e620000000a00 */
[----:B------:R-:W-:-:S02]  /*0a40*/  @!P3 IADD3 R31, R31, R53, RZ ;  /* 0x000000351f1fb210 */ /* 0x000fc40007ffe0ff */
[C---:B0-----:R-:W-:Y:S02]  /*0a50*/  @!P3 LEA R26, P1, R30.reuse, R26, 0x1 ;  /* 0x0000001a1e1ab211 */ /* 0x041fe400078208ff */
[----:B------:R-:W-:Y:S01]  /*0a60*/  SHF.R.S32.HI R45, RZ, 0x1f, R15 ;  /* 0x0000001fff2d7819 */ /* 0x000fe2000001140f */
[----:B------:R0:W4:Y:S01]  /*0a70*/  @!P6 LDG.E R38, desc[UR8][R48.64] ;  /* 0x000000083026e981 */ /* 0x000122000c1e1900 */
[----:B------:R-:W-:Y:S01]  /*0a80*/  @!P3 LEA.HI.X R27, R30, R27, R31, 0x1, P1 ;  /* 0x0000001b1e1bb211 */ /* 0x000fe200008f0c1f */
[----:B--2---:R-:W-:Y:S01]  /*0a90*/  @!P4 IMAD R30, R41, R24, RZ ;  /* 0x00000018291ec224 */ /* 0x004fe200078e02ff */
[----:B------:R-:W-:Y:S01]  /*0aa0*/  ISETP.GE.AND.EX P2, PT, R45, UR15, PT, P2 ;  /* 0x0000000f2d007c0c */ /* 0x000fe2000bf46320 */
[----:B------:R-:W2:Y:S01]  /*0ab0*/  @!P5 LDC.64 R56, c[0x0][0x220] ;  /* 0x00008800ff38db82 */ /* 0x000ea20000000a00 */
[----:B------:R-:W-:Y:S01]  /*0ac0*/  SHF.R.S32.HI R47, RZ, 0x1f, R16 ;  /* 0x0000001fff2f7819 */ /* 0x000fe20000011410 */
[----:B---3--:R-:W-:Y:S01]  /*0ad0*/  @!P4 IMAD R51, R13, R25, R30 ;  /* 0x000000190d33c224 */ /* 0x008fe200078e021e */
[----:B------:R-:W-:-:S02]  /*0ae0*/  ISETP.GE.U32.AND P1, PT, R16, UR14, PT ;  /* 0x0000000e10007c0c */ /* 0x000fc4000bf26070 */
[C---:B------:R-:W-:Y:S02]  /*0af0*/  ISETP.GT.U32.OR P2, PT, R0.reuse, 0x27f, P2 ;  /* 0x0000027f0000780c */ /* 0x040fe40001744470 */
[----:B------:R-:W-:Y:S02]  /*0b00*/  ISETP.GE.AND.EX P1, PT, R47, UR15, PT, P1 ;  /* 0x0000000f2f007c0c */ /* 0x000fe4000bf26310 */
[----:B------:R-:W-:Y:S02]  /*0b10*/  @!P4 MOV R30, R64 ;  /* 0x00000040001ec202 */ /* 0x000fe40000000f00 */
[----:B------:R-:W-:Y:S02]  /*0b20*/  @!P4 MOV R31, R67 ;  /* 0x00000043001fc202 */ /* 0x000fe40000000f00 */
[----:B------:R-:W-:Y:S02]  /*0b30*/  MOV R40, RZ ;  /* 0x000000ff00287202 */ /* 0x000fe40000000f00 */
[----:B------:R-:W-:Y:S01]  /*0b40*/  ISETP.GT.U32.OR P1, PT, R0, 0x27f, P1 ;  /* 0x0000027f0000780c */ /* 0x000fe20000f24470 */
[----:B------:R-:W-:Y:S01]  /*0b50*/  @!P4 IMAD.WIDE.U32 R24, R13, R24, R30 ;  /* 0x000000180d18c225 */ /* 0x000fe200078e001e */
[----:B0-----:R-:W-:Y:S01]  /*0b60*/  SHF.R.S32.HI R49, RZ, 0x1f, R17 ;  /* 0x0000001fff317819 */ /* 0x001fe20000011411 */
[----:B------:R-:W0:Y:S01]  /*0b70*/  @!P2 LDC.64 R52, c[0x0][0x270] ;  /* 0x00009c00ff34ab82 */ /* 0x000e220000000a00 */
[----:B------:R3:W4:Y:S01]  /*0b80*/  @!P3 LDG.E R40, desc[UR8][R26.64] ;  /* 0x000000081a28b981 */ /* 0x000722000c1e1900 */
[----:B------:R-:W-:Y:S01]  /*0b90*/  ISETP.GE.U32.AND P3, PT, R17, UR14, PT ;  /* 0x0000000e11007c0c */ /* 0x000fe2000bf66070 */
[----:B-1----:R-:W-:Y:S01]  /*0ba0*/  @!P5 IMAD R30, R43, R28, RZ ;  /* 0x0000001c2b1ed224 */ /* 0x002fe200078e02ff */
[----:B------:R-:W-:-:S02]  /*0bb0*/  @!P4 IADD3 R25, R25, R51, RZ ;  /* 0x000000331919c210 */ /* 0x000fc40007ffe0ff */
[----:B------:R-:W-:Y:S01]  /*0bc0*/  @!P4 LEA R54, P6, R24, R54, 0x1 ;  /* 0x000000361836c211 */ /* 0x000fe200078c08ff */
[----:B------:R-:W-:Y:S01]  /*0bd0*/  @!P5 IMAD R31, R14, R29, R30 ;  /* 0x0000001d0e1fd224 */ /* 0x000fe200078e021e */
[----:B------:R-:W-:Y:S02]  /*0be0*/  ISETP.GE.AND.EX P3, PT, R49, UR15, PT, P3 ;  /* 0x0000000f31007c0c */ /* 0x000fe4000bf66330 */
[----:B------:R-:W-:Y:S02]  /*0bf0*/  @!P4 LEA.HI.X R55, R24, R55, R25, 0x1, P6 ;  /* 0x000000371837c211 */ /* 0x000fe400030f0c19 */
[----:B---3--:R-:W-:Y:S01]  /*0c00*/  @!P5 MOV R26, R64 ;  /* 0x00000040001ad202 */ /* 0x008fe20000000f00 */
[----:B------:R-:W1:Y:S01]  /*0c10*/  @!P1 LDC.64 R24, c[0x0][0x270] ;  /* 0x00009c00ff189b82 */ /* 0x000e620000000a00 */
[----:B------:R-:W-:Y:S02]  /*0c20*/  @!P5 MOV R27, R67 ;  /* 0x00000043001bd202 */ /* 0x000fe40000000f00 */
[----:B------:R-:W-:-:S02]  /*0c30*/  ISETP.GT.U32.OR P3, PT, R0, 0x27f, P3 ;  /* 0x0000027f0000780c */ /* 0x000fc40001f64470 */
[----:B------:R-:W-:Y:S01]  /*0c40*/  MOV R44, RZ ;  /* 0x000000ff002c7202 */ /* 0x000fe20000000f00 */
[----:B------:R-:W-:Y:S01]  /*0c50*/  @!P5 IMAD.WIDE.U32 R28, R14, R28, R26 ;  /* 0x0000001c0e1cd225 */ /* 0x000fe200078e001a */
[----:B------:R-:W-:Y:S01]  /*0c60*/  MOV R42, RZ ;  /* 0x000000ff002a7202 */ /* 0x000fe20000000f00 */
[----:B------:R-:W3:Y:S03]  /*0c70*/  @!P2 LDC.64 R26, c[0x0][0x220] ;  /* 0x00008800ff1aab82 */ /* 0x000ee60000000a00 */
[----:B------:R-:W-:Y:S01]  /*0c80*/  @!P5 IADD3 R29, R29, R31, RZ ;  /* 0x0000001f1d1dd210 */ /* 0x000fe20007ffe0ff */
[----:B------:R-:W4:Y:S01]  /*0c90*/  @!P4 LDG.E R44, desc[UR8][R54.64] ;  /* 0x00000008362cc981 */ /* 0x000f22000c1e1900 */
[C---:B--2---:R-:W-:Y:S02]  /*0ca0*/  @!P5 LEA R56, P6, R28.reuse, R56, 0x1 ;  /* 0x000000381c38d211 */ /* 0x044fe400078c08ff */
[----:B------:R-:W-:Y:S01]  /*0cb0*/  SHF.R.S32.HI R51, RZ, 0x1f, R18 ;  /* 0x0000001fff337819 */ /* 0x000fe20000011412 */
[----:B------:R-:W2:Y:S01]  /*0cc0*/  @!P3 LDC.64 R30, c[0x0][0x270] ;  /* 0x00009c00ff1ebb82 */ /* 0x000ea20000000a00 */
[----:B------:R-:W-:Y:S01]  /*0cd0*/  @!P5 LEA.HI.X R57, R28, R57, R29, 0x1, P6 ;  /* 0x000000391c39d211 */ /* 0x000fe200030f0c1d */
[----:B------:R0:W4:Y:S01]  /*0ce0*/  @P0 LDG.E R42, desc[UR8][R58.64] ;  /* 0x000000083a2a0981 */ /* 0x000122000c1e1900 */
[----:B------:R-:W-:-:S05]  /*0cf0*/  ISETP.GE.U32.AND P4, PT, R18, UR14, PT ;  /* 0x0000000e12007c0c */ /* 0x000fca000bf86070 */
[----:B------:R-:W2:Y:S01]  /*0d00*/  @!P1 LDC.64 R28, c[0x0][0x220] ;  /* 0x00008800ff1c9b82 */ /* 0x000ea20000000a00 */
[----:B------:R-:W-:Y:S01]  /*0d10*/  MOV R46, RZ ;  /* 0x000000ff002e7202 */ /* 0x000fe20000000f00 */
[----:B0-----:R-:W-:Y:S01]  /*0d20*/  @!P2 IMAD R48, R45, R52, RZ ;  /* 0x000000342d30a224 */ /* 0x001fe200078e02ff */
[----:B------:R-:W-:Y:S02]  /*0d30*/  ISETP.GE.AND.EX P4, PT, R51, UR15, PT, P4 ;  /* 0x0000000f33007c0c */ /* 0x000fe4000bf86340 */
[----:B------:R-:W-:Y:S02]  /*0d40*/  @!P2 MOV R58, R64 ;  /* 0x00000040003aa202 */ /* 0x000fe40000000f00 */
[----:B------:R-:W-:Y:S01]  /*0d50*/  @!P2 MOV R59, R67 ;  /* 0x00000043003ba202 */ /* 0x000fe20000000f00 */
[----:B------:R0:W4:Y:S01]  /*0d60*/  @!P5 LDG.E R46, desc[UR8][R56.64] ;  /* 0x00000008382ed981 */ /* 0x000122000c1e1900 */
[----:B------:R-:W-:Y:S01]  /*0d70*/  @!P2 IMAD R61, R15, R53, R48 ;  /* 0x000000350f3da224 */ /* 0x000fe200078e0230 */
[----:B------:R-:W-:Y:S01]  /*0d80*/  ISETP.GT.U32.OR P5, PT, R0, 0x27f, P4 ;  /* 0x0000027f0000780c */ /* 0x000fe200027a4470 */
[----:B-1----:R-:W-:Y:S01]  /*0d90*/  @!P1 IMAD R48, R47, R24, RZ ;  /* 0x000000182f309224 */ /* 0x002fe200078e02ff */
[----:B------:R-:W-:Y:S01]  /*0da0*/  SHF.R.S32.HI R55, RZ, 0x1f, R19 ;  /* 0x0000001fff377819 */ /* 0x000fe20000011413 */
[----:B------:R-:W-:Y:S01]  /*0db0*/  @!P2 IMAD.WIDE.U32 R58, R15, R52, R58 ;  /* 0x000000340f3aa225 */ /* 0x000fe200078e003a */
[----:B------:R-:W-:Y:S01]  /*0dc0*/  ISETP.GE.U32.AND P4, PT, R19, UR14, PT ;  /* 0x0000000e13007c0c */ /* 0x000fe2000bf86070 */
[----:B------:R-:W1:Y:S01]  /*0dd0*/  @!P3 LDC.64 R52, c[0x0][0x220] ;  /* 0x00008800ff34bb82 */ /* 0x000e620000000a00 */
[----:B0-----:R-:W-:-:S02]  /*0de0*/  @!P1 MOV R56, R64 ;  /* 0x0000004000389202 */ /* 0x001fc40000000f00 */
[----:B------:R-:W-:Y:S01]  /*0df0*/  @!P1 MOV R57, R67 ;  /* 0x0000004300399202 */ /* 0x000fe20000000f00 */
[C---:B------:R-:W-:Y:S01]  /*0e00*/  @!P1 IMAD R63, R16.reuse, R25, R48 ;  /* 0x00000019103f9224 */ /* 0x040fe200078e0230 */
[----:B------:R-:W-:Y:S02]  /*0e10*/  ISETP.GE.AND.EX P4, PT, R55, UR15, PT, P4 ;  /* 0x0000000f37007c0c */ /* 0x000fe4000bf86340 */
[----:B------:R-:W-:Y:S01]  /*0e20*/  @!P2 IADD3 R25, R59, R61, RZ ;  /* 0x0000003d3b19a210 */ /* 0x000fe20007ffe0ff */
[----:B------:R-:W-:Y:S01]  /*0e30*/  @!P1 IMAD.WIDE.U32 R56, R16, R24, R56 ;  /* 0x0000001810389225 */ /* 0x000fe200078e0038 */
[----:B---3--:R-:W-:Y:S02]  /*0e40*/  @!P2 LEA R60, P6, R58, R26, 0x1 ;  /* 0x0000001a3a3ca211 */ /* 0x008fe400078c08ff */
[----:B------:R-:W-:Y:S02]  /*0e50*/  ISETP.GT.U32.OR P4, PT, R0, 0x27f, P4 ;  /* 0x0000027f0000780c */ /* 0x000fe40002784470 */
[----:B------:R-:W-:-:S02]  /*0e60*/  @!P2 LEA.HI.X R61, R58, R27, R25, 0x1, P6 ;  /* 0x0000001b3a3da211 */ /* 0x000fc400030f0c19 */
[----:B------:R-:W-:Y:S01]  /*0e70*/  @!P1 IADD3 R26, R57, R63, RZ ;  /* 0x0000003f391a9210 */ /* 0x000fe20007ffe0ff */
[----:B------:R-:W0:Y:S01]  /*0e80*/  @!P5 LDC.64 R24, c[0x0][0x270] ;  /* 0x00009c00ff18db82 */ /* 0x000e220000000a00 */
[C---:B--2---:R-:W-:Y:S01]  /*0e90*/  @!P1 LEA R58, P6, R56.reuse, R28, 0x1 ;  /* 0x0000001c383a9211 */ /* 0x044fe200078c08ff */
[----:B------:R-:W-:Y:S01]  /*0ea0*/  @!P3 IMAD R28, R49, R30, RZ ;  /* 0x0000001e311cb224 */ /* 0x000fe200078e02ff */
[----:B------:R-:W-:Y:S02]  /*0eb0*/  @!P3 MOV R27, R67 ;  /* 0x00000043001bb202 */ /* 0x000fe40000000f00 */
[----:B------:R-:W-:Y:S02]  /*0ec0*/  @!P1 LEA.HI.X R59, R56, R29, R26, 0x1, P6 ;  /* 0x0000001d383b9211 */ /* 0x000fe400030f0c1a */
[----:B------:R-:W-:Y:S01]  /*0ed0*/  @!P3 MOV R26, R64 ;  /* 0x00000040001ab202 */ /* 0x000fe20000000f00 */
[C---:B------:R-:W-:Y:S02]  /*0ee0*/  @!P3 IMAD R57, R17.reuse, R31, R28 ;  /* 0x0000001f1139b224 */ /* 0x040fe400078e021c */
[----:B------:R-:W2:Y:S02]  /*0ef0*/  @!P5 LDC.64 R28, c[0x0][0x220] ;  /* 0x00008800ff1cdb82 */ /* 0x000ea40000000a00 */
[----:B------:R-:W-:Y:S01]  /*0f00*/  @!P3 IMAD.WIDE.U32 R30, R17, R30, R26 ;  /* 0x0000001e111eb225 */ /* 0x000fe200078e001a */
[----:B------:R-:W-:-:S05]  /*0f10*/  MOV R48, RZ ;  /* 0x000000ff00307202 */ /* 0x000fca0000000f00 */
[----:B------:R-:W3:Y:S01]  /*0f20*/  @!P4 LDC.64 R26, c[0x0][0x270] ;  /* 0x00009c00ff1acb82 */ /* 0x000ee20000000a00 */
[----:B------:R2:W4:Y:S01]  /*0f30*/  @!P2 LDG.E R48, desc[UR8][R60.64] ;  /* 0x000000083c30a981 */ /* 0x000522000c1e1900 */
[----:B------:R-:W-:Y:S02]  /*0f40*/  @!P3 IADD3 R31, R31, R57, RZ ;  /* 0x000000391f1fb210 */ /* 0x000fe40007ffe0ff */
[----:B-1----:R-:W-:Y:S02]  /*0f50*/  @!P3 LEA R62, P6, R30, R52, 0x1 ;  /* 0x000000341e3eb211 */ /* 0x002fe400078c08ff */
[----:B------:R-:W-:Y:S02]  /*0f60*/  SHF.R.S32.HI R57, RZ, 0x1f, R20 ;  /* 0x0000001fff397819 */ /* 0x000fe40000011414 */
[----:B------:R-:W-:Y:S02]  /*0f70*/  ISETP.GE.U32.AND P2, PT, R20, UR14, PT ;  /* 0x0000000e14007c0c */ /* 0x000fe4000bf46070 */
[----:B------:R-:W-:-:S02]  /*0f80*/  @!P3 LEA.HI.X R63, R30, R53, R31, 0x1, P6 ;  /* 0x000000351e3fb211 */ /* 0x000fc400030f0c1f */
[----:B------:R-:W-:Y:S01]  /*0f90*/  ISETP.GE.AND.EX P2, PT, R57, UR15, PT, P2 ;  /* 0x0000000f39007c0c */ /* 0x000fe2000bf46320 */
[----:B0-----:R-:W-:Y:S01]  /*0fa0*/  @!P5 IMAD R50, R51, R24, RZ ;  /* 0x000000183332d224 */ /* 0x001fe200078e02ff */
[----:B------:R-:W-:Y:S01]  /*0fb0*/  @!P5 MOV R52, R64 ;  /* 0x000000400034d202 */ /* 0x000fe20000000f00 */
[----:B------:R-:W0:Y:S01]  /*0fc0*/  @!P4 LDC.64 R30, c[0x0][0x220] ;  /* 0x00008800ff1ecb82 */ /* 0x000e220000000a00 */
[----:B------:R-:W-:Y:S02]  /*0fd0*/  @!P5 MOV R53, R67 ;  /* 0x000000430035d202 */ /* 0x000fe40000000f00 */
[----:B------:R-:W-:Y:S01]  /*0fe0*/  ISETP.GT.U32.OR P2, PT, R0, 0x27f, P2 ;  /* 0x0000027f0000780c */ /* 0x000fe20001744470 */
[C---:B------:R-:W-:Y:S02]  /*0ff0*/  @!P5 IMAD R25, R18.reuse, R25, R50 ;  /* 0x000000191219d224 */ /* 0x040fe400078e0232 */
[----:B------:R-:W-:-:S03]  /*1000*/  @!P5 IMAD.WIDE.U32 R52, R18, R24, R52 ;  /* 0x000000181234d225 */ /* 0x000fc600078e0034 */
[----:B--2---:R-:W-:Y:S01]  /*1010*/  @!P5 LEA R60, P6, R52, R28, 0x1 ;  /* 0x0000001c343cd211 */ /* 0x004fe200078c08ff */
[----:B---3--:R-:W-:Y:S01]  /*1020*/  @!P4 IMAD R28, R55, R26, RZ ;  /* 0x0000001a371cc224 */ /* 0x008fe200078e02ff */
[----:B------:R-:W-:-:S03]  /*1030*/  @!P5 IADD3 R24, R53, R25, RZ ;  /* 0x000000193518d210 */ /* 0x000fc60007ffe0ff */
[----:B------:R-:W-:Y:S01]  /*1040*/  @!P4 IMAD R27, R19, R27, R28 ;  /* 0x0000001b131bc224 */ /* 0x000fe200078e021c */
[----:B------:R-:W-:Y:S02]  /*1050*/  @!P5 LEA.HI.X R61, R52, R29, R24, 0x1, P6 ;  /* 0x0000001d343dd211 */ /* 0x000fe400030f0c18 */
[----:B------:R-:W-:Y:S01]  /*1060*/  @!P4 MOV R28, R64 ;  /* 0x00000040001cc202 */ /* 0x000fe20000000f00 */
[----:B------:R-:W1:Y:S01]  /*1070*/  @!P2 LDC.64 R24, c[0x0][0x270] ;  /* 0x00009c00ff18ab82 */ /* 0x000e620000000a00 */
[----:B------:R-:W-:-:S03]  /*1080*/  @!P4 MOV R29, R67 ;  /* 0x00000043001dc202 */ /* 0x000fc60000000f00 */
[----:B------:R-:W-:-:S05]  /*1090*/  @!P4 IMAD.WIDE.U32 R28, R19, R26, R28 ;  /* 0x0000001a131cc225 */ /* 0x000fca00078e001c */
[----:B------:R-:W-:Y:S02]  /*10a0*/  @!P4 IADD3 R26, R29, R27, RZ ;  /* 0x0000001b1d1ac210 */ /* 0x000fe40007ffe0ff */
[C---:B0-----:R-:W-:Y:S02]  /*10b0*/  @!P4 LEA R30, P6, R28.reuse, R30, 0x1 ;  /* 0x0000001e1c1ec211 */ /* 0x041fe400078c08ff */
[----:B------:R-:W-:Y:S02]  /*10c0*/  MOV R50, RZ ;  /* 0x000000ff00327202 */ /* 0x000fe40000000f00 */
[----:B------:R-:W-:Y:S02]  /*10d0*/  @!P4 LEA.HI.X R31, R28, R31, R26, 0x1, P6 ;  /* 0x0000001f1c1fc211 */ /* 0x000fe400030f0c1a */
[----:B------:R-:W0:Y:S01]  /*10e0*/  @!P2 LDC.64 R26, c[0x0][0x220] ;  /* 0x00008800ff1aab82 */ /* 0x000e220000000a00 */
[----:B------:R-:W-:Y:S01]  /*10f0*/  SHF.R.S32.HI R53, RZ, 0x1f, R21 ;  /* 0x0000001fff357819 */ /* 0x000fe20000011415 */
[----:B------:R2:W3:Y:S01]  /*1100*/  @!P1 LDG.E R50, desc[UR8][R58.64] ;  /* 0x000000083a329981 */ /* 0x0004e2000c1e1900 */
[----:B------:R-:W-:Y:S01]  /*1110*/  ISETP.GE.U32.AND P1, PT, R21, UR14, PT ;  /* 0x0000000e15007c0c */ /* 0x000fe2000bf26070 */
[----:B-1----:R-:W-:-:S03]  /*1120*/  @!P2 IMAD R28, R57, R24, RZ ;  /* 0x00000018391ca224 */ /* 0x002fc600078e02ff */
[----:B------:R-:W-:Y:S01]  /*1130*/  ISETP.GE.AND.EX P1, PT, R53, UR15, PT, P1 ;  /* 0x0000000f35007c0c */ /* 0x000fe2000bf26310 */
[----:B------:R-:W-:Y:S01]  /*1140*/  @!P2 IMAD R69, R20, R25, R28 ;  /* 0x000000191445a224 */ /* 0x000fe200078e021c */
[----:B------:R-:W-:Y:S02]  /*1150*/  @!P2 MOV R28, R64 ;  /* 0x00000040001ca202 */ /* 0x000fe40000000f00 */
[----:B------:R-:W-:Y:S02]  /*1160*/  @!P2 MOV R29, R67 ;  /* 0x00000043001da202 */ /* 0x000fe40000000f00 */
[----:B------:R-:W-:Y:S01]  /*1170*/  ISETP.GT.U32.OR P1, PT, R0, 0x27f, P1 ;  /* 0x0000027f0000780c */ /* 0x000fe20000f24470 */
[----:B------:R-:W-:-:S05]  /*1180*/  @!P2 IMAD.WIDE.U32 R24, R20, R24, R28 ;  /* 0x000000181418a225 */ /* 0x000fca00078e001c */
[----:B------:R-:W-:Y:S02]  /*1190*/  @!P2 IADD3 R25, R25, R69, RZ ;  /* 0x000000451919a210 */ /* 0x000fe40007ffe0ff */
[C---:B0-----:R-:W-:Y:S02]  /*11a0*/  @!P2 LEA R28, P6, R24.reuse, R26, 0x1 ;  /* 0x0000001a181ca211 */ /* 0x041fe400078c08ff */
[----:B------:R-:W-:Y:S02]  /*11b0*/  MOV R54, RZ ;  /* 0x000000ff00367202 */ /* 0x000fe40000000f00 */
[----:B------:R-:W-:Y:S02]  /*11c0*/  @!P2 LEA.HI.X R29, R24, R27, R25, 0x1, P6 ;  /* 0x0000001b181da211 */ /* 0x000fe400030f0c19 */
[----:B------:R-:W0:Y:S01]  /*11d0*/  @!P1 LDC.64 R26, c[0x0][0x270] ;  /* 0x00009c00ff1a9b82 */ /* 0x000e220000000a00 */
[----:B--2---:R-:W-:Y:S01]  /*11e0*/  SHF.R.S32.HI R59, RZ, 0x1f, R22 ;  /* 0x0000001fff3b7819 */ /* 0x004fe20000011416 */
[----:B------:R1:W2:Y:S01]  /*11f0*/  @!P3 LDG.E R54, desc[UR8][R62.64] ;  /* 0x000000083e36b981 */ /* 0x0002a2000c1e1900 */
[----:B------:R-:W-:-:S05]  /*1200*/  ISETP.GE.U32.AND P3, PT, R22, UR14, PT ;  /* 0x0000000e16007c0c */ /* 0x000fca000bf66070 */
[----:B------:R-:W5:Y:S01]  /*1210*/  @!P1 LDC.64 R24, c[0x0][0x220] ;  /* 0x00008800ff189b82 */ /* 0x000f620000000a00 */
[----:B------:R-:W-:Y:S02]  /*1220*/  ISETP.GE.AND.EX P3, PT, R59, UR15, PT, P3 ;  /* 0x0000000f3b007c0c */ /* 0x000fe4000bf66330 */
[----:B------:R-:W-:Y:S02]  /*1230*/  MOV R56, RZ ;  /* 0x000000ff00387202 */ /* 0x000fe40000000f00 */
[----:B------:R-:W-:Y:S02]  /*1240*/  ISETP.GT.U32.OR P3, PT, R0, 0x27f, P3 ;  /* 0x0000027f0000780c */ /* 0x000fe40001f64470 */
[----:B-1----:R-:W-:Y:S02]  /*1250*/  @!P1 MOV R62, R64 ;  /* 0x00000040003e9202 */ /* 0x002fe40000000f00 */
[----:B------:R1:W2:Y:S01]  /*1260*/  @!P5 LDG.E R56, desc[UR8][R60.64] ;  /* 0x000000083c38d981 */ /* 0x0002a2000c1e1900 */
[----:B------:R-:W-:-:S02]  /*1270*/  @!P1 MOV R63, R67 ;  /* 0x00000043003f9202 */ /* 0x000fc40000000f00 */
[----:B------:R-:W-:Y:S01]  /*1280*/  MOV R52, RZ ;  /* 0x000000ff00347202 */ /* 0x000fe20000000f00 */
[-C--:B0-----:R-:W-:Y:S02]  /*1290*/  @!P1 IMAD R58, R53, R26.reuse, RZ ;  /* 0x0000001a353a9224 */ /* 0x081fe400078e02ff */
[----:B------:R-:W-:-:S03]  /*12a0*/  @!P1 IMAD.WIDE.U32 R62, R21, R26, R62 ;  /* 0x0000001a153e9225 */ /* 0x000fc600078e003e */
[----:B------:R0:W2:Y:S01]  /*12b0*/  @!P4 LDG.E R52, desc[UR8][R30.64] ;  /* 0x000000081e34c981 */ /* 0x0000a2000c1e1900 */
[----:B------:R-:W-:Y:S02]  /*12c0*/  @!P1 IMAD R69, R21, R27, R58 ;  /* 0x0000001b15459224 */ /* 0x000fe400078e023a */
[----:B------:R-:W0:Y:S01]  /*12d0*/  @!P3 LDC.64 R26, c[0x0][0x270] ;  /* 0x00009c00ff1abb82 */ /* 0x000e220000000a00 */
[C---:B-----5:R-:W-:Y:S02]  /*12e0*/  @!P1 LEA R68, P4, R62.reuse, R24, 0x1 ;  /* 0x000000183e449211 */ /* 0x060fe400078808ff */
[----:B------:R-:W-:Y:S02]  /*12f0*/  @!P1 IADD3 R58, R63, R69, RZ ;  /* 0x000000453f3a9210 */ /* 0x000fe40007ffe0ff */
[----:B-1----:R-:W-:Y:S02]  /*1300*/  MOV R60, RZ ;  /* 0x000000ff003c7202 */ /* 0x002fe40000000f00 */
[----:B------:R-:W-:-:S02]  /*1310*/  @!P1 LEA.HI.X R69, R62, R25, R58, 0x1, P4 ;  /* 0x000000193e459211 */ /* 0x000fc400020f0c3a */
[----:B------:R-:W1:Y:S02]  /*1320*/  @!P3 LDC.64 R24, c[0x0][0x220] ;  /* 0x00008800ff18bb82 */ /* 0x000e640000000a00 */
[----:B------:R5:W2:Y:S01]  /*1330*/  @!P2 LDG.E R60, desc[UR8][R28.64] ;  /* 0x000000081c3ca981 */ /* 0x000aa2000c1e1900 */
[----:B------:R-:W-:Y:S01]  /*1340*/  MOV R58, RZ ;  /* 0x000000ff003a7202 */ /* 0x000fe20000000f00 */
[----:B0-----:R-:W-:Y:S01]  /*1350*/  @!P3 IMAD R30, R59, R26, RZ ;  /* 0x0000001a3b1eb224 */ /* 0x001fe200078e02ff */
[----:B-----5:R-:W-:-:S04]  /*1360*/  @!P3 MOV R28, R64 ;  /* 0x00000040001cb202 */ /* 0x020fc80000000f00 */
[----:B------:R-:W5:Y:S01]  /*1370*/  @!P1 LDG.E R58, desc[UR8][R68.64] ;  /* 0x00000008443a9981 */ /* 0x000f62000c1e1900 */
[----:B------:R-:W-:Y:S01]  /*1380*/  @!P3 MOV R29, R67 ;  /* 0x00000043001db202 */ /* 0x000fe20000000f00 */
[C---:B------:R-:W-:Y:S02]  /*1390*/  @!P3 IMAD R31, R22.reuse, R27, R30 ;  /* 0x0000001b161fb224 */ /* 0x040fe400078e021e */
[----:B------:R-:W-:Y:S01]  /*13a0*/  @!P3 IMAD.WIDE.U32 R26, R22, R26, R28 ;  /* 0x0000001a161ab225 */ /* 0x000fe200078e001c */
[----:B------:R-:W-:-:S04]  /*13b0*/  MOV R62, RZ ;  /* 0x000000ff003e7202 */ /* 0x000fc80000000f00 */
[----:B------:R-:W-:Y:S02]  /*13c0*/  @!P3 IADD3 R27, R27, R31, RZ ;  /* 0x0000001f1b1bb210 */ /* 0x000fe40007ffe0ff */
[----:B-1----:R-:W-:-:S04]  /*13d0*/  @!P3 LEA R24, P1, R26, R24, 0x1 ;  /* 0x000000181a18b211 */ /* 0x002fc800078208ff */
[----:B------:R-:W-:-:S05]  /*13e0*/  @!P3 LEA.HI.X R25, R26, R25, R27, 0x1, P1 ;  /* 0x000000191a19b211 */ /* 0x000fca00008f0c1b */
[----:B------:R4:W5:Y:S01]  /*13f0*/  @!P3 LDG.E R62, desc[UR8][R24.64] ;  /* 0x00000008183eb981 */ /* 0x000962000c1e1900 */
[--C-:B------:R-:W-:Y:S02]  /*1400*/  HADD2.F32 R28, -RZ, R34.reuse.H0_H0 ;  /* 0x20000022ff1c7230 */ /* 0x100fe40000004100 */
[----:B------:R-:W-:Y:S02]  /*1410*/  HADD2.F32 R31, -RZ, R34.H1_H1 ;  /* 0x30000022ff1f7230 */ /* 0x000fe40000004100 */
[--C-:B----4-:R-:W-:Y:S02]  /*1420*/  HADD2.F32 R25, -RZ, R36.reuse.H1_H1 ;  /* 0x30000024ff197230 */ /* 0x110fe40000004100 */
[----:B------:R-:W-:Y:S02]  /*1430*/  HADD2.F32 R24, -RZ, R36.H0_H0 ;  /* 0x20000024ff187230 */ /* 0x000fe40000004100 */
[--C-:B------:R-:W-:Y:S02]  /*1440*/  HADD2.F32 R27, -RZ, R42.reuse.H1_H1 ;  /* 0x3000002aff1b7230 */ /* 0x100fe40000004100 */
[----:B------:R-:W-:-:S03]  /*1450*/  HADD2.F32 R26, -RZ, R42.H0_H0 ;  /* 0x2000002aff1a7230 */ /* 0x000fc60000004100 */
[----:B------:R-:W-:Y:S02]  /*1460*/  FMUL.FTZ R29, R27, R27 ;  /* 0x0000001b1b1d7220 */ /* 0x000fe40000410000 */
[C---:B------:R-:W-:Y:S02]  /*1470*/  FADD.FTZ R27, R26.reuse, R27 ;  /* 0x0000001b1a1b7221 */ /* 0x040fe40000010000 */
[----:B------:R-:W-:Y:S01]  /*1480*/  FFMA.FTZ R29, R26, R26, R29 ;  /* 0x0000001a1a1d7223 */ /* 0x000fe2000001001d */
[C---:B------:R-:W-:Y:S01]  /*1490*/  FADD.FTZ R26, R28.reuse, R31 ;  /* 0x0000001f1c1a7221 */ /* 0x040fe20000010000 */
[----:B------:R-:W-:Y:S01]  /*14a0*/  FMUL.FTZ R31, R31, R31 ;  /* 0x0000001f1f1f7220 */ /* 0x000fe20000410000 */
[----:B------:R-:W-:Y:S01]  /*14b0*/  FADD.FTZ R27, RZ, R27 ;  /* 0x0000001bff1b7221 */ /* 0x000fe20000010000 */
[----:B------:R-:W-:Y:S02]  /*14c0*/  FADD.FTZ R29, RZ, R29 ;  /* 0x0000001dff1d7221 */ /* 0x000fe40000010000 */
[----:B------:R-:W-:Y:S01]  /*14d0*/  FFMA.FTZ R28, R28, R28, R31 ;  /* 0x0000001c1c1c7223 */ /* 0x000fe2000001001f */
[----:B------:R-:W-:Y:S01]  /*14e0*/  FADD.FTZ R26, R27, R26 ;  /* 0x0000001a1b1a7221 */ /* 0x000fe20000010000 */
[----:B------:R-:W-:-:S02]  /*14f0*/  FMUL.FTZ R27, R25, R25 ;  /* 0x00000019191b7220 */ /* 0x000fc40000410000 */
[----:B------:R-:W-:Y:S01]  /*1500*/  FADD.FTZ R28, R29, R28 ;  /* 0x0000001c1d1c7221 */ /* 0x000fe20000010000 */
[--C-:B------:R-:W-:Y:S02]  /*1510*/  HADD2.F32 R29, -RZ, R38.reuse.H1_H1 ;  /* 0x30000026ff1d7230 */ /* 0x100fe40000004100 */
[C---:B------:R-:W-:Y:S01]  /*1520*/  FADD.FTZ R25, R24.reuse, R25 ;  /* 0x0000001918197221 */ /* 0x040fe20000010000 */
[----:B------:R-:W-:Y:S01]  /*1530*/  FFMA.FTZ R27, R24, R24, R27 ;  /* 0x00000018181b7223 */ /* 0x000fe2000001001b */
[----:B------:R-:W-:Y:S02]  /*1540*/  HADD2.F32 R24, -RZ, R38.H0_H0 ;  /* 0x20000026ff187230 */ /* 0x000fe40000004100 */
[----:B------:R-:W-:Y:S01]  /*1550*/  FMUL.FTZ R31, R29, R29 ;  /* 0x0000001d1d1f7220 */ /* 0x000fe20000410000 */
[----:B------:R-:W-:Y:S02]  /*1560*/  FADD.FTZ R25, R26, R25 ;  /* 0x000000191a197221 */ /* 0x000fe40000010000 */
[----:B------:R-:W-:Y:S01]  /*1570*/  FADD.FTZ R26, R24, R29 ;  /* 0x0000001d181a7221 */ /* 0x000fe20000010000 */
[----:B------:R-:W-:Y:S01]  /*1580*/  FADD.FTZ R27, R28, R27 ;  /* 0x0000001b1c1b7221 */ /* 0x000fe20000010000 */
[----:B------:R-:W-:Y:S01]  /*1590*/  FFMA.FTZ R24, R24, R24, R31 ;  /* 0x0000001818187223 */ /* 0x000fe2000001001f */
[----:B------:R-:W-:-:S02]  /*15a0*/  HADD2.F32 R29, -RZ, R40.H1_H1 ;  /* 0x30000028ff1d7230 */ /* 0x000fc40000004100 */
[----:B------:R-:W-:Y:S01]  /*15b0*/  FADD.FTZ R25, R25, R26 ;  /* 0x0000001a19197221 */ /* 0x000fe20000010000 */
[----:B------:R-:W-:Y:S02]  /*15c0*/  HADD2.F32 R26, -RZ, R40.H0_H0 ;  /* 0x20000028ff1a7230 */ /* 0x000fe40000004100 */
[----:B------:R-:W-:Y:S01]  /*15d0*/  FADD.FTZ R24, R27, R24 ;  /* 0x000000181b187221 */ /* 0x000fe20000010000 */
[----:B------:R-:W-:Y:S02]  /*15e0*/  FMUL.FTZ R27, R29, R29 ;  /* 0x0000001d1d1b7220 */ /* 0x000fe40000410000 */
[C---:B------:R-:W-:Y:S01]  /*15f0*/  FADD.FTZ R28, R26.reuse, R29 ;  /* 0x0000001d1a1c7221 */ /* 0x040fe20000010000 */
[--C-:B------:R-:W-:Y:S02]  /*1600*/  HADD2.F32 R29, -RZ, R44.reuse.H1_H1 ;  /* 0x3000002cff1d7230 */ /* 0x100fe40000004100 */
[----:B------:R-:W-:Y:S01]  /*1610*/  FFMA.FTZ R27, R26, R26, R27 ;  /* 0x0000001a1a1b7223 */ /* 0x000fe2000001001b */
[----:B------:R-:W-:-:S03]  /*1620*/  HADD2.F32 R26, -RZ, R44.H0_H0 ;  /* 0x2000002cff1a7230 */ /* 0x000fc60000004100 */
[----:B------:R-:W-:Y:S01]  /*1630*/  FADD.FTZ R24, R24, R27 ;  /* 0x0000001b18187221 */ /* 0x000fe20000010000 */
[----:B------:R-:W-:Y:S01]  /*1640*/  FMUL.FTZ R27, R29, R29 ;  /* 0x0000001d1d1b7220 */ /* 0x000fe20000410000 */
[----:B------:R-:W-:Y:S01]  /*1650*/  FADD.FTZ R25, R25, R28 ;  /* 0x0000001c19197221 */ /* 0x000fe20000010000 */
[C---:B------:R-:W-:Y:S01]  /*1660*/  FADD.FTZ R28, R26.reuse, R29 ;  /* 0x0000001d1a1c7221 */ /* 0x040fe20000010000 */
[--C-:B------:R-:W-:Y:S02]  /*1670*/  HADD2.F32 R29, -RZ, R46.reuse.H1_H1 ;  /* 0x3000002eff1d7230 */ /* 0x100fe40000004100 */
[----:B------:R-:W-:Y:S01]  /*1680*/  FFMA.FTZ R27, R26, R26, R27 ;  /* 0x0000001a1a1b7223 */ /* 0x000fe2000001001b */
[----:B------:R-:W-:-:S03]  /*1690*/  HADD2.F32 R26, -RZ, R46.H0_H0 ;  /* 0x2000002eff1a7230 */ /* 0x000fc60000004100 */
[----:B------:R-:W-:Y:S01]  /*16a0*/  FADD.FTZ R24, R24, R27 ;  /* 0x0000001b18187221 */ /* 0x000fe20000010000 */
[----:B------:R-:W-:Y:S01]  /*16b0*/  FMUL.FTZ R27, R29, R29 ;  /* 0x0000001d1d1b7220 */ /* 0x000fe20000410000 */
[----:B------:R-:W-:Y:S01]  /*16c0*/  FADD.FTZ R25, R25, R28 ;  /* 0x0000001c19197221 */ /* 0x000fe20000010000 */
[C---:B------:R-:W-:Y:S02]  /*16d0*/  FADD.FTZ R28, R26.reuse, R29 ;  /* 0x0000001d1a1c7221 */ /* 0x040fe40000010000 */
[----:B------:R-:W-:Y:S01]  /*16e0*/  FFMA.FTZ R27, R26, R26, R27 ;  /* 0x0000001a1a1b7223 */ /* 0x000fe2000001001b */
[--C-:B------:R-:W-:Y:S02]  /*16f0*/  HADD2.F32 R29, -RZ, R48.reuse.H1_H1 ;  /* 0x30000030ff1d7230 */ /* 0x100fe40000004100 */
[----:B------:R-:W-:Y:S02]  /*1700*/  HADD2.F32 R26, -RZ, R48.H0_H0 ;  /* 0x20000030ff1a7230 */ /* 0x000fe40000004100 */
[----:B------:R-:W-:Y:S01]  /*1710*/  FADD.FTZ R24, R24, R27 ;  /* 0x0000001b18187221 */ /* 0x000fe20000010000 */
[----:B------:R-:W-:Y:S01]  /*1720*/  FMUL.FTZ R27, R29, R29 ;  /* 0x0000001d1d1b7220 */ /* 0x000fe20000410000 */
[----:B------:R-:W-:Y:S01]  /*1730*/  FADD.FTZ R25, R25, R28 ;  /* 0x0000001c19197221 */ /* 0x000fe20000010000 */
[----:B------:R-:W-:-:S02]  /*1740*/  FADD.FTZ R28, R26, R29 ;  /* 0x0000001d1a1c7221 */ /* 0x000fc40000010000 */
[----:B------:R-:W-:-:S04]  /*1750*/  FFMA.FTZ R27, R26, R26, R27 ;  /* 0x0000001a1a1b7223 */ /* 0x000fc8000001001b */
[----:B------:R-:W-:Y:S01]  /*1760*/  FADD.FTZ R24, R24, R27 ;  /* 0x0000001b18187221 */ /* 0x000fe20000010000 */
[----:B------:R-:W-:Y:S01]  /*1770*/  FADD.FTZ R25, R25, R28 ;  /* 0x0000001c19197221 */ /* 0x000fe20000010000 */
[----:B------:R-:W-:Y:S02]  /*1780*/  ISETP.GE.U32.AND P1, PT, R23, UR14, PT ;  /* 0x0000000e17007c0c */ /* 0x000fe4000bf26070 */
[----:B------:R-:W-:Y:S01]  /*1790*/  SHF.R.S32.HI R61, RZ, 0x1f, R23 ;  /* 0x0000001fff3d7819 */ /* 0x000fe20000011417 */
[--C-:B---3--:R-:W-:Y:S02]  /*17a0*/  HADD2.F32 R29, -RZ, R50.reuse.H1_H1 ;  /* 0x30000032ff1d7230 */ /* 0x108fe40000004100 */
[----:B------:R-:W-:-:S03]  /*17b0*/  HADD2.F32 R26, -RZ, R50.H0_H0 ;  /* 0x20000032ff1a7230 */ /* 0x000fc60000004100 */
[----:B------:R-:W-:Y:S02]  /*17c0*/  FMUL.FTZ R27, R29, R29 ;  /* 0x0000001d1d1b7220 */ /* 0x000fe40000410000 */
[C---:B------:R-:W-:Y:S02]  /*17d0*/  FADD.FTZ R28, R26.reuse, R29 ;  /* 0x0000001d1a1c7221 */ /* 0x040fe40000010000 */
[----:B------:R-:W-:-:S04]  /*17e0*/  FFMA.FTZ R27, R26, R26, R27 ;  /* 0x0000001a1a1b7223 */ /* 0x000fc8000001001b */
[----:B------:R-:W-:Y:S01]  /*17f0*/  FADD.FTZ R24, R24, R27 ;  /* 0x0000001b18187221 */ /* 0x000fe20000010000 */
[----:B------:R-:W-:Y:S01]  /*1800*/  FADD.FTZ R25, R25, R28 ;  /* 0x0000001c19197221 */ /* 0x000fe20000010000 */
[--C-:B--2---:R-:W-:Y:S02]  /*1810*/  HADD2.F32 R29, -RZ, R54.reuse.H1_H1 ;  /* 0x30000036ff1d7230 */ /* 0x104fe40000004100 */
[----:B------:R-:W-:-:S03]  /*1820*/  HADD2.F32 R26, -RZ, R54.H0_H0 ;  /* 0x20000036ff1a7230 */ /* 0x000fc60000004100 */
[----:B------:R-:W-:Y:S02]  /*1830*/  FMUL.FTZ R27, R29, R29 ;  /* 0x0000001d1d1b7220 */ /* 0x000fe40000410000 */
[C---:B------:R-:W-:Y:S02]  /*1840*/  FADD.FTZ R28, R26.reuse, R29 ;  /* 0x0000001d1a1c7221 */ /* 0x040fe40000010000 */
[----:B------:R-:W-:Y:S01]  /*1850*/  FFMA.FTZ R27, R26, R26, R27 ;  /* 0x0000001a1a1b7223 */ /* 0x000fe2000001001b */
[----:B------:R-:W-:-:S03]  /*1860*/  HADD2.F32 R29, -RZ, R56.H1_H1 ;  /* 0x30000038ff1d7230 */ /* 0x000fc60000004100 */
[----:B------:R-:W-:Y:S01]  /*1870*/  FADD.FTZ R24, R24, R27 ;  /* 0x0000001b18187221 */ /* 0x000fe20000010000 */
[----:B------:R-:W-:Y:S02]  /*1880*/  HADD2.F32 R26, -RZ, R56.H0_H0 ;  /* 0x20000038ff1a7230 */ /* 0x000fe40000004100 */
[----:B------:R-:W-:Y:S01]  /*1890*/  FADD.FTZ R25, R25, R28 ;  /* 0x0000001c19197221 */ /* 0x000fe20000010000 */
[----:B------:R-:W-:Y:S02]  /*18a0*/  FMUL.FTZ R27, R29, R29 ;  /* 0x0000001d1d1b7220 */ /* 0x000fe40000410000 */
[C---:B------:R-:W-:Y:S02]  /*18b0*/  FADD.FTZ R28, R26.reuse, R29 ;  /* 0x0000001d1a1c7221 */ /* 0x040fe40000010000 */
[----:B------:R-:W-:Y:S01]  /*18c0*/  FFMA.FTZ R27, R26, R26, R27 ;  /* 0x0000001a1a1b7223 */ /* 0x000fe2000001001b */
[--C-:B------:R-:W-:Y:S02]  /*18d0*/  HADD2.F32 R29, -RZ, R52.reuse.H1_H1 ;  /* 0x30000034ff1d7230 */ /* 0x100fe40000004100 */
[----:B------:R-:W-:-:S02]  /*18e0*/  HADD2.F32 R26, -RZ, R52.H0_H0 ;  /* 0x20000034ff1a7230 */ /* 0x000fc40000004100 */
[----:B------:R-:W-:Y:S01]  /*18f0*/  FADD.FTZ R24, R24, R27 ;  /* 0x0000001b18187221 */ /* 0x000fe20000010000 */
[----:B------:R-:W-:Y:S01]  /*1900*/  FMUL.FTZ R27, R29, R29 ;  /* 0x0000001d1d1b7220 */ /* 0x000fe20000410000 */
[----:B------:R-:W-:-:S03]  /*1910*/  ISETP.GE.AND.EX P1, PT, R61, UR15, PT, P1 ;  /* 0x0000000f3d007c0c */ /* 0x000fc6000bf26310 */
[----:B------:R-:W-:Y:S01]  /*1920*/  FFMA.FTZ R27, R26, R26, R27 ;  /* 0x0000001a1a1b7223 */ /* 0x000fe2000001001b */
[----:B------:R-:W-:-:S03]  /*1930*/  ISETP.GT.U32.OR P1, PT, R0, 0x27f, P1 ;  /* 0x0000027f0000780c */ /* 0x000fc60000f24470 */
[----:B------:R-:W-:Y:S01]  /*1940*/  FADD.FTZ R24, R24, R27 ;  /* 0x0000001b18187221 */ /* 0x000fe20000010000 */
[----:B------:R-:W-:Y:S01]  /*1950*/  FADD.FTZ R25, R25, R28 ;  /* 0x0000001c19197221 */ /* 0x000fe20000010000 */
[--C-:B------:R-:W-:Y:S02]  /*1960*/  HADD2.F32 R27, -RZ, R60.reuse.H1_H1 ;  /* 0x3000003cff1b7230 */ /* 0x100fe40000004100 */
[----:B------:R-:W-:Y:S01]  /*1970*/  FADD.FTZ R28, R26, R29 ;  /* 0x0000001d1a1c7221 */ /* 0x000fe20000010000 */
[----:B------:R-:W-:Y:S02]  /*1980*/  HADD2.F32 R26, -RZ, R60.H0_H0 ;  /* 0x2000003cff1a7230 */ /* 0x000fe40000004100 */
[----:B------:R-:W-:Y:S01]  /*1990*/  FMUL.FTZ R29, R27, R27 ;  /* 0x0000001b1b1d7220 */ /* 0x000fe20000410000 */
[----:B------:R-:W-:Y:S02]  /*19a0*/  FADD.FTZ R25, R25, R28 ;  /* 0x0000001c19197221 */ /* 0x000fe40000010000 */
[C---:B------:R-:W-:Y:S01]  /*19b0*/  FADD.FTZ R28, R26.reuse, R27 ;  /* 0x0000001b1a1c7221 */ /* 0x040fe20000010000 */
[----:B------:R-:W-:-:S03]  /*19c0*/  FFMA.FTZ R29, R26, R26, R29 ;  /* 0x0000001a1a1d7223 */ /* 0x000fc6000001001d */
[----:B------:R-:W-:Y:S01]  /*19d0*/  FADD.FTZ R28, R25, R28 ;  /* 0x0000001c191c7221 */ /* 0x000fe20000010000 */
[----:B------:R-:W-:Y:S02]  /*19e0*/  FADD.FTZ R29, R24, R29 ;  /* 0x0000001d181d7221 */ /* 0x000fe40000010000 */
[----:B------:R-:W0:Y:S01]  /*19f0*/  @!P1 LDC.64 R24, c[0x0][0x270] ;  /* 0x00009c00ff189b82 */ /* 0x000e220000000a00 */
[--C-:B-----5:R-:W-:Y:S02]  /*1a00*/  HADD2.F32 R27, -RZ, R58.reuse.H1_H1 ;  /* 0x3000003aff1b7230 */ /* 0x120fe40000004100 */
[----:B------:R-:W-:-:S03]  /*1a10*/  HADD2.F32 R26, -RZ, R58.H0_H0 ;  /* 0x2000003aff1a7230 */ /* 0x000fc60000004100 */
[----:B------:R-:W-:Y:S02]  /*1a20*/  FMUL.FTZ R31, R27, R27 ;  /* 0x0000001b1b1f7220 */ /* 0x000fe40000410000 */
[C---:B------:R-:W-:Y:S02]  /*1a30*/  FADD.FTZ R27, R26.reuse, R27 ;  /* 0x0000001b1a1b7221 */ /* 0x040fe40000010000 */
[----:B------:R-:W-:-:S04]  /*1a40*/  FFMA.FTZ R26, R26, R26, R31 ;  /* 0x0000001a1a1a7223 */ /* 0x000fc8000001001f */
[----:B------:R-:W-:Y:S01]  /*1a50*/  FADD.FTZ R29, R29, R26 ;  /* 0x0000001a1d1d7221 */ /* 0x000fe20000010000 */
[--C-:B------:R-:W-:Y:S02]  /*1a60*/  HADD2.F32 R31, -RZ, R62.reuse.H1_H1 ;  /* 0x3000003eff1f7230 */ /* 0x100fe40000004100 */
[----:B------:R-:W-:-:S03]  /*1a70*/  HADD2.F32 R26, -RZ, R62.H0_H0 ;  /* 0x2000003eff1a7230 */ /* 0x000fc60000004100 */
[----:B------:R-:W-:Y:S01]  /*1a80*/  FMUL.FTZ R63, R31, R31 ;  /* 0x0000001f1f3f7220 */ /* 0x000fe20000410000 */
[----:B------:R-:W-:Y:S01]  /*1a90*/  FADD.FTZ R27, R28, R27 ;  /* 0x0000001b1c1b7221 */ /* 0x000fe20000010000 */
[C---:B------:R-:W-:Y:S02]  /*1aa0*/  FADD.FTZ R28, R26.reuse, R31 ;  /* 0x0000001f1a1c7221 */ /* 0x040fe40000010000 */
[----:B------:R-:W-:Y:S01]  /*1ab0*/  FFMA.FTZ R30, R26, R26, R63 ;  /* 0x0000001a1a1e7223 */ /* 0x000fe2000001003f */
[----:B0-----:R-:W-:Y:S02]  /*1ac0*/  @!P1 IMAD R26, R61, R24, RZ ;  /* 0x000000183d1a9224 */ /* 0x001fe400078e02ff */
[----:B------:R-:W-:Y:S01]  /*1ad0*/  FADD.FTZ R28, R27, R28 ;  /* 0x0000001c1b1c7221 */ /* 0x000fe20000010000 */
[----:B------:R-:W-:Y:S01]  /*1ae0*/  @!P1 MOV R27, R67 ;  /* 0x00000043001b9202 */ /* 0x000fe20000000f00 */
[----:B------:R-:W-:Y:S01]  /*1af0*/  @!P1 IMAD R31, R23, R25, R26 ;  /* 0x00000019171f9224 */ /* 0x000fe200078e021a */
[----:B------:R-:W-:-:S05]  /*1b00*/  @!P1 MOV R26, R64 ;  /* 0x00000040001a9202 */ /* 0x000fca0000000f00 */
[----:B------:R-:W-:Y:S02]  /*1b10*/  @!P1 IMAD.WIDE.U32 R26, R23, R24, R26 ;  /* 0x00000018171a9225 */ /* 0x000fe400078e001a */
[----:B------:R-:W0:Y:S03]  /*1b20*/  @!P1 LDC.64 R24, c[0x0][0x220] ;  /* 0x00008800ff189b82 */ /* 0x000e260000000a00 */
[----:B------:R-:W-:Y:S02]  /*1b30*/  @!P1 IADD3 R27, R27, R31, RZ ;  /* 0x0000001f1b1b9210 */ /* 0x000fe40007ffe0ff */
[----:B------:R-:W-:Y:S02]  /*1b40*/  MOV R63, RZ ;  /* 0x000000ff003f7202 */ /* 0x000fe40000000f00 */
[----:B0-----:R-:W-:-:S04]  /*1b50*/  @!P1 LEA R24, P2, R26, R24, 0x1 ;  /* 0x000000181a189211 */ /* 0x001fc800078408ff */
[----:B------:R-:W-:-:S05]  /*1b60*/  @!P1 LEA.HI.X R25, R26, R25, R27, 0x1, P2 ;  /* 0x000000191a199211 */ /* 0x000fca00010f0c1b */
[----:B------:R-:W2:Y:S01]  /*1b70*/  @!P1 LDG.E R63, desc[UR8][R24.64] ;  /* 0x00000008183f9981 */ /* 0x000ea2000c1e1900 */
[----:B------:R-:W-:Y:S01]  /*1b80*/  FADD.FTZ R29, R29, R30 ;  /* 0x0000001e1d1d7221 */ /* 0x000fe20000010000 */
[C---:B------:R-:W-:Y:S02]  /*1b90*/  ISETP.GT.AND P1, PT, R3.reuse, 0x1e, PT ;  /* 0x0000001e0300780c */ /* 0x040fe40003f24270 */
[----:B------:R-:W-:Y:S02]  /*1ba0*/  ISETP.NE.AND P2, PT, R3, RZ, PT ;  /* 0x000000ff0300720c */ /* 0x000fe40003f45270 */
[----:B------:R-:W-:Y:S01]  /*1bb0*/  ISETP.NE.AND P3, PT, R0, RZ, PT ;  /* 0x000000ff0000720c */ /* 0x000fe20003f65270 */
[----:B------:R-:W-:Y:S01]  /*1bc0*/  BSSY B0, `(.L_x_2494) ;  /* 0x0000056000007945 */ /* 0x000fe20003800000 */
[--C-:B--2---:R-:W-:Y:S02]  /*1bd0*/  HADD2.F32 R27, -RZ, R63.reuse.H1_H1 ;  /* 0x3000003fff1b7230 */ /* 0x104fe40000004100 */
[----:B------:R-:W-:-:S03]  /*1be0*/  HADD2.F32 R26, -RZ, R63.H0_H0 ;  /* 0x2000003fff1a7230 */ /* 0x000fc60000004100 */
[----:B------:R-:W-:Y:S02]  /*1bf0*/  FMUL.FTZ R31, R27, R27 ;  /* 0x0000001b1b1f7220 */ /* 0x000fe40000410000 */
[C---:B------:R-:W-:Y:S02]  /*1c00*/  FADD.FTZ R27, R26.reuse, R27 ;  /* 0x0000001b1a1b7221 */ /* 0x040fe40000010000 */
        /* <DEDUP_REMOVED lines=33> */
[----:B------:R-:W1:Y:S02]  /*1e20*/  LDS.128 R24, [UR5+0x20] ;  /* 0x00002005ff187984 */ /* 0x000e640008000c00 */
[----:B-1----:R-:W-:Y:S01]  /*1e30*/  FADD.FTZ R31, R28, R24 ;  /* 0x000000181c1f7221 */ /* 0x002fe20000010000 */
[----:B------:R-:W-:-:S03]  /*1e40*/  FADD.FTZ R24, R29, R25 ;  /* 0x000000191d187221 */ /* 0x000fc60000010000 */
[----:B------:R-:W-:Y:S01]  /*1e50*/  FADD.FTZ R25, R31, R26 ;  /* 0x0000001a1f197221 */ /* 0x000fe20000010000 */
[----:B------:R-:W-:Y:S01]  /*1e60*/  FADD.FTZ R24, R24, R27 ;  /* 0x0000001b18187221 */ /* 0x000fe20000010000 */
[----:B0-----:R-:W0:Y:S02]  /*1e70*/  LDS.128 R28, [UR5+0x30] ;  /* 0x00003005ff1c7984 */ /* 0x001e240008000c00 */
[----:B0-----:R-:W-:Y:S01]  /*1e80*/  FADD.FTZ R25, R25, R28 ;  /* 0x0000001c19197221 */ /* 0x001fe20000010000 */
[----:B------:R-:W-:-:S03]  /*1e90*/  FADD.FTZ R28, R24, R29 ;  /* 0x0000001d181c7221 */ /* 0x000fc60000010000 */
[----:B------:R-:W-:Y:S01]  /*1ea0*/  FADD.FTZ R29, R25, R30 ;  /* 0x0000001e191d7221 */ /* 0x000fe20000010000 */
[----:B------:R-:W-:Y:S01]  /*1eb0*/  FADD.FTZ R28, R28, R31 ;  /* 0x0000001f1c1c7221 */ /* 0x000fe20000010000 */
[----:B------:R-:W0:Y:S02]  /*1ec0*/  LDS.128 R24, [UR5+0x40] ;  /* 0x00004005ff187984 */ /* 0x000e240008000c00 */
        /* <DEDUP_REMOVED lines=31> */
[----:B------:R-:W-:Y:S01]  /*20c0*/  FADD.FTZ R30, R30, R25 ;  /* 0x000000191e1e7221 */ /* 0x000fe20000010000 */
[----:B------:R-:W0:Y:S02]  /*20d0*/  LDS.64 R28, [UR5+0xb0] ;  /* 0x0000b005ff1c7984 */ /* 0x000e240008000a00 */
[----:B------:R-:W-:Y:S01]  /*20e0*/  FADD.FTZ R31, R31, R26 ;  /* 0x0000001a1f1f7221 */ /* 0x000fe20000010000 */
[----:B------:R-:W-:-:S03]  /*20f0*/  FADD.FTZ R30, R30, R27 ;  /* 0x0000001b1e1e7221 */ /* 0x000fc60000010000 */
[----:B0-----:R-:W-:Y:S01]  /*2100*/  FADD.FTZ R28, R31, R28 ;  /* 0x0000001c1f1c7221 */ /* 0x001fe20000010000 */
[----:B------:R-:W-:-:S07]  /*2110*/  FADD.FTZ R29, R30, R29 ;  /* 0x0000001d1e1d7221 */ /* 0x000fce0000010000 */
.L_x_2495:
[----:B------:R-:W-:Y:S05]  /*2120*/  BSYNC B0 ;  /* 0x0000000000007941 */ /* 0x000fea0003800000 */
.L_x_2494:
[----:B------:R-:W1:Y:S02]  /*2130*/  LDC R31, c[0x0][0xc] ;  /* 0x00000300ff1f7b82 */ /* 0x000e640000000800 */
[----:B-1----:R-:W-:-:S13]  /*2140*/  ISETP.GE.U32.AND P1, PT, R31, 0x2, PT ;  /* 0x000000021f00780c */ /* 0x002fda0003f26070 */
[----:B------:R-:W-:Y:S05]  /*2150*/  @!P1 BRA `(.L_x_2496) ;  /* 0x0000000800709947 */ /* 0x000fea0003800000 */
[----:B------:R-:W-:Y:S05]  /*2160*/  @P3 BRA `(.L_x_2497) ;  /* 0x0000000000743947 */ /* 0x000fea0003800000 */
[----:B------:R-:W1:Y:S01]  /*2170*/  S2R R69, SR_CTAID.Y ;  /* 0x0000000000457919 */ /* 0x000e620000002600 */
[----:B------:R-:W2:Y:S01]  /*2180*/  LDC R71, c[0x0][0x10] ;  /* 0x00000400ff477b82 */ /* 0x000ea20000000800 */
[C---:B------:R-:W-:Y:S02]  /*2190*/  LOP3.LUT R26, R6.reuse, 0x1, RZ, 0xc0, !PT ;  /* 0x00000001061a7812 */ /* 0x040fe400078ec0ff */
[----:B------:R-:W-:-:S05]  /*21a0*/  LOP3.LUT P1, RZ, R6, 0x2, RZ, 0xc0, !PT ;  /* 0x0000000206ff7812 */ /* 0x000fca000782c0ff */
[----:B------:R-:W3:Y:S01]  /*21b0*/  LDC.64 R24, c[0x0][0x248] ;  /* 0x00009200ff187b82 */ /* 0x000ee20000000a00 */
[----:B--2---:R-:W-:Y:S02]  /*21c0*/  IMAD R26, R26, R71, RZ ;  /* 0x000000471a1a7224 */ /* 0x004fe400078e02ff */
[----:B-1----:R-:W-:-:S03]  /*21d0*/  IMAD R71, R71, UR7, R69 ;  /* 0x0000000747477c24 */ /* 0x002fc6000f8e0245 */
[C---:B------:R-:W-:Y:S01]  /*21e0*/  IADD3 R69, R26.reuse, R69, RZ ;  /* 0x000000451a457210 */ /* 0x040fe20007ffe0ff */
[----:B------:R-:W-:-:S05]  /*21f0*/  IMAD R26, R26, R31, RZ ;  /* 0x0000001f1a1a7224 */ /* 0x000fca00078e02ff */
[----:B------:R-:W-:-:S05]  /*2200*/  SHF.L.U32 R27, R26, 0x1, RZ ;  /* 0x000000011a1b7819 */ /* 0x000fca00000006ff */
[----:B---3--:R-:W-:-:S04]  /*2210*/  IMAD.WIDE R24, R27, 0x4, R24 ;  /* 0x000000041b187825 */ /* 0x008fc800078e0218 */
[----:B------:R-:W-:Y:S02]  /*2220*/  IMAD.WIDE.U32 R26, R71, 0x8, R24 ;  /* 0x00000008471a7825 */ /* 0x000fe400078e0018 */
[----:B------:R-:W1:Y:S01]  /*2230*/  LDC.64 R24, c[0x0][0x240] ;  /* 0x00009000ff187b82 */ /* 0x000e620000000a00 */
[----:B------:R-:W-:Y:S02]  /*2240*/  SEL R71, R31, RZ, !P1 ;  /* 0x000000ff1f477207 */ /* 0x000fe40004800000 */
[----:B------:R2:W-:Y:S01]  /*2250*/  STG.E.64 desc[UR8][R26.64], R28 ;  /* 0x0000001c1a007986 */ /* 0x0005e2000c101b08 */
[----:B-1----:R-:W-:Y:S01]  /*2260*/  IMAD.WIDE.U32 R24, R69, 0x4, R24 ;  /* 0x0000000445187825 */ /* 0x002fe200078e0018 */
[----:B------:R-:W-:-:S04]  /*2270*/  MOV R69, 0xffffffff ;  /* 0xffffffff00457802 */ /* 0x000fc80000000f00 */
[----:B------:R-:W-:Y:S02]  /*2280*/  SEL R69, R69, 0x1, P1 ;  /* 0x0000000145457807 */ /* 0x000fe40000800000 */
[----:B------:R-:W-:Y:S01]  /*2290*/  ISETP.NE.AND P1, PT, R71, -0x1, PT ;  /* 0xffffffff4700780c */ /* 0x000fe20003f25270 */
[----:B------:R-:W-:Y:S06]  /*22a0*/  MEMBAR.ALL.GPU ;  /* 0x0000000000007992 */ /* 0x000fec000000a000 */
[----:B------:R-:W-:-:S00]  /*22b0*/  ERRBAR ;  /* 0x00000000000079ab */ /* 0x000fc00000000000 */
[----:B------:R-:W-:Y:S06]  /*22c0*/  CGAERRBAR ;  /* 0x00000000000075ab */ /* 0x000fec0000000000 */
[----:B------:R2:W-:Y:S01]  /*22d0*/  REDG.E.ADD.S32.STRONG.GPU desc[UR8][R24.64], R69 ;  /* 0x000000451800798e */ /* 0x0005e2000c10e388 */
[----:B------:R-:W-:Y:S05]  /*22e0*/  @!P1 BRA `(.L_x_2497) ;  /* 0x0000000000149947 */ /* 0x000fea0003800000 */
.L_x_2498:
[----:B--2---:R-:W2:Y:S04]  /*22f0*/  LDG.E.STRONG.GPU R26, desc[UR8][R24.64] ;  /* 0x00000008181a7981 */ /* 0x004ea8000c1ef900 */
[----:B--2---:R-:W-:Y:S01]  /*2300*/  CCTL.IVALL ;  /* 0x00000000ff00798f */ /* 0x004fe20002000000 */
[----:B------:R-:W-:Y:S05]  /*2310*/  YIELD ;  /* 0x0000000000007946 */ /* 0x000fea0003800000 */
[----:B------:R-:W-:-:S13]  /*2320*/  ISETP.NE.AND P1, PT, R26, R71, PT ;  /* 0x000000471a00720c */ /* 0x000fda0003f25270 */
[----:B------:R-:W-:Y:S05]  /*2330*/  @P1 BRA `(.L_x_2498) ;  /* 0xfffffffc00ec1947 */ /* 0x000fea000383ffff */
.L_x_2497:
        /* <DEDUP_REMOVED lines=10> */
[----:B------:R-:W-:-:S07]  /*23e0*/  IADD3 R68, -R68, R31, RZ ;  /* 0x0000001f44447210 */ /* 0x000fce0007ffe1ff */
.L_x_2500:
[----:B------:R-:W-:-:S13]  /*23f0*/  ISETP.EQ.OR P1, PT, R30, UR7, P3 ;  /* 0x000000071e007c0c */ /* 0x000fda0009f22670 */
[----:B------:R-:W1:Y:S01]  /*2400*/  @!P1 S2R R24, SR_CTAID.Y ;  /* 0x0000000000189919 */ /* 0x000e620000002600 */
[----:B------:R-:W2:Y:S01]  /*2410*/  @!P1 LDC R69, c[0x0][0x10] ;  /* 0x00000400ff459b82 */ /* 0x000ea20000000800 */
[----:B------:R-:W-:-:S05]  /*2420*/  @!P1 LOP3.LUT R26, R6, 0x1, RZ, 0xc0, !PT ;  /* 0x00000001061a9812 */ /* 0x000fca00078ec0ff */
[----:B--2---:R-:W-:-:S04]  /*2430*/  @!P1 IMAD R26, R26, R69, RZ ;  /* 0x000000451a1a9224 */ /* 0x004fc800078e02ff */
[----:B------:R-:W-:Y:S02]  /*2440*/  @!P1 IMAD R26, R26, R31, RZ ;  /* 0x0000001f1a1a9224 */ /* 0x000fe400078e02ff */
[----:B-1----:R-:W-:Y:S02]  /*2450*/  @!P1 IMAD R69, R69, R30, R24 ;  /* 0x0000001e45459224 */ /* 0x002fe400078e0218 */
[----:B------:R-:W1:Y:S01]  /*2460*/  @!P1 LDC.64 R24, c[0x0][0x248] ;  /* 0x00009200ff189b82 */ /* 0x000e620000000a00 */
[----:B------:R-:W-:-:S05]  /*2470*/  @!P1 SHF.L.U32 R27, R26, 0x1, RZ ;  /* 0x000000011a1b9819 */ /* 0x000fca00000006ff */
[----:B-1----:R-:W-:-:S04]  /*2480*/  @!P1 IMAD.WIDE R24, R27, 0x4, R24 ;  /* 0x000000041b189825 */ /* 0x002fc800078e0218 */
[----:B------:R-:W-:-:S05]  /*2490*/  @!P1 IMAD.WIDE.U32 R26, R69, 0x8, R24 ;  /* 0x00000008451a9825 */ /* 0x000fca00078e0018 */
[----:B------:R-:W0:Y:S02]  /*24a0*/  @!P1 LDG.E.64 R24, desc[UR8][R26.64] ;  /* 0x000000081a189981 */ /* 0x000e24000c1e1b00 */
[----:B0-----:R-:W-:Y:S01]  /*24b0*/  @!P1 FADD.FTZ R28, R28, R24 ;  /* 0x000000181c1c9221 */ /* 0x001fe20000010000 */
[----:B------:R-:W-:Y:S01]  /*24c0*/  IADD3 R24, R30, 0x1, RZ ;  /* 0x000000011e187810 */ /* 0x000fe20007ffe0ff */
[----:B------:R-:W-:-:S03]  /*24d0*/  @!P1 FADD.FTZ R29, R29, R25 ;  /* 0x000000191d1d9221 */ /* 0x000fc60000010000 */
[----:B------:R-:W-:-:S13]  /*24e0*/  ISETP.EQ.OR P2, PT, R24, UR7, P3 ;  /* 0x0000000718007c0c */ /* 0x000fda0009f42670 */
[----:B------:R-:W0:Y:S01]  /*24f0*/  @!P2 S2R R25, SR_CTAID.Y ;  /* 0x000000000019a919 */ /* 0x000e220000002600 */
[----:B------:R-:W1:Y:S01]  /*2500*/  @!P2 LDC R69, c[0x0][0x10] ;  /* 0x00000400ff45ab82 */ /* 0x000e620000000800 */
[----:B------:R-:W-:-:S05]  /*2510*/  @!P2 LOP3.LUT R70, R6, 0x1, RZ, 0xc0, !PT ;  /* 0x000000010646a812 */ /* 0x000fca00078ec0ff */
[----:B-1----:R-:W-:-:S04]  /*2520*/  @!P2 IMAD R70, R70, R69, RZ ;  /* 0x000000454646a224 */ /* 0x002fc800078e02ff */
[----:B------:R-:W-:Y:S02]  /*2530*/  @!P2 IMAD R70, R70, R31, RZ ;  /* 0x0000001f4646a224 */ /* 0x000fe400078e02ff */
[----:B0-----:R-:W-:Y:S02]  /*2540*/  @!P2 IMAD R69, R24, R69, R25 ;  /* 0x000000451845a224 */ /* 0x001fe400078e0219 */
[----:B------:R-:W0:Y:S01]  /*2550*/  @!P2 LDC.64 R24, c[0x0][0x248] ;  /* 0x00009200ff18ab82 */ /* 0x000e220000000a00 */
[----:B------:R-:W-:-:S05]  /*2560*/  @!P2 SHF.L.U32 R27, R70, 0x1, RZ ;  /* 0x00000001461ba819 */ /* 0x000fca00000006ff */
[----:B0-----:R-:W-:-:S04]  /*2570*/  @!P2 IMAD.WIDE R24, R27, 0x4, R24 ;  /* 0x000000041b18a825 */ /* 0x001fc800078e0218 */
[----:B------:R-:W-:-:S05]  /*2580*/  @!P2 IMAD.WIDE.U32 R26, R69, 0x8, R24 ;  /* 0x00000008451aa825 */ /* 0x000fca00078e0018 */
[----:B------:R-:W2:Y:S02]  /*2590*/  @!P2 LDG.E.64 R24, desc[UR8][R26.64] ;  /* 0x000000081a18a981 */ /* 0x000ea4000c1e1b00 */
[----:B--2---:R-:W-:Y:S01]  /*25a0*/  @!P2 FADD.FTZ R28, R28, R24 ;  /* 0x000000181c1ca221 */ /* 0x004fe20000010000 */
        /* <DEDUP_REMOVED lines=27> */
[----:B------:R-:W-:-:S06]  /*2760*/  @!P2 IMAD.WIDE.U32 R24, R69, 0x8, R24 ;  /* 0x000000084518a825 */ /* 0x000fcc00078e0018 */
[----:B------:R-:W2:Y:S01]  /*2770*/  @!P2 LDG.E.64 R24, desc[UR8][R24.64] ;  /* 0x000000081818a981 */ /* 0x000ea2000c1e1b00 */
[----:B------:R-:W-:Y:S02]  /*2780*/  IADD3 R68, R68, -0x4, RZ ;  /* 0xfffffffc44447810 */ /* 0x000fe40007ffe0ff */
[----:B------:R-:W-:Y:S02]  /*2790*/  IADD3 R30, R30, 0x4, RZ ;  /* 0x000000041e1e7810 */ /* 0x000fe40007ffe0ff */
[----:B------:R-:W-:Y:S01]  /*27a0*/  ISETP.NE.AND P1, PT, R68, RZ, PT ;  /* 0x000000ff4400720c */ /* 0x000fe20003f25270 */
[----:B--2---:R-:W-:Y:S01]  /*27b0*/  @!P2 FADD.FTZ R28, R28, R24 ;  /* 0x000000181c1ca221 */ /* 0x004fe20000010000 */
[----:B------:R-:W-:-:S11]  /*27c0*/  @!P2 FADD.FTZ R29, R29, R25 ;  /* 0x000000191d1da221 */ /* 0x000fd60000010000 */
[----:B------:R-:W-:Y:S05]  /*27d0*/  @P1 BRA `(.L_x_2500) ;  /* 0xfffffffc00041947 */ /* 0x000fea000383ffff */
.L_x_2499:
[----:B------:R-:W-:-:S13]  /*27e0*/  LOP3.LUT P1, R69, R31, 0x3, RZ, 0xc0, !PT ;  /* 0x000000031f457812 */ /* 0x000fda000782c0ff */
[----:B------:R-:W-:Y:S05]  /*27f0*/  @!P1 BRA `(.L_x_2496) ;  /* 0x0000000000c89947 */ /* 0x000fea0003800000 */
[----:B------:R-:W-:Y:S01]  /*2800*/  ISETP.EQ.OR P1, PT, R30, UR7, P3 ;  /* 0x000000071e007c0c */ /* 0x000fe20009f22670 */
[----:B------:R-:W-:Y:S01]  /*2810*/  BSSY B0, `(.L_x_2501) ;  /* 0x0000010000007945 */ /* 0x000fe20003800000 */
[----:B------:R-:W-:-:S11]  /*2820*/  ISETP.NE.AND P2, PT, R69, 0x1, PT ;  /* 0x000000014500780c */ /* 0x000fd60003f45270 */
[----:B------:R-:W-:Y:S05]  /*2830*/  @P1 BRA `(.L_x_2502) ;  /* 0x0000000000341947 */ /* 0x000fea0003800000 */
[----:B------:R-:W1:Y:S01]  /*2840*/  LDC.64 R24, c[0x0][0x248] ;  /* 0x00009200ff187b82 */ /* 0x000e620000000a00 */
[----:B------:R-:W-:Y:S01]  /*2850*/  LOP3.LUT R26, R6, 0x1, RZ, 0xc0, !PT ;  /* 0x00000001061a7812 */ /* 0x000fe200078ec0ff */
[----:B------:R-:W-:-:S04]  /*2860*/  ULDC UR5, c[0x0][0x10] ;  /* 0x0000040000057ab9 */ /* 0x000fc80000000800 */
[----:B------:R-:W-:-:S04]  /*2870*/  IMAD R26, R26, UR5, RZ ;  /* 0x000000051a1a7c24 */ /* 0x000fc8000f8e02ff */
[----:B------:R-:W-:-:S05]  /*2880*/  IMAD R26, R26, R31, RZ ;  /* 0x0000001f1a1a7224 */ /* 0x000fca00078e02ff */
[----:B------:R-:W-:-:S05]  /*2890*/  SHF.L.U32 R27, R26, 0x1, RZ ;  /* 0x000000011a1b7819 */ /* 0x000fca00000006ff */
[----:B-1----:R-:W-:Y:S02]  /*28a0*/  IMAD.WIDE R24, R27, 0x4, R24 ;  /* 0x000000041b187825 */ /* 0x002fe400078e0218 */
[----:B------:R-:W1:Y:S02]  /*28b0*/  S2R R27, SR_CTAID.Y ;  /* 0x00000000001b7919 */ /* 0x000e640000002600 */
[----:B-1----:R-:W-:-:S04]  /*28c0*/  IMAD R27, R30, UR5, R27 ;  /* 0x000000051e1b7c24 */ /* 0x002fc8000f8e021b */
[----:B------:R-:W-:-:S06]  /*28d0*/  IMAD.WIDE.U32 R24, R27, 0x8, R24 ;  /* 0x000000081b187825 */ /* 0x000fcc00078e0018 */
[----:B------:R-:W0:Y:S02]  /*28e0*/  LDG.E.64 R24, desc[UR8][R24.64] ;  /* 0x0000000818187981 */ /* 0x000e24000c1e1b00 */
[----:B0-----:R-:W-:Y:S01]  /*28f0*/  FADD.FTZ R28, R28, R24 ;  /* 0x000000181c1c7221 */ /* 0x001fe20000010000 */
[----:B------:R-:W-:-:S07]  /*2900*/  FADD.FTZ R29, R29, R25 ;  /* 0x000000191d1d7221 */ /* 0x000fce0000010000 */
.L_x_2502:
[----:B------:R-:W-:Y:S05]  /*2910*/  BSYNC B0 ;  /* 0x0000000000007941 */ /* 0x000fea0003800000 */
.L_x_2501:
[----:B------:R-:W-:Y:S05]  /*2920*/  @!P2 BRA `(.L_x_2496) ;  /* 0x00000000007ca947 */ /* 0x000fea0003800000 */
[C---:B------:R-:W-:Y:S02]  /*2930*/  IADD3 R26, R30.reuse, 0x1, RZ ;  /* 0x000000011e1a7810 */ /* 0x040fe40007ffe0ff */
[----:B------:R-:W-:Y:S02]  /*2940*/  IADD3 R68, R30, 0x2, RZ ;  /* 0x000000021e447810 */ /* 0x000fe40007ffe0ff */
[----:B------:R-:W-:Y:S02]  /*2950*/  ISETP.EQ.OR P2, PT, R26, UR7, P3 ;  /* 0x000000071a007c0c */ /* 0x000fe40009f42670 */
[----:B------:R-:W-:-:S04]  /*2960*/  ISETP.EQ.OR P1, PT, R68, UR7, P3 ;  /* 0x0000000744007c0c */ /* 0x000fc80009f22670 */
[----:B------:R-:W-:-:S07]  /*2970*/  ISETP.EQ.OR P1, PT, R69, 0x2, P1 ;  /* 0x000000024500780c */ /* 0x000fce0000f22670 */
[----:B------:R-:W1:Y:S01]  /*2980*/  @!P2 S2R R25, SR_CTAID.Y ;  /* 0x000000000019a919 */ /* 0x000e620000002600 */
[----:B------:R-:W2:Y:S01]  /*2990*/  @!P2 LDC R69, c[0x0][0x10] ;  /* 0x00000400ff45ab82 */ /* 0x000ea20000000800 */
[----:B------:R-:W-:-:S04]  /*29a0*/  @!P2 LOP3.LUT R24, R6, 0x1, RZ, 0xc0, !PT ;  /* 0x000000010618a812 */ /* 0x000fc800078ec0ff */
[----:B------:R-:W-:-:S03]  /*29b0*/  @!P1 LOP3.LUT R30, R6, 0x1, RZ, 0xc0, !PT ;  /* 0x00000001061e9812 */ /* 0x000fc600078ec0ff */
[----:B------:R-:W3:Y:S01]  /*29c0*/  @!P1 LDC R71, c[0x0][0x10] ;  /* 0x00000400ff479b82 */ /* 0x000ee20000000800 */
[-C--:B--2---:R-:W-:Y:S02]  /*29d0*/  @!P2 IMAD R24, R24, R69.reuse, RZ ;  /* 0x000000451818a224 */ /* 0x084fe400078e02ff */
[----:B-1----:R-:W-:Y:S02]  /*29e0*/  @!P2 IMAD R69, R26, R69, R25 ;  /* 0x000000451a45a224 */ /* 0x002fe400078e0219 */
[----:B------:R-:W-:Y:S02]  /*29f0*/  @!P2 IMAD R26, R24, R31, RZ ;  /* 0x0000001f181aa224 */ /* 0x000fe400078e02ff */
[----:B------:R-:W1:Y:S01]  /*2a00*/  @!P1 S2R R24, SR_CTAID.Y ;  /* 0x0000000000189919 */ /* 0x000e620000002600 */
[----:B---3--:R-:W-:Y:S02]  /*2a10*/  @!P1 IMAD R30, R30, R71, RZ ;  /* 0x000000471e1e9224 */ /* 0x008fe400078e02ff */
[----:B------:R-:W-:-:S02]  /*2a20*/  @!P2 SHF.L.U32 R27, R26, 0x1, RZ ;  /* 0x000000011a1ba819 */ /* 0x000fc400000006ff */
[----:B------:R-:W-:Y:S02]  /*2a30*/  @!P1 IMAD R30, R30, R31, RZ ;  /* 0x0000001f1e1e9224 */ /* 0x000fe400078e02ff */
[----:B-1----:R-:W-:Y:S02]  /*2a40*/  @!P1 IMAD R71, R68, R71, R24 ;  /* 0x0000004744479224 */ /* 0x002fe400078e0218 */
[----:B------:R-:W1:Y:S01]  /*2a50*/  @!P2 LDC.64 R24, c[0x0][0x248] ;  /* 0x00009200ff18ab82 */ /* 0x000e620000000a00 */
[----:B------:R-:W-:Y:S01]  /*2a60*/  @!P1 SHF.L.U32 R31, R30, 0x1, RZ ;  /* 0x000000011e1f9819 */ /* 0x000fe200000006ff */
[----:B-1----:R-:W-:-:S06]  /*2a70*/  @!P2 IMAD.WIDE R24, R27, 0x4, R24 ;  /* 0x000000041b18a825 */ /* 0x002fcc00078e0218 */
[----:B------:R-:W1:Y:S01]  /*2a80*/  @!P1 LDC.64 R26, c[0x0][0x248] ;  /* 0x00009200ff1a9b82 */ /* 0x000e620000000a00 */
[----:B------:R-:W-:-:S06]  /*2a90*/  @!P2 IMAD.WIDE.U32 R24, R69, 0x8, R24 ;  /* 0x000000084518a825 */ /* 0x000fcc00078e0018 */
[----:B------:R-:W0:Y:S01]  /*2aa0*/  @!P2 LDG.E.64 R24, desc[UR8][R24.64] ;  /* 0x000000081818a981 */ /* 0x000e22000c1e1b00 */
[----:B-1----:R-:W-:-:S04]  /*2ab0*/  @!P1 IMAD.WIDE R26, R31, 0x4, R26 ;  /* 0x000000041f1a9825 */ /* 0x002fc800078e021a */
[----:B------:R-:W-:-:S06]  /*2ac0*/  @!P1 IMAD.WIDE.U32 R26, R71, 0x8, R26 ;  /* 0x00000008471a9825 */ /* 0x000fcc00078e001a */
[----:B------:R-:W2:Y:S01]  /*2ad0*/  @!P1 LDG.E.64 R26, desc[UR8][R26.64] ;  /* 0x000000081a1a9981 */ /* 0x000ea2000c1e1b00 */
[----:B0-----:R-:W-:Y:S01]  /*2ae0*/  @!P2 FADD.FTZ R28, R28, R24 ;  /* 0x000000181c1ca221 */ /* 0x001fe20000010000 */
[----:B------:R-:W-:-:S03]  /*2af0*/  @!P2 FADD.FTZ R29, R29, R25 ;  /* 0x000000191d1da221 */ /* 0x000fc60000010000 */
[----:B--2---:R-:W-:Y:S01]  /*2b00*/  @!P1 FADD.FTZ R28, R28, R26 ;  /* 0x0000001a1c1c9221 */ /* 0x004fe20000010000 */
[----:B------:R-:W-:-:S07]  /*2b10*/  @!P1 FADD.FTZ R29, R29, R27 ;  /* 0x0000001b1d1d9221 */ /* 0x000fce0000010000 */
.L_x_2496:
[----:B------:R-:W-:Y:S01]  /*2b20*/  ULDC.64 UR12, c[0x0][0x218] ;  /* 0x00008600000c7ab9 */ /* 0x000fe20000000a00 */
[----:B------:R-:W-:Y:S01]  /*2b30*/  LOP3.LUT P1, RZ, R0, UR7, RZ, 0xfc, !PT ;  /* 0x0000000700ff7c12 */ /* 0x000fe2000f82fcff */
[----:B------:R-:W1:Y:S01]  /*2b40*/  S2UR UR6, SR_CgaCtaId ;  /* 0x00000000000679c3 */ /* 0x000e620000008800 */
[----:B------:R-:W-:Y:S01]  /*2b50*/  ISETP.EQ.U32.AND P2, PT, RZ, UR12, PT ;  /* 0x0000000cff007c0c */ /* 0x000fe2000bf42070 */
[----:B------:R-:W-:Y:S01]  /*2b60*/  UMOV UR5, 0x400 ;  /* 0x0000040000057882 */ /* 0x000fe20000000000 */
[----:B------:R-:W-:Y:S01]  /*2b70*/  ULDC UR11, c[0x0][0x2a4] ;  /* 0x0000a900000b7ab9 */ /* 0x000fe20000000800 */
[----:B------:R-:W-:Y:S02]  /*2b80*/  IADD3 R71, R7, R32, RZ ;  /* 0x0000002007477210 */ /* 0x000fe40007ffe0ff */
[----:B------:R-:W-:Y:S02]  /*2b90*/  ISETP.EQ.OR.EX P1, PT, RZ, UR13, P1, P2 ;  /* 0x0000000dff007c0c */ /* 0x000fe40008f22720 */
[----:B------:R-:W3:Y:S08]  /*2ba0*/  LDC.64 R30, c[0x0][0x228] ;  /* 0x00008a00ff1e7b82 */ /* 0x000ef00000000a00 */
[----:B--2---:R-:W2:Y:S03]  /*2bb0*/  LDC.64 R26, c[0x0][0x230] ;  /* 0x00008c00ff1a7b82 */ /* 0x004ea60000000a00 */
[----:B------:R-:W-:Y:S01]  /*2bc0*/  @!P1 FMUL.FTZ R25, R29, UR11 ;  /* 0x0000000b1d199c20 */ /* 0x000fe20008410000 */
[----:B------:R-:W-:-:S04]  /*2bd0*/  @!P1 FMUL.FTZ R24, R28, UR11 ;  /* 0x0000000b1c189c20 */ /* 0x000fc80008410000 */
[----:B------:R-:W4:Y:S01]  /*2be0*/  @!P1 LDC.64 R68, c[0x0][0x218] ;  /* 0x00008600ff449b82 */ /* 0x000f220000000a00 */
[----:B-1----:R-:W-:Y:S01]  /*2bf0*/  ULEA UR5, UR6, UR5, 0x18 ;  /* 0x0000000506057291 */ /* 0x002fe2000f8ec03f */
[----:B---3--:R-:W-:-:S08]  /*2c00*/  IMAD.WIDE R72, R71, 0x4, R30 ;  /* 0x0000000447487825 */ /* 0x008fd000078e021e */
[----:B------:R-:W-:Y:S01]  /*2c10*/  @!P3 STS.64 [UR5+0xc0], R28 ;  /* 0x0000c01cff00b988 */ /* 0x000fe20008000a05 */
[----:B--2---:R-:W-:-:S04]  /*2c20*/  IMAD.WIDE R70, R71, 0x4, R26 ;  /* 0x0000000447467825 */ /* 0x004fc800078e021a */
[----:B----4-:R-:W-:-:S05]  /*2c30*/  @!P1 IMAD.WIDE R68, R4, 0x8, R68 ;  /* 0x0000000804449825 */ /* 0x010fca00078e0244 */
[----:B------:R1:W-:Y:S01]  /*2c40*/  @!P1 STG.E.64 desc[UR8][R68.64], R24 ;  /* 0x0000001844009986 */ /* 0x0003e2000c101b08 */
[----:B------:R-:W-:Y:S06]  /*2c50*/  BAR.SYNC.DEFER_BLOCKING 0x0 ;  /* 0x0000000000007b1d */ /* 0x000fec0000010000 */
[----:B------:R-:W2:Y:S04]  /*2c60*/  LDG.E.64 R26, desc[UR8][R72.64] ;  /* 0x00000008481a7981 */ /* 0x000ea8000c1e1b00 */
[----:B-1----:R-:W2:Y:S01]  /*2c70*/  LDG.E.64 R24, desc[UR8][R70.64] ;  /* 0x0000000846187981 */ /* 0x002ea2000c1e1b00 */
[----:B------:R-:W-:-:S02]  /*2c80*/  MOV R68, 0x3f800000 ;  /* 0x3f80000000447802 */ /* 0x000fc40000000f00 */
[----:B------:R-:W-:Y:S01]  /*2c90*/  ISETP.NE.AND P5, PT, RZ, UR10, PT ;  /* 0x0000000aff007c0c */ /* 0x000fe2000bfa5270 */
[----:B------:R-:W1:Y:S02]  /*2ca0*/  LDS.64 R30, [UR5+0xc0] ;  /* 0x0000c005ff1e7984 */ /* 0x000e640008000a00 */
[----:B-1----:R-:W-:-:S04]  /*2cb0*/  FMUL.FTZ R32, R30, UR11 ;  /* 0x0000000b1e207c20 */ /* 0x002fc80008410000 */
[----:B------:R-:W-:-:S04]  /*2cc0*/  FMUL.FTZ R30, R32, R32 ;  /* 0x00000020201e7220 */ /* 0x000fc80000410000 */
[----:B------:R-:W-:Y:S01]  /*2cd0*/  FFMA.FTZ R30, R31, UR11, -R30 ;  /* 0x0000000b1f1e7c23 */ /* 0x000fe2000801081e */
[----:B------:R-:W-:-:S04]  /*2ce0*/  HADD2.F32 R31, -RZ, R42.H1_H1 ;  /* 0x3000002aff1f7230 */ /* 0x000fc80000004100 */
[----:B------:R-:W-:Y:S01]  /*2cf0*/  FSETP.GTU.FTZ.AND P1, PT, R30, RZ, PT ;  /* 0x000000ff1e00720b */ /* 0x000fe20003f3c000 */
[----:B------:R-:W-:-:S12]  /*2d00*/  FADD.FTZ R31, R31, -R32 ;  /* 0x800000201f1f7221 */ /* 0x000fd80000010000 */
[----:B0-----:R-:W0:Y:S02]  /*2d10*/  @P1 LDC R29, c[0x0][0x238] ;  /* 0x00008e00ff1d1b82 */ /* 0x001e240000000800 */
[----:B0-----:R-:W-:Y:S01]  /*2d20*/  @P1 FADD.FTZ R30, R30, R29 ;  /* 0x0000001d1e1e1221 */ /* 0x001fe20000010000 */
[----:B------:R-:W-:-:S03]  /*2d30*/  HADD2.F32 R29, -RZ, R42.H0_H0 ;  /* 0x2000002aff1d7230 */ /* 0x000fc60000004100 */
[----:B------:R-:W0:Y:S02]  /*2d40*/  @P1 MUFU.RSQ R68, R30 ;  /* 0x0000001e00441308 */ /* 0x000e240000001400 */
[----:B------:R-:W-:-:S04]  /*2d50*/  FADD.FTZ R29, R29, -R32 ;  /* 0x800000201d1d7221 */ /* 0x000fc80000010000 */
[-C--:B0-----:R-:W-:Y:S01]  /*2d60*/  FMUL.FTZ R29, R29, R68.reuse ;  /* 0x000000441d1d7220 */ /* 0x081fe20000410000 */
[----:B------:R-:W-:-:S03]  /*2d70*/  FMUL.FTZ R28, R31, R68 ;  /* 0x000000441f1c7220 */ /* 0x000fc60000410000 */
[----:B--2---:R-:W-:Y:S01]  /*2d80*/  FFMA.FTZ R29, R26, R29, R24 ;  /* 0x0000001d1a1d7223 */ /* 0x004fe20000010018 */
[----:B------:R-:W-:Y:S01]  /*2d90*/  FFMA.FTZ R28, R27, R28, R25 ;  /* 0x0000001c1b1c7223 */ /* 0x000fe20000010019 */
[----:B------:R-:W-:Y:S06]  /*2da0*/  @!P5 BRA `(.L_x_2503) ;  /* 0x000000000028d947 */ /* 0x000fec0003800000 */
[----:B------:R-:W-:-:S06]  /*2db0*/  FMUL.FTZ R30, R29, -1.4426950216293334961 ;  /* 0xbfb8aa3b1d1e7820 */ /* 0x000fcc0000410000 */
[----:B------:R-:W0:Y:S02]  /*2dc0*/  MUFU.EX2 R30, R30 ;  /* 0x0000001e001e7308 */ /* 0x000e240000000800 */
[----:B0-----:R-:W-:-:S06]  /*2dd0*/  FADD.FTZ R31, R30, 1 ;  /* 0x3f8000001e1f7421 */ /* 0x001fcc0000010000 */
[----:B------:R-:W0:Y:S02]  /*2de0*/  MUFU.RCP R42, R31 ;  /* 0x0000001f002a7308 */ /* 0x000e240000001000 */
[----:B0-----:R-:W-:Y:S01]  /*2df0*/  FMUL.FTZ R29, R29, R42 ;  /* 0x0000002a1d1d7220 */ /* 0x001fe20000410000 */
[----:B------:R-:W-:-:S06]  /*2e00*/  FMUL.FTZ R42, R28, -1.4426950216293334961 ;  /* 0xbfb8aa3b1c2a7820 */ /* 0x000fcc0000410000 */
[----:B------:R-:W0:Y:S02]  /*2e10*/  MUFU.EX2 R42, R42 ;  /* 0x0000002a002a7308 */ /* 0x000e240000000800 */
[----:B0-----:R-:W-:-:S06]  /*2e20*/  FADD.FTZ R69, R42, 1 ;  /* 0x3f8000002a457421 */ /* 0x001fcc0000010000 */
[----:B------:R-:W0:Y:S02]  /*2e30*/  MUFU.RCP R69, R69 ;  /* 0x0000004500457308 */ /* 0x000e240000001000 */
[----:B0-----:R-:W-:-:S07]  /*2e40*/  FMUL.FTZ R28, R28, R69 ;  /* 0x000000451c1c7220 */ /* 0x001fce0000410000 */
.L_x_2503:
[----:B------:R-:W-:Y:S04]  /*2e50*/  BSSY B0, `(.L_x_2504) ;  /* 0x000000e000007945 */ /* 0x000fe80003800000 */
[----:B------:R-:W-:Y:S05]  /*2e60*/  @!P0 BRA `(.L_x_2505) ;  /* 0x0000000000308947 */ /* 0x000fea0003800000 */
[----:B------:R-:W-:Y:S01]  /*2e70*/  F2FP.F16.F32.PACK_AB R69, R28, R29 ;  /* 0x0000001d1c45723e */ /* 0x000fe200000000ff */
[----:B------:R-:W-:Y:S01]  /*2e80*/  ULDC.64 UR12, c[0x0][0x270] ;  /* 0x00009c00000c7ab9 */ /* 0x000fe20000000a00 */
[----:B------:R-:W-:Y:S01]  /*2e90*/  MOV R28, R64 ;  /* 0x00000040001c7202 */ /* 0x000fe20000000f00 */
[----:B------:R-:W-:Y:S01]  /*2ea0*/  IMAD R31, R5, UR12, RZ ;  /* 0x0000000c051f7c24 */ /* 0x000fe2000f8e02ff */
[----:B------:R-:W-:-:S03]  /*2eb0*/  MOV R29, R67 ;  /* 0x00000043001d7202 */ /* 0x000fc60000000f00 */
[C---:B------:R-:W-:Y:S02]  /*2ec0*/  IMAD R31, R2.reuse, UR13, R31 ;  /* 0x0000000d021f7c24 */ /* 0x040fe4000f8e021f */
[----:B------:R-:W-:Y:S01]  /*2ed0*/  IMAD.WIDE.U32 R28, R2, UR12, R28 ;  /* 0x0000000c021c7c25 */ /* 0x000fe2000f8e001c */
[----:B------:R-:W-:-:S04]  /*2ee0*/  ULDC.64 UR12, c[0x0][0x210] ;  /* 0x00008400000c7ab9 */ /* 0x000fc80000000a00 */
[----:B------:R-:W-:Y:S02]  /*2ef0*/  IADD3 R31, R29, R31, RZ ;  /* 0x0000001f1d1f7210 */ /* 0x000fe40007ffe0ff */
[----:B------:R-:W-:-:S04]  /*2f00*/  LEA R30, P1, R28, UR12, 0x1 ;  /* 0x0000000c1c1e7c11 */ /* 0x000fc8000f8208ff */
[----:B------:R-:W-:-:S05]  /*2f10*/  LEA.HI.X R31, R28, UR13, R31, 0x1, P1 ;  /* 0x0000000d1c1f7c11 */ /* 0x000fca00088f0c1f */
[----:B------:R0:W-:Y:S04]  /*2f20*/  STG.E desc[UR8][R30.64], R69 ;  /* 0x000000451e007986 */ /* 0x0001e8000c101908 */
.L_x_2505:
[----:B------:R-:W-:Y:S05]  /*2f30*/  BSYNC B0 ;  /* 0x0000000000007941 */ /* 0x000fea0003800000 */
.L_x_2504:
[--C-:B------:R-:W-:Y:S01]  /*2f40*/  HADD2.F32 R29, -RZ, R34.reuse.H0_H0 ;  /* 0x20000022ff1d7230 */ /* 0x100fe20000004100 */
[----:B------:R-:W-:Y:S01]  /*2f50*/  ULDC.64 UR12, c[0x0][0x278] ;  /* 0x00009e00000c7ab9 */ /* 0x000fe20000000a00 */
[----:B0-----:R-:W-:Y:S01]  /*2f60*/  HADD2.F32 R31, -RZ, R34.H1_H1 ;  /* 0x30000022ff1f7230 */ /* 0x001fe20000004100 */
[----:B------:R-:W-:Y:S02]  /*2f70*/  ISETP.GE.U32.AND P1, PT, R9, UR12, PT ;  /* 0x0000000c09007c0c */ /* 0x000fe4000bf26070 */
[--C-:B------:R-:W-:Y:S02]  /*2f80*/  FADD.FTZ R29, R29, -R32.reuse ;  /* 0x800000201d1d7221 */ /* 0x100fe40000010000 */
[----:B------:R-:W-:Y:S01]  /*2f90*/  FADD.FTZ R31, R31, -R32 ;  /* 0x800000201f1f7221 */ /* 0x000fe20000010000 */
[----:B------:R-:W-:Y:S01]  /*2fa0*/  ISETP.GE.AND.EX P1, PT, R33, UR13, PT, P1 ;  /* 0x0000000d21007c0c */ /* 0x000fe2000bf26310 */
[-C--:B------:R-:W-:Y:S02]  /*2fb0*/  FMUL.FTZ R29, R29, R68.reuse ;  /* 0x000000441d1d7220 */ /* 0x080fe40000410000 */
[----:B------:R-:W-:Y:S01]  /*2fc0*/  FMUL.FTZ R28, R31, R68 ;  /* 0x000000441f1c7220 */ /* 0x000fe20000410000 */
[----:B------:R-:W-:Y:S01]  /*2fd0*/  ISETP.GT.U32.OR P1, PT, R0, 0x27f, P1 ;  /* 0x0000027f0000780c */ /* 0x000fe20000f24470 */
[----:B------:R-:W-:-:S02]  /*2fe0*/  FFMA.FTZ R34, R26, R29, R24 ;  /* 0x0000001d1a227223 */ /* 0x000fc40000010018 */
[----:B------:R-:W-:Y:S01]  /*2ff0*/  FFMA.FTZ R69, R27, R28, R25 ;  /* 0x0000001c1b457223 */ /* 0x000fe20000010019 */
[----:B------:R-:W-:Y:S09]  /*3000*/  @!P5 BRA `(.L_x_2506) ;  /* 0x000000000028d947 */ /* 0x000ff20003800000 */
        /* <DEDUP_REMOVED lines=10> */
.L_x_2506:
        /* <DEDUP_REMOVED lines=14> */
.L_x_2508:
[----:B------:R-:W-:Y:S05]  /*3190*/  BSYNC B0 ;  /* 0x0000000000007941 */ /* 0x000fea0003800000 */
.L_x_2507:
[--C-:B------:R-:W-:Y:S01]  /*31a0*/  HADD2.F32 R29, -RZ, R36.reuse.H0_H0 ;  /* 0x20000024ff1d7230 */ /* 0x100fe20000004100 */
[----:B------:R-:W-:Y:S01]  /*31b0*/  ISETP.GE.U32.AND P1, PT, R10, UR12, PT ;  /* 0x0000000c0a007c0c */ /* 0x000fe2000bf26070 */
[----:B0-----:R-:W-:-:S03]  /*31c0*/  HADD2.F32 R31, -RZ, R36.H1_H1 ;  /* 0x30000024ff1f7230 */ /* 0x001fc60000004100 */
[--C-:B------:R-:W-:Y:S01]  /*31d0*/  FADD.FTZ R29, R29, -R32.reuse ;  /* 0x800000201d1d7221 */ /* 0x100fe20000010000 */
[----:B------:R-:W-:Y:S01]  /*31e0*/  ISETP.GE.AND.EX P1, PT, R35, UR13, PT, P1 ;  /* 0x0000000d23007c0c */ /* 0x000fe2000bf26310 */
[----:B------:R-:W-:Y:S02]  /*31f0*/  FADD.FTZ R31, R31, -R32 ;  /* 0x800000201f1f7221 */ /* 0x000fe40000010000 */
[-C--:B------:R-:W-:Y:S01]  /*3200*/  FMUL.FTZ R29, R29, R68.reuse ;  /* 0x000000441d1d7220 */ /* 0x080fe20000410000 */
[----:B------:R-:W-:Y:S01]  /*3210*/  ISETP.GT.U32.OR P1, PT, R0, 0x27f, P1 ;  /* 0x0000027f0000780c */ /* 0x000fe20000f24470 */
[----:B------:R-:W-:Y:S02]  /*3220*/  FMUL.FTZ R28, R31, R68 ;  /* 0x000000441f1c7220 */ /* 0x000fe40000410000 */
[----:B------:R-:W-:Y:S02]  /*3230*/  FFMA.FTZ R33, R26, R29, R24 ;  /* 0x0000001d1a217223 */ /* 0x000fe40000010018 */
[----:B------:R-:W-:Y:S01]  /*3240*/  FFMA.FTZ R34, R27, R28, R25 ;  /* 0x0000001c1b227223 */ /* 0x000fe20000010019 */
[----:B------:R-:W-:Y:S07]  /*3250*/  @!P5 BRA `(.L_x_2509) ;  /* 0x000000000028d947 */ /* 0x000fee0003800000 */
        /* <DEDUP_REMOVED lines=10> */
.L_x_2509:
        /* <DEDUP_REMOVED lines=14> */
.L_x_2511:
[----:B------:R-:W-:Y:S05]  /*33e0*/  BSYNC B0 ;  /* 0x0000000000007941 */ /* 0x000fea0003800000 */
.L_x_2510:
[--C-:B------:R-:W-:Y:S01]  /*33f0*/  HADD2.F32 R29, -RZ, R38.reuse.H0_H0 ;  /* 0x20000026ff1d7230 */ /* 0x100fe20000004100 */
[----:B------:R-:W-:Y:S01]  /*3400*/  ISETP.GE.U32.AND P1, PT, R11, UR12, PT ;  /* 0x0000000c0b007c0c */ /* 0x000fe2000bf26070 */
[----:B0-----:R-:W-:Y:S01]  /*3410*/  HADD2.F32 R31, -RZ, R38.H1_H1 ;  /* 0x30000026ff1f7230 */ /* 0x001fe20000004100 */
[----:B------:R-:W-:Y:S01]  /*3420*/  ISETP.GE.U32.AND P2, PT, R12, UR12, PT ;  /* 0x0000000c0c007c0c */ /* 0x000fe2000bf46070 */
[----:B------:R-:W-:Y:S02]  /*3430*/  HADD2.F32 R69, -RZ, R40.H0_H0 ;  /* 0x20000028ff457230 */ /* 0x000fe40000004100 */
[--C-:B------:R-:W-:Y:S01]  /*3440*/  FADD.FTZ R29, R29, -R32.reuse ;  /* 0x800000201d1d7221 */ /* 0x100fe20000010000 */
[----:B------:R-:W-:Y:S01]  /*3450*/  ISETP.GE.AND.EX P1, PT, R37, UR13, PT, P1 ;  /* 0x0000000d25007c0c */ /* 0x000fe2000bf26310 */
[----:B------:R-:W-:Y:S02]  /*3460*/  FADD.FTZ R31, R31, -R32 ;  /* 0x800000201f1f7221 */ /* 0x000fe40000010000 */
[-C--:B------:R-:W-:Y:S01]  /*3470*/  FMUL.FTZ R29, R29, R68.reuse ;  /* 0x000000441d1d7220 */ /* 0x080fe20000410000 */
[----:B------:R-:W-:Y:S01]  /*3480*/  ISETP.GT.U32.OR P1, PT, R0, 0x27f, P1 ;  /* 0x0000027f0000780c */ /* 0x000fe20000f24470 */
[----:B------:R-:W-:-:S02]  /*3490*/  FMUL.FTZ R28, R31, R68 ;  /* 0x000000441f1c7220 */ /* 0x000fc40000410000 */
        /* <DEDUP_REMOVED lines=13> */
.L_x_2512:
        /* <DEDUP_REMOVED lines=14> */
.L_x_2514:
[----:B------:R-:W-:Y:S05]  /*3650*/  BSYNC B0 ;  /* 0x0000000000007941 */ /* 0x000fea0003800000 */
.L_x_2513:
[----:B0-----:R-:W-:Y:S01]  /*3660*/  HADD2.F32 R31, -RZ, R40.H1_H1 ;  /* 0x30000028ff1f7230 */ /* 0x001fe20000004100 */
[----:B------:R-:W-:Y:S01]  /*3670*/  ISETP.GE.U32.AND P1, PT, R13, UR12, PT ;  /* 0x0000000c0d007c0c */ /* 0x000fe2000bf26070 */
[--C-:B------:R-:W-:Y:S01]  /*3680*/  FADD.FTZ R29, R69, -R32.reuse ;  /* 0x80000020451d7221 */ /* 0x100fe20000010000 */
[--C-:B------:R-:W-:Y:S01]  /*3690*/  HADD2.F32 R33, -RZ, R44.reuse.H1_H1 ;  /* 0x3000002cff217230 */ /* 0x100fe20000004100 */
[----:B------:R-:W-:Y:S01]  /*36a0*/  ISETP.GE.AND.EX P2, PT, R39, UR13, PT, P2 ;  /* 0x0000000d27007c0c */ /* 0x000fe2000bf46320 */
[--C-:B------:R-:W-:Y:S01]  /*36b0*/  FADD.FTZ R31, R31, -R32.reuse ;  /* 0x800000201f1f7221 */ /* 0x100fe20000010000 */
[----:B------:R-:W-:Y:S01]  /*36c0*/  HADD2.F32 R37, -RZ, R44.H0_H0 ;  /* 0x2000002cff257230 */ /* 0x000fe20000004100 */
[----:B------:R-:W-:Y:S01]  /*36d0*/  ISETP.GE.AND.EX P1, PT, R41, UR13, PT, P1 ;  /* 0x0000000d29007c0c */ /* 0x000fe2000bf26310 */
[-C--:B------:R-:W-:Y:S01]  /*36e0*/  FMUL.FTZ R29, R29, R68.reuse ;  /* 0x000000441d1d7220 */ /* 0x080fe20000410000 */
[----:B------:R-:W-:Y:S01]  /*36f0*/  FMUL.FTZ R28, R31, R68 ;  /* 0x000000441f1c7220 */ /* 0x000fe20000410000 */
[--C-:B------:R-:W-:Y:S01]  /*3700*/  FADD.FTZ R69, R33, -R32.reuse ;  /* 0x8000002021457221 */ /* 0x100fe20000010000 */
[C---:B------:R-:W-:Y:S01]  /*3710*/  ISETP.GT.U32.OR P2, PT, R0.reuse, 0x27f, P2 ;  /* 0x0000027f0000780c */ /* 0x040fe20001744470 */
[----:B------:R-:W-:Y:S01]  /*3720*/  FADD.FTZ R37, R37, -R32 ;  /* 0x8000002025257221 */ /* 0x000fe20000010000 */
[----:B------:R-:W-:Y:S01]  /*3730*/  ISETP.GT.U32.OR P1, PT, R0, 0x27f, P1 ;  /* 0x0000027f0000780c */ /* 0x000fe20000f24470 */
[----:B------:R-:W-:Y:S01]  /*3740*/  FFMA.FTZ R33, R26, R29, R24 ;  /* 0x0000001d1a217223 */ /* 0x000fe20000010018 */
[----:B------:R-:W-:Y:S01]  /*3750*/  FFMA.FTZ R34, R27, R28, R25 ;  /* 0x0000001c1b227223 */ /* 0x000fe20000010019 */
[----:B------:R-:W-:Y:S10]  /*3760*/  @!P5 BRA `(.L_x_2515) ;  /* 0x000000000028d947 */ /* 0x000ff40003800000 */
        /* <DEDUP_REMOVED lines=10> */
.L_x_2515:
        /* <DEDUP_REMOVED lines=14> */
.L_x_2517:
[----:B------:R-:W-:Y:S05]  /*38f0*/  BSYNC B0 ;  /* 0x0000000000007941 */ /* 0x000fea0003800000 */
.L_x_2516:
[-C--:B------:R-:W-:Y:S01]  /*3900*/  FMUL.FTZ R37, R37, R68.reuse ;  /* 0x0000004425257220 */ /* 0x080fe20000410000 */
[----:B------:R-:W-:Y:S01]  /*3910*/  FMUL.FTZ R28, R69, R68 ;  /* 0x00000044451c7220 */ /* 0x000fe20000410000 */
[--C-:B------:R-:W-:Y:S02]  /*3920*/  HADD2.F32 R35, -RZ, R46.reuse.H0_H0 ;  /* 0x2000002eff237230 */ /* 0x100fe40000004100 */
[----:B0-----:R-:W-:Y:S02]  /*3930*/  HADD2.F32 R33, -RZ, R46.H1_H1 ;  /* 0x3000002eff217230 */ /* 0x001fe40000004100 */
        /* <DEDUP_REMOVED lines=13> */
.L_x_2518:
        /* <DEDUP_REMOVED lines=14> */
.L_x_2520:
[----:B------:R-:W-:Y:S05]  /*3af0*/  BSYNC B0 ;  /* 0x0000000000007941 */ /* 0x000fea0003800000 */
.L_x_2519:
[----:B0-----:R-:W-:Y:S02]  /*3b00*/  HADD2.F32 R37, -RZ, R50.H1_H1 ;  /* 0x30000032ff257230 */ /* 0x001fe40000004100 */
[--C-:B------:R-:W-:Y:S01]  /*3b10*/  FADD.FTZ R35, R35, -R32.reuse ;  /* 0x8000002023237221 */ /* 0x100fe20000010000 */
[----:B------:R-:W-:Y:S02]  /*3b20*/  HADD2.F32 R39, -RZ, R54.H1_H1 ;  /* 0x30000036ff277230 */ /* 0x000fe40000004100 */
[----:B------:R-:W-:Y:S01]  /*3b30*/  FADD.FTZ R33, R33, -R32 ;  /* 0x8000002021217221 */ /* 0x000fe20000010000 */
[----:B------:R-:W-:Y:S01]  /*3b40*/  HADD2.F32 R41, -RZ, R56.H1_H1 ;  /* 0x30000038ff297230 */ /* 0x000fe20000004100 */
[----:B------:R-:W-:Y:S01]  /*3b50*/  ISETP.GE.U32.AND P6, PT, R14, UR12, PT ;  /* 0x0000000c0e007c0c */ /* 0x000fe2000bfc6070 */
[--C-:B------:R-:W-:Y:S01]  /*3b60*/  HADD2.F32 R73, -RZ, R48.reuse.H0_H0 ;  /* 0x20000030ff497230 */ /* 0x100fe20000004100 */
[----:B------:R-:W-:Y:S01]  /*3b70*/  ISETP.GE.U32.AND P1, PT, R15, UR12, PT ;  /* 0x0000000c0f007c0c */ /* 0x000fe2000bf26070 */
[----:B------:R-:W-:Y:S01]  /*3b80*/  HADD2.F32 R31, -RZ, R48.H1_H1 ;  /* 0x30000030ff1f7230 */ /* 0x000fe20000004100 */
[----:B------:R-:W-:Y:S01]  /*3b90*/  ISETP.GE.U32.AND P2, PT, R16, UR12, PT ;  /* 0x0000000c10007c0c */ /* 0x000fe2000bf46070 */
[----:B------:R-:W-:Y:S01]  /*3ba0*/  HADD2.F32 R71, -RZ, R50.H0_H0 ;  /* 0x20000032ff477230 */ /* 0x000fe20000004100 */
[----:B------:R-:W-:Y:S01]  /*3bb0*/  ISETP.GE.U32.AND P3, PT, R17, UR12, PT ;  /* 0x0000000c11007c0c */ /* 0x000fe2000bf66070 */
[----:B------:R-:W-:Y:S01]  /*3bc0*/  HADD2.F32 R69, -RZ, R54.H0_H0 ;  /* 0x20000036ff457230 */ /* 0x000fe20000004100 */
[----:B------:R-:W-:Y:S01]  /*3bd0*/  ISETP.GE.U32.AND P4, PT, R18, UR12, PT ;  /* 0x0000000c12007c0c */ /* 0x000fe2000bf86070 */
[----:B------:R-:W-:-:S02]  /*3be0*/  HADD2.F32 R29, -RZ, R56.H0_H0 ;  /* 0x20000038ff1d7230 */ /* 0x000fc40000004100 */
[--C-:B------:R-:W-:Y:S01]  /*3bf0*/  FADD.FTZ R37, R37, -R32.reuse ;  /* 0x8000002025257221 */ /* 0x100fe20000010000 */
[--C-:B------:R-:W-:Y:S02]  /*3c00*/  HADD2.F32 R75, -RZ, R52.reuse.H0_H0 ;  /* 0x20000034ff4b7230 */ /* 0x100fe40000004100 */
[--C-:B------:R-:W-:Y:S01]  /*3c10*/  FADD.FTZ R39, R39, -R32.reuse ;  /* 0x8000002027277221 */ /* 0x100fe20000010000 */
[----:B------:R-:W-:Y:S02]  /*3c20*/  HADD2.F32 R77, -RZ, R52.H1_H1 ;  /* 0x30000034ff4d7230 */ /* 0x000fe40000004100 */
[--C-:B------:R-:W-:Y:S01]  /*3c30*/  FADD.FTZ R41, R41, -R32.reuse ;  /* 0x8000002029297221 */ /* 0x100fe20000010000 */
[--C-:B------:R-:W-:Y:S02]  /*3c40*/  HADD2.F32 R79, -RZ, R60.reuse.H0_H0 ;  /* 0x2000003cff4f7230 */ /* 0x100fe40000004100 */
[----:B------:R-:W-:Y:S01]  /*3c50*/  FADD.FTZ R73, R73, -R32 ;  /* 0x8000002049497221 */ /* 0x000fe20000010000 */
[----:B------:R-:W-:-:S02]  /*3c60*/  HADD2.F32 R81, -RZ, R60.H1_H1 ;  /* 0x3000003cff517230 */ /* 0x000fc40000004100 */
        /* <DEDUP_REMOVED lines=44> */
[C---:B------:R-:W-:Y:S01]  /*3f30*/  ISETP.GT.U32.OR P6, PT, R0.reuse, 0x27f, P6 ;  /* 0x0000027f0000780c */ /* 0x040fe200037c4470 */
[----:B------:R-:W-:Y:S01]  /*3f40*/  FMUL.FTZ R68, R93, R68 ;  /* 0x000000445d447220 */ /* 0x000fe20000410000 */
[----:B------:R-:W-:Y:S01]  /*3f50*/  ISETP.GT.U32.OR P1, PT, R0, 0x27f, P1 ;  /* 0x0000027f0000780c */ /* 0x000fe20000f24470 */
[----:B------:R-:W-:Y:S01]  /*3f60*/  FFMA.FTZ R48, R26, R29, R24 ;  /* 0x0000001d1a307223 */ /* 0x000fe20000010018 */
[C---:B------:R-:W-:Y:S01]  /*3f70*/  ISETP.GT.U32.OR P2, PT, R0.reuse, 0x27f, P2 ;  /* 0x0000027f0000780c */ /* 0x040fe20001744470 */
[----:B------:R-:W-:Y:S01]  /*3f80*/  FFMA.FTZ R75, R27, R28, R25 ;  /* 0x0000001c1b4b7223 */ /* 0x000fe20000010019 */
[----:B------:R-:W-:-:S02]  /*3f90*/  ISETP.GT.U32.OR P3, PT, R0, 0x27f, P3 ;  /* 0x0000027f0000780c */ /* 0x000fc40001f64470 */
        /* <DEDUP_REMOVED lines=12> */
.L_x_2521:
        /* <DEDUP_REMOVED lines=14> */
.L_x_2523:
[----:B------:R-:W-:Y:S05]  /*4140*/  BSYNC B0 ;  /* 0x0000000000007941 */ /* 0x000fea0003800000 */
.L_x_2522:
        /* <DEDUP_REMOVED lines=13> */
.L_x_2524:
[----:B------:R-:W-:Y:S04]  /*4220*/  BSSY B0, `(.L_x_2525) ;  /* 0x000000e000007945 */ /* 0x000fe80003800000 */
[----:B------:R-:W-:Y:S05]  /*4230*/  @P1 BRA `(.L_x_2526) ;  /* 0x0000000000301947 */ /* 0x000fea0003800000 */
[----:B------:R-:W-:Y:S01]  /*4240*/  ULDC.64 UR14, c[0x0][0x270] ;  /* 0x00009c00000e7ab9 */ /* 0x000fe20000000a00 */
[----:B------:R-:W-:Y:S01]  /*4250*/  MOV R28, R64 ;  /* 0x00000040001c7202 */ /* 0x000fe20000000f00 */
[----:B0-----:R-:W-:Y:S01]  /*4260*/  IMAD R30, R45, UR14, RZ ;  /* 0x0000000e2d1e7c24 */ /* 0x001fe2000f8e02ff */
        /* <DEDUP_REMOVED lines=9> */
.L_x_2526:
[----:B------:R-:W-:Y:S05]  /*4300*/  BSYNC B0 ;  /* 0x0000000000007941 */ /* 0x000fea0003800000 */
.L_x_2525:
        /* <DEDUP_REMOVED lines=13> */
.L_x_2527:
        /* <DEDUP_REMOVED lines=10> */
[----:B01----:R-:W-:-:S02]  /*4480*/  LEA R30, P1, R28, UR14, 0x1 ;  /* 0x0000000e1c1e7c11 */ /* 0x003fc4000f8208ff */
[----:B------:R-:W-:-:S04]  /*4490*/  IADD3 R47, R29, R47, RZ ;  /* 0x0000002f1d2f7210 */ /* 0x000fc80007ffe0ff */
[----:B------:R-:W-:-:S05]  /*44a0*/  LEA.HI.X R31, R28, UR15, R47, 0x1, P1 ;  /* 0x0000000f1c1f7c11 */ /* 0x000fca00088f0c2f */
[----:B------:R2:W-:Y:S02]  /*44b0*/  STG.E desc[UR8][R30.64], R71 ;  /* 0x000000471e007986 */ /* 0x0005e4000c101908 */
.L_x_2529:
[----:B------:R-:W-:Y:S05]  /*44c0*/  BSYNC B0 ;  /* 0x0000000000007941 */ /* 0x000fea0003800000 */
.L_x_2528:
        /* <DEDUP_REMOVED lines=13> */
.L_x_2530:
[----:B------:R-:W-:Y:S04]  /*45a0*/  BSSY B0, `(.L_x_2531) ;  /* 0x000000e000007945 */ /* 0x000fe80003800000 */
[----:B------:R-:W-:Y:S05]  /*45b0*/  @P3 BRA `(.L_x_2532) ;  /* 0x0000000000303947 */ /* 0x000fea0003800000 */
[----:B------:R-:W-:Y:S01]  /*45c0*/  ULDC.64 UR14, c[0x0][0x270] ;  /* 0x00009c00000e7ab9 */ /* 0x000fe20000000a00 */
[----:B------:R-:W-:Y:S01]  /*45d0*/  MOV R28, R64 ;  /* 0x00000040001c7202 */ /* 0x000fe20000000f00 */
[----:B012---:R-:W-:Y:S01]  /*45e0*/  IMAD R30, R49, UR14, RZ ;  /* 0x0000000e311e7c24 */ /* 0x007fe2000f8e02ff */
        /* <DEDUP_REMOVED lines=9> */
.L_x_2532:
[----:B------:R-:W-:Y:S05]  /*4680*/  BSYNC B0 ;  /* 0x0000000000007941 */ /* 0x000fea0003800000 */
.L_x_2531:
        /* <DEDUP_REMOVED lines=13> */
.L_x_2533:
[----:B------:R-:W-:Y:S04]  /*4760*/  BSSY B0, `(.L_x_2534) ;  /* 0x000000e000007945 */ /* 0x000fe80003800000 */
[----:B------:R-:W-:Y:S05]  /*4770*/  @P4 BRA `(.L_x_2535) ;  /* 0x0000000000304947 */ /* 0x000fea0003800000 */
[----:B------:R-:W-:Y:S01]  /*4780*/  ULDC.64 UR14, c[0x0][0x270] ;  /* 0x00009c00000e7ab9 */ /* 0x000fe20000000a00 */
[----:B0123--:R-:W-:Y:S01]  /*4790*/  MOV R30, R64 ;  /* 0x00000040001e7202 */ /* 0x00ffe20000000f00 */
        /* <DEDUP_REMOVED lines=10> */
.L_x_2535:
[----:B------:R-:W-:Y:S05]  /*4840*/  BSYNC B0 ;  /* 0x0000000000007941 */ /* 0x000fea0003800000 */
.L_x_2534:
        /* <DEDUP_REMOVED lines=17> */
[--C-:B----4-:R-:W-:Y:S01]  /*4960*/  FFMA.FTZ R29, R27, R68, R25.reuse ;  /* 0x000000441b1d7223 */ /* 0x110fe20000010019 */
        /* <DEDUP_REMOVED lines=10> */
[----:B------:R-:W4:Y:S08]  /*4a10*/  MUFU.EX2 R25, R25 ;  /* 0x0000001900197308 */ /* 0x000f300000000800 */
[----:B------:R-:W5:Y:S01]  /*4a20*/  MUFU.EX2 R27, R27 ;  /* 0x0000001b001b7308 */ /* 0x000f620000000800 */
[----:B----4-:R-:W-:-:S07]  /*4a30*/  FADD.FTZ R26, R25, 1 ;  /* 0x3f800000191a7421 */ /* 0x010fce0000010000 */
[----:B------:R-:W4:Y:S01]  /*4a40*/  MUFU.RCP R26, R26 ;  /* 0x0000001a001a7308 */ /* 0x000f220000001000 */
[----:B-----5:R-:W-:-:S07]  /*4a50*/  FADD.FTZ R28, R27, 1 ;  /* 0x3f8000001b1c7421 */ /* 0x020fce0000010000 */
[----:B0123--:R-:W0:Y:S01]  /*4a60*/  MUFU.RCP R31, R28 ;  /* 0x0000001c001f7308 */ /* 0x00fe220000001000 */
[----:B----4-:R-:W-:Y:S01]  /*4a70*/  FMUL.FTZ R41, R41, R26 ;  /* 0x0000001a29297220 */ /* 0x010fe20000410000 */
[----:B0-----:R-:W-:-:S07]  /*4a80*/  FMUL.FTZ R32, R32, R31 ;  /* 0x0000001f20207220 */ /* 0x001fce0000410000 */
.L_x_2536:
        /* <DEDUP_REMOVED lines=8> */
[----:B0123--:R-:W-:Y:S01]  /*4b10*/  IMAD.WIDE.U32 R30, R19, UR12, R26 ;  /* 0x0000000c131e7c25 */ /* 0x00ffe2000f8e001a */
[----:B------:R-:W-:Y:S02]  /*4b20*/  ULDC.64 UR12, c[0x0][0x210] ;  /* 0x00008400000c7ab9 */ /* 0x000fe40000000a00 */
[----:B------:R-:W-:-:S02]  /*4b30*/  LEA R26, P6, R30, UR12, 0x1 ;  /* 0x0000000c1e1a7c11 */ /* 0x000fc4000f8c08ff */
[----:B------:R-:W-:-:S04]  /*4b40*/  IADD3 R25, R31, R25, RZ ;  /* 0x000000191f197210 */ /* 0x000fc80007ffe0ff */
[----:B------:R-:W-:-:S05]  /*4b50*/  LEA.HI.X R27, R30, UR13, R25, 0x1, P6 ;  /* 0x0000000d1e1b7c11 */ /* 0x000fca000b0f0c19 */
[----:B------:R4:W-:Y:S02]  /*4b60*/  STG.E desc[UR8][R26.64], R41 ;  /* 0x000000291a007986 */ /* 0x0009e4000c101908 */
.L_x_2538:
[----:B------:R-:W-:Y:S05]  /*4b70*/  BSYNC B0 ;  /* 0x0000000000007941 */ /* 0x000fea0003800000 */
.L_x_2537:
[----:B------:R-:W-:Y:S05]  /*4b80*/  @!P5 BRA `(.L_x_2539) ;  /* 0x000000000028d947 */ /* 0x000fea0003800000 */
[----:B------:R-:W-:Y:S01]  /*4b90*/  FMUL.FTZ R25, R39, -1.4426950216293334961 ;  /* 0xbfb8aa3b27197820 */ /* 0x000fe20000410000 */
[----:B----4-:R-:W-:-:S05]  /*4ba0*/  FMUL.FTZ R27, R38, -1.4426950216293334961 ;  /* 0xbfb8aa3b261b7820 */ /* 0x010fca0000410000 */
        /* <DEDUP_REMOVED lines=8> */
.L_x_2539:
[----:B------:R-:W-:Y:S04]  /*4c30*/  BSSY B0, `(.L_x_2540) ;  /* 0x000000e000007945 */ /* 0x000fe80003800000 */
[----:B------:R-:W-:Y:S05]  /*4c40*/  @P1 BRA `(.L_x_2541) ;  /* 0x0000000000301947 */ /* 0x000fea0003800000 */
[----:B------:R-:W-:Y:S01]  /*4c50*/  ULDC.64 UR12, c[0x0][0x270] ;  /* 0x00009c00000c7ab9 */ /* 0x000fe20000000a00 */
[----:B----4-:R-:W-:Y:S01]  /*4c60*/  MOV R26, R64 ;  /* 0x00000040001a7202 */ /* 0x010fe20000000f00 */
        /* <DEDUP_REMOVED lines=10> */
.L_x_2541:
[----:B------:R-:W-:Y:S05]  /*4d10*/  BSYNC B0 ;  /* 0x0000000000007941 */ /* 0x000fea0003800000 */
.L_x_2540:
[----:B------:R-:W-:Y:S05]  /*4d20*/  @!P5 BRA `(.L_x_2542) ;  /* 0x000000000028d947 */ /* 0x000fea0003800000 */
[----:B------:R-:W-:Y:S01]  /*4d30*/  FMUL.FTZ R25, R37, -1.4426950216293334961 ;  /* 0xbfb8aa3b25197820 */ /* 0x000fe20000410000 */
[----:B0---4-:R-:W-:-:S05]  /*4d40*/  FMUL.FTZ R27, R36, -1.4426950216293334961 ;  /* 0xbfb8aa3b241b7820 */ /* 0x011fca0000410000 */
[----:B------:R-:W0:Y:S08]  /*4d50*/  MUFU.EX2 R25, R25 ;  /* 0x0000001900197308 */ /* 0x000e300000000800 */
[----:B------:R-:W4:Y:S01]  /*4d60*/  MUFU.EX2 R27, R27 ;  /* 0x0000001b001b7308 */ /* 0x000f220000000800 */
[----:B0-----:R-:W-:-:S07]  /*4d70*/  FADD.FTZ R26, R25, 1 ;  /* 0x3f800000191a7421 */ /* 0x001fce0000010000 */
[----:B------:R-:W0:Y:S01]  /*4d80*/  MUFU.RCP R26, R26 ;  /* 0x0000001a001a7308 */ /* 0x000e220000001000 */
[----:B----4-:R-:W-:-:S07]  /*4d90*/  FADD.FTZ R28, R27, 1 ;  /* 0x3f8000001b1c7421 */ /* 0x010fce0000010000 */
[----:B-123--:R-:W1:Y:S01]  /*4da0*/  MUFU.RCP R31, R28 ;  /* 0x0000001c001f7308 */ /* 0x00ee620000001000 */
[----:B0-----:R-:W-:Y:S01]  /*4db0*/  FMUL.FTZ R37, R37, R26 ;  /* 0x0000001a25257220 */ /* 0x001fe20000410000 */
[----:B-1----:R-:W-:-:S07]  /*4dc0*/  FMUL.FTZ R36, R36, R31 ;  /* 0x0000001f24247220 */ /* 0x002fce0000410000 */
.L_x_2542:
[----:B------:R-:W-:Y:S04]  /*4dd0*/  BSSY B0, `(.L_x_2543) ;  /* 0x000000e000007945 */ /* 0x000fe80003800000 */
[----:B------:R-:W-:Y:S05]  /*4de0*/  @P2 BRA `(.L_x_2544) ;  /* 0x0000000000302947 */ /* 0x000fea0003800000 */
[----:B------:R-:W-:Y:S01]  /*4df0*/  ULDC.64 UR12, c[0x0][0x270] ;  /* 0x00009c00000c7ab9 */ /* 0x000fe20000000a00 */
[----:B0---4-:R-:W-:Y:S01]  /*4e00*/  MOV R26, R64 ;  /* 0x00000040001a7202 */ /* 0x011fe20000000f00 */
[----:B------:R-:W-:Y:S01]  /*4e10*/  IMAD R28, R53, UR12, RZ ;  /* 0x0000000c351c7c24 */ /* 0x000fe2000f8e02ff */
[----:B------:R-:W-:Y:S02]  /*4e20*/  MOV R27, R67 ;  /* 0x00000043001b7202 */ /* 0x000fe40000000f00 */
[----:B------:R-:W-:Y:S01]  /*4e30*/  F2FP.F16.F32.PACK_AB R37, R36, R37 ;  /* 0x000000252425723e */ /* 0x000fe200000000ff */
[C---:B------:R-:W-:Y:S02]  /*4e40*/  IMAD R25, R21.reuse, UR13, R28 ;  /* 0x0000000d15197c24 */ /* 0x040fe4000f8e021c */
[----:B-123--:R-:W-:Y:S01]  /*4e50*/  IMAD.WIDE.U32 R30, R21, UR12, R26 ;  /* 0x0000000c151e7c25 */ /* 0x00efe2000f8e001a */
[----:B------:R-:W-:Y:S02]  /*4e60*/  ULDC.64 UR12, c[0x0][0x210] ;  /* 0x00008400000c7ab9 */ /* 0x000fe40000000a00 */
[----:B------:R-:W-:-:S02]  /*4e70*/  LEA R26, P1, R30, UR12, 0x1 ;  /* 0x0000000c1e1a7c11 */ /* 0x000fc4000f8208ff */
[----:B------:R-:W-:-:S04]  /*4e80*/  IADD3 R25, R31, R25, RZ ;  /* 0x000000191f197210 */ /* 0x000fc80007ffe0ff */
[----:B------:R-:W-:-:S05]  /*4e90*/  LEA.HI.X R27, R30, UR13, R25, 0x1, P1 ;  /* 0x0000000d1e1b7c11 */ /* 0x000fca00088f0c19 */
[----:B------:R0:W-:Y:S02]  /*4ea0*/  STG.E desc[UR8][R26.64], R37 ;  /* 0x000000251a007986 */ /* 0x0001e4000c101908 */
.L_x_2544:
[----:B------:R-:W-:Y:S05]  /*4eb0*/  BSYNC B0 ;  /* 0x0000000000007941 */ /* 0x000fea0003800000 */
.L_x_2543:
        /* <DEDUP_REMOVED lines=11> */
.L_x_2545:
        /* <DEDUP_REMOVED lines=14> */
.L_x_2547:
[----:B------:R-:W-:Y:S05]  /*5050*/  BSYNC B0 ;  /* 0x0000000000007941 */ /* 0x000fea0003800000 */
.L_x_2546:
[----:B------:R-:W-:Y:S05]  /*5060*/  @!P5 BRA `(.L_x_2548) ;  /* 0x000000000028d947 */ /* 0x000fea0003800000 */
[----:B------:R-:W-:Y:S01]  /*5070*/  FMUL.FTZ R28, R29, -1.4426950216293334961 ;  /* 0xbfb8aa3b1d1c7820 */ /* 0x000fe20000410000 */
[----:B------:R-:W-:-:S05]  /*5080*/  FMUL.FTZ R25, R24, -1.4426950216293334961 ;  /* 0xbfb8aa3b18197820 */ /* 0x000fca0000410000 */
[----:B------:R-:W0:Y:S08]  /*5090*/  MUFU.EX2 R28, R28 ;  /* 0x0000001c001c7308 */ /* 0x000e300000000800 */
[----:B------:R-:W4:Y:S01]  /*50a0*/  MUFU.EX2 R25, R25 ;  /* 0x0000001900197308 */ /* 0x000f220000000800 */
[----:B0123--:R-:W-:-:S07]  /*50b0*/  FADD.FTZ R30, R28, 1 ;  /* 0x3f8000001c1e7421 */ /* 0x00ffce0000010000 */
[----:B------:R-:W0:Y:S01]  /*50c0*/  MUFU.RCP R30, R30 ;  /* 0x0000001e001e7308 */ /* 0x000e220000001000 */
[----:B----4-:R-:W-:-:S07]  /*50d0*/  FADD.FTZ R26, R25, 1 ;  /* 0x3f800000191a7421 */ /* 0x010fce0000010000 */
[----:B------:R-:W1:Y:S01]  /*50e0*/  MUFU.RCP R27, R26 ;  /* 0x0000001a001b7308 */ /* 0x000e620000001000 */
[----:B0-----:R-:W-:Y:S01]  /*50f0*/  FMUL.FTZ R29, R29, R30 ;  /* 0x0000001e1d1d7220 */ /* 0x001fe20000410000 */
[----:B-1----:R-:W-:-:S07]  /*5100*/  FMUL.FTZ R24, R24, R27 ;  /* 0x0000001b18187220 */ /* 0x002fce0000410000 */
.L_x_2548:
[----:B------:R-:W-:Y:S04]  /*5110*/  BSSY B0, `(.L_x_2549) ;  /* 0x000000d000007945 */ /* 0x000fe80003800000 */
[----:B------:R-:W-:Y:S05]  /*5120*/  @P4 BRA `(.L_x_2550) ;  /* 0x00000000002c4947 */ /* 0x000fea0003800000 */
[----:B------:R-:W-:Y:S01]  /*5130*/  ULDC.64 UR12, c[0x0][0x270] ;  /* 0x00009c00000c7ab9 */ /* 0x000fe20000000a00 */
[----:B------:R-:W-:Y:S01]  /*5140*/  MOV R65, R67 ;  /* 0x0000004300417202 */ /* 0x000fe20000000f00 */
[----:B0---4-:R-:W-:Y:S01]  /*5150*/  IMAD R26, R61, UR12, RZ ;  /* 0x0000000c3d1a7c24 */ /* 0x011fe2000f8e02ff */
        /* <DEDUP_REMOVED lines=8> */
.L_x_2550:
[----:B------:R-:W-:Y:S05]  /*51e0*/  BSYNC B0 ;  /* 0x0000000000007941 */ /* 0x000fea0003800000 */
.L_x_2549:
[----:B------:R-:W5:Y:S01]  /*51f0*/  LDC R25, c[0x0][0x10] ;  /* 0x00000400ff197b82 */ /* 0x000f620000000800 */
[----:B------:R-:W-:Y:S02]  /*5200*/  IADD3 R6, R6, 0x1, RZ ;  /* 0x0000000106067810 */ /* 0x000fe40007ffe0ff */
[----:B-----5:R-:W-:-:S04]  /*5210*/  IADD3 R4, R25, R4, RZ ;  /* 0x0000000419047210 */ /* 0x020fc80007ffe0ff */
[----:B------:R-:W-:-:S13]  /*5220*/  ISETP.GE.AND P1, PT, R4, UR4, PT ;  /* 0x0000000404007c0c */ /* 0x000fda000bf26270 */
[----:B------:R-:W-:Y:S05]  /*5230*/  @!P1 BRA `(.L_x_2551) ;  /* 0xffffffb0002c9947 */ /* 0x000fea000383ffff */
[----:B------:R-:W-:Y:S05]  /*5240*/  EXIT ;  /* 0x000000000000794d */ /* 0x000fea0003800000 */
.L_x_2552:
        /* <DEDUP_REMOVED lines=11> */
.L_x_3275:


//--------------------- .text._Z35group_norm_nhwc_fwd_one_pass_kernelI11Fp16IOBf16WLi64ELi40ELi640EEv26Group_norm_nhwc_fwd_params --------------------------
	.section	.text._Z35group_norm_nhwc_fwd_one_pass_kernelI11Fp16IOBf16WLi64ELi40ELi640EEv26Group_norm_nhwc_fwd_params,"ax",@progbits
	.align	128
        .global         _Z35group_norm_nhwc_fwd_one_pass_kernelI11Fp16IOBf16WLi64ELi40ELi640EEv26Group_norm_nhwc_fwd_params
        .type           _Z35group_norm_nhwc_fwd_one_pass_kernelI11Fp16IOBf16WLi64ELi40ELi640EEv26Group_norm_nhwc_fwd_params,@function
        .size           _Z35group_norm_nhwc_fwd_one_pass_kernelI11Fp16IOBf16WLi64ELi40ELi640EEv26Group_norm_nhwc_fwd_params,(.L_x_3276 - _Z35group_norm_nhwc_fwd_one_pass_kernelI11Fp16IOBf16WLi64ELi40ELi640EEv26Group_norm_nhwc_fwd_params)
        .other          _Z35group_norm_nhwc_fwd_one_pass_kernelI11Fp16IOBf16WLi64ELi40ELi640EEv26Group_norm_nhwc_fwd_params,@"STO_CUDA_ENTRY STV_DEFAULT"
_Z35group_norm_nhwc_fwd_one_pass_kernelI11Fp16IOBf16WLi64ELi40ELi640EEv26Group_norm_nhwc_fwd_params:
.text._Z35group_norm_nhwc_fwd_one_pass_kernelI11Fp16IOBf16WLi64ELi40ELi640EEv26Group_norm_nhwc_fwd_params:
        /* <DEDUP_REMOVED lines=31> */
.L_x_2568:
        /* <DEDUP_REMOVED lines=165> */
.L_x_2554:
[----:B------:R-:W-:Y:S05]  /*0c40*/  BSYNC B0 ;  /* 0x0000000000007941 */ /* 0x000fea0003800000 */
.L_x_2553:
        /* <DEDUP_REMOVED lines=28> */
.L_x_2557:
[----:B-1----:R-:W2:Y:S04]  /*0e10*/  LDG.E.STRONG.GPU R6, desc[UR8][R4.64] ;  /* 0x0000000804067981 */ /* 0x002ea8000c1ef900 */
[----:B--2---:R-:W-:Y:S01]  /*0e20*/  CCTL.IVALL ;  /* 0x00000000ff00798f */ /* 0x004fe20002000000 */
[----:B------:R-:W-:Y:S05]  /*0e30*/  YIELD ;  /* 0x0000000000007946 */ /* 0x000fea0003800000 */
[----:B------:R-:W-:-:S13]  /*0e40*/  ISETP.NE.AND P1, PT, R6, R9, PT ;  /* 0x000000090600720c */ /* 0x000fda0003f25270 */
[----:B------:R-:W-:Y:S05]  /*0e50*/  @P1 BRA `(.L_x_2557) ;  /* 0xfffffffc00ec1947 */ /* 0x000fea000383ffff */
.L_x_2556:
        /* <DEDUP_REMOVED lines=11> */
.L_x_2559:
        /* <DEDUP_REMOVED lines=63> */
.L_x_2558:
        /* <DEDUP_REMOVED lines=19> */
.L_x_2561:
[----:B------:R-:W-:Y:S05]  /*1430*/  BSYNC B0 ;  /* 0x0000000000007941 */ /* 0x000fea0003800000 */
.L_x_2560:
[----:B------:R-:W-:Y:S05]  /*1440*/  @!P3 BRA `(.L_x_2555) ;  /* 0x000000000080b947 */ /* 0x000fea0003800000 */
[C---:B------:R-:W-:Y:S02]  /*1450*/  IADD3 R4, R11.reuse, 0x1, RZ ;  /* 0x000000010b047810 */ /* 0x040fe40007ffe0ff */
[----:B------:R-:W-:Y:S02]  /*1460*/  IADD3 R12, R11, 0x2, RZ ;  /* 0x000000020b0c7810 */ /* 0x000fe40007ffe0ff */
[----:B------:R-:W-:Y:S02]  /*1470*/  ISETP.EQ.OR P3, PT, R4, UR7, P2 ;  /* 0x0000000704007c0c */ /* 0x000fe40009762670 */
[----:B------:R-:W-:Y:S02]  /*1480*/  LOP3.LUT R5, R10, 0x3, RZ, 0xc0, !PT ;  /* 0x000000030a057812 */ /* 0x000fe400078ec0ff */
[----:B------:R-:W-:-:S04]  /*1490*/  ISETP.EQ.OR P1, PT, R12, UR7, P2 ;  /* 0x000000070c007c0c */ /* 0x000fc80009722670 */
[----:B------:R-:W-:-:S05]  /*14a0*/  ISETP.EQ.OR P1, PT, R5, 0x2, P1 ;  /* 0x000000020500780c */ /* 0x000fca0000f22670 */
[----:B------:R-:W1:Y:S01]  /*14b0*/  @!P3 S2R R13, SR_CTAID.Y ;  /* 0x00000000000db919 */ /* 0x000e620000002600 */
        /* <DEDUP_REMOVED lines=25> */
.L_x_2555:
        /* <DEDUP_REMOVED lines=18> */
[----:B------:R-:W-:Y:S01]  /*1770*/  @!P1 STG.E.64 desc[UR8][R10.64], R6 ;  /* 0x000000060a009986 */ /* 0x000fe2000c101b08 */
[----:B------:R-:W-:Y:S06]  /*1780*/  BAR.SYNC.DEFER_BLOCKING 0x0 ;  /* 0x0000000000007b1d */ /* 0x000fec0000010000 */
[----:B------:R-:W2:Y:S04]  /*1790*/  LDG.E.U16 R3, desc[UR8][R8.64] ;  /* 0x0000000808037981 */ /* 0x000ea8000c1e1500 */
[----:B------:R-:W3:Y:S04]  /*17a0*/  LDG.E.U16 R15, desc[UR8][R4.64] ;  /* 0x00000008040f7981 */ /* 0x000ee8000c1e1500 */
[----:B------:R1:W4:Y:S04]  /*17b0*/  LDG.E.U16 R14, desc[UR8][R8.64+0x2] ;  /* 0x00000208080e7981 */ /* 0x000328000c1e1500 */
[----:B------:R5:W4:Y:S04]  /*17c0*/  LDG.E.U16 R25, desc[UR8][R4.64+0x2] ;  /* 0x0000020804197981 */ /* 0x000b28000c1e1500 */
[----:B------:R-:W0:Y:S02]  /*17d0*/  LDS.64 R12, [UR5+0xc0] ;  /* 0x0000c005ff0c7984 */ /* 0x000e240008000a00 */
[----:B0-----:R-:W-:-:S04]  /*17e0*/  FMUL.FTZ R12, R12, UR6 ;  /* 0x000000060c0c7c20 */ /* 0x001fc80008410000 */
[----:B------:R-:W-:-:S04]  /*17f0*/  FMUL.FTZ R6, R12, R12 ;  /* 0x0000000c0c067220 */ /* 0x000fc80000410000 */
[----:B------:R-:W-:-:S05]  /*1800*/  FFMA.FTZ R13, R13, UR6, -R6 ;  /* 0x000000060d0d7c23 */ /* 0x000fca0008010806 */
[----:B------:R-:W-:-:S13]  /*1810*/  FSETP.GTU.FTZ.AND P1, PT, R13, RZ, PT ;  /* 0x000000ff0d00720b */ /* 0x000fda0003f3c000 */
[----:B------:R-:W0:Y:S01]  /*1820*/  @P1 LDC R6, c[0x0][0x238] ;  /* 0x00008e00ff061b82 */ /* 0x000e220000000800 */
[--C-:B------:R-:W-:Y:S02]  /*1830*/  HADD2.F32 R7, -RZ, R17.reuse.H0_H0 ;  /* 0x20000011ff077230 */ /* 0x100fe40000004100 */
[----:B------:R-:W-:Y:S02]  /*1840*/  HADD2.F32 R17, -RZ, R17.H1_H1 ;  /* 0x30000011ff117230 */ /* 0x000fe40000004100 */
[--C-:B------:R-:W-:Y:S02]  /*1850*/  HADD2.F32 R11, -RZ, R16.reuse.H1_H1 ;  /* 0x30000010ff0b7230 */ /* 0x100fe40000004100 */
[----:B-1----:R-:W-:Y:S02]  /*1860*/  HADD2.F32 R9, -RZ, R16.H0_H0 ;  /* 0x20000010ff097230 */ /* 0x002fe40000004100 */
[----:B0-----:R-:W-:Y:S01]  /*1870*/  @P1 FADD.FTZ R13, R13, R6 ;  /* 0x000000060d0d1221 */ /* 0x001fe20000010000 */
[----:B------:R-:W-:-:S06]  /*1880*/  MOV R6, 0x3f800000 ;  /* 0x3f80000000067802 */ /* 0x000fcc0000000f00 */
[----:B------:R-:W0:Y:S01]  /*1890*/  @P1 MUFU.RSQ R6, R13 ;  /* 0x0000000d00061308 */ /* 0x000e220000001400 */
[----:B------:R-:W-:Y:S01]  /*18a0*/  ISETP.NE.AND P1, PT, RZ, UR10, PT ;  /* 0x0000000aff007c0c */ /* 0x000fe2000bf25270 */
[--C-:B-----5:R-:W-:Y:S01]  /*18b0*/  FADD.FTZ R5, R7, -R12.reuse ;  /* 0x8000000c07057221 */ /* 0x120fe20000010000 */
[--C-:B------:R-:W-:Y:S01]  /*18c0*/  FADD.FTZ R7, R17, -R12.reuse ;  /* 0x8000000c11077221 */ /* 0x100fe20000010000 */
[--C-:B------:R-:W-:Y:S01]  /*18d0*/  FADD.FTZ R17, R11, -R12.reuse ;  /* 0x8000000c0b117221 */ /* 0x100fe20000010000 */
[----:B------:R-:W-:Y:S02]  /*18e0*/  FADD.FTZ R9, R9, -R12 ;  /* 0x8000000c09097221 */ /* 0x000fe40000010000 */
[-C--:B0-----:R-:W-:Y:S01]  /*18f0*/  FMUL.FTZ R7, R7, R6.reuse ;  /* 0x0000000607077220 */ /* 0x081fe20000410000 */
[-C--:B------:R-:W-:Y:S01]  /*1900*/  FMUL.FTZ R17, R17, R6.reuse ;  /* 0x0000000611117220 */ /* 0x080fe20000410000 */
[-C--:B------:R-:W-:Y:S01]  /*1910*/  FMUL.FTZ R4, R5, R6.reuse ;  /* 0x0000000605047220 */ /* 0x080fe20000410000 */
[----:B------:R-:W-:Y:S01]  /*1920*/  FMUL.FTZ R6, R9, R6 ;  /* 0x0000000609067220 */ /* 0x000fe20000410000 */
[----:B------:R-:W-:-:S02]  /*1930*/  IADD3 R9, R22, 0x20, RZ ;  /* 0x0000002016097810 */ /* 0x000fc40007ffe0ff */
[----:B--2---:R-:W-:Y:S02]  /*1940*/  SHF.L.U32 R11, R3, 0x10, RZ ;  /* 0x00000010030b7819 */ /* 0x004fe400000006ff */
[----:B---3--:R-:W-:Y:S02]  /*1950*/  SHF.L.U32 R15, R15, 0x10, RZ ;  /* 0x000000100f0f7819 */ /* 0x008fe400000006ff */
[----:B----4-:R-:W-:Y:S02]  /*1960*/  SHF.L.U32 R14, R14, 0x10, RZ ;  /* 0x000000100e0e7819 */ /* 0x010fe400000006ff */
[----:B------:R-:W-:Y:S01]  /*1970*/  SHF.L.U32 R25, R25, 0x10, RZ ;  /* 0x0000001019197819 */ /* 0x000fe200000006ff */
[C-C-:B------:R-:W-:Y:S01]  /*1980*/  FFMA.FTZ R3, R11.reuse, R6, R15.reuse ;  /* 0x000000060b037223 */ /* 0x140fe2000001000f */
[----:B------:R-:W-:-:S03]  /*1990*/  FFMA.FTZ R11, R11, R4, R15 ;  /* 0x000000040b0b7223 */ /* 0x000fc6000001000f */
        /* <DEDUP_REMOVED lines=13> */
.L_x_2562:
        /* <DEDUP_REMOVED lines=15> */
.L_x_2564:
[----:B------:R-:W-:Y:S05]  /*1b60*/  BSYNC B0 ;  /* 0x0000000000007941 */ /* 0x000fea0003800000 */
.L_x_2563:
        /* <DEDUP_REMOVED lines=11> */
.L_x_2565:
        /* <DEDUP_REMOVED lines=19> */
.L_x_2567:
[----:B------:R-:W-:Y:S05]  /*1d50*/  BSYNC B0 ;  /* 0x0000000000007941 */ /* 0x000fea0003800000 */
.L_x_2566:
[----:B------:R-:W1:Y:S01]  /*1d60*/  LDC R4, c[0x0][0x10] ;  /* 0x00000400ff047b82 */ /* 0x000e620000000800 */
[----:B------:R-:W-:Y:S02]  /*1d70*/  IADD3 R18, R18, 0x1, RZ ;  /* 0x0000000112127810 */ /* 0x000fe40007ffe0ff */
[----:B-1----:R-:W-:-:S04]  /*1d80*/  IADD3 R23, R4, R23, RZ ;  /* 0x0000001704177210 */ /* 0x002fc80007ffe0ff */
[----:B------:R-:W-:-:S13]  /*1d90*/  ISETP.GE.AND P1, PT, R23, UR4, PT ;  /* 0x0000000417007c0c */ /* 0x000fda000bf26270 */
[----:B------:R-:W-:Y:S05]  /*1da0*/  @!P1 BRA `(.L_x_2568) ;  /* 0xffffffe400109947 */ /* 0x000fea000383ffff */
[----:B------:R-:W-:Y:S05]  /*1db0*/  EXIT ;  /* 0x000000000000794d */ /* 0x000fea0003800000 */
.L_x_2569:
        /* <DEDUP_REMOVED lines=12> */
.L_x_3276:


//--------------------- .text._Z35group_norm_nhwc_fwd_one_pass_kernelI11Fp16IOBf16WLi128ELi40ELi640EEv26Group_norm_nhwc_fwd_params --------------------------
	.section	.text._Z35group_norm_nhwc_fwd_one_pass_kernelI11Fp16IOBf16WLi128ELi40ELi640EEv26Group_norm_nhwc_fwd_params,"ax",@progbits
	.align	128
        .global         _Z35group_norm_nhwc_fwd_one_pass_kernelI11Fp16IOBf16WLi128ELi40ELi640EEv26Group_norm_nhwc_fwd_params
        .type           _Z35group_norm_nhwc_fwd_one_pass_kernelI11Fp16IOBf16WLi128ELi40ELi640EEv26Group_norm_nhwc_fwd_params,@function
        .size           _Z35group_norm_nhwc_fwd_one_pass_kernelI11Fp16IOBf16WLi128ELi40ELi640EEv26Group_norm_nhwc_fwd_params,(.L_x_3277 - _Z35group_norm_nhwc_fwd_one_pass_kernelI11Fp16IOBf16WLi128ELi40ELi640EEv26Group_norm_nhwc_fwd_params)
        .other          _Z35group_norm_nhwc_fwd_one_pass_kernelI11Fp16IOBf16WLi128ELi40ELi640EEv26Group_norm_nhwc_fwd_params,@"STO_CUDA_ENTRY STV_DEFAULT"
_Z35group_norm_nhwc_fwd_one_pass_kernelI11Fp16IOBf16WLi128ELi40ELi640EEv26Group_norm_nhwc_fwd_params:
.text._Z35group_norm_nhwc_fwd_one_pass_kernelI11Fp16IOBf16WLi128ELi40ELi640EEv26Group_norm_nhwc_fwd_params:
        /* <DEDUP_REMOVED lines=34> */
.L_x_2591:
        /* <DEDUP_REMOVED lines=208> */
.L_x_2571:
[----:B------:R-:W-:Y:S05]  /*0f20*/  BSYNC B0 ;  /* 0x0000000000007941 */ /* 0x000fea0003800000 */
.L_x_2570:
        /* <DEDUP_REMOVED lines=28> */
.L_x_2574:
[----:B-1----:R-:W2:Y:S04]  /*10f0*/  LDG.E.STRONG.GPU R14, desc[UR8][R12.64] ;  /* 0x000000080c0e7981 */ /* 0x002ea8000c1ef900 */
[----:B--2---:R-:W-:Y:S01]  /*1100*/  CCTL.IVALL ;  /* 0x00000000ff00798f */ /* 0x004fe20002000000 */
[----:B------:R-:W-:Y:S05]  /*1110*/  YIELD ;  /* 0x0000000000007946 */ /* 0x000fea0003800000 */
[----:B------:R-:W-:-:S13]  /*1120*/  ISETP.NE.AND P1, PT, R14, R17, PT ;  /* 0x000000110e00720c */ /* 0x000fda0003f25270 */
[----:B------:R-:W-:Y:S05]  /*1130*/  @P1 BRA `(.L_x_2574) ;  /* 0xfffffffc00ec1947 */ /* 0x000fea000383ffff */
.L_x_2573:
        /* <DEDUP_REMOVED lines=11> */
.L_x_2576:
        /* <DEDUP_REMOVED lines=63> */
.L_x_2575:
        /* <DEDUP_REMOVED lines=19> */
.L_x_2578:
[----:B------:R-:W-:Y:S05]  /*1710*/  BSYNC B0 ;  /* 0x0000000000007941 */ /* 0x000fea0003800000 */
.L_x_2577:
        /* <DEDUP_REMOVED lines=32> */
.L_x_2572:
[----:B------:R-:W-:Y:S01]  /*1920*/  ULDC.64 UR12, c[0x0][0x218] ;  /* 0x00008600000c7ab9 */ /* 0x000fe20000000a00 */
[----:B------:R-:W-:Y:S01]  /*1930*/  LOP3.LUT P1, RZ, R6, UR7, RZ, 0xfc, !PT ;  /* 0x0000000706ff7c12 */ /* 0x000fe2000f82fcff */
[----:B------:R-:W2:Y:S01]  /*1940*/  S2UR UR6, SR_CgaCtaId ;  /* 0x00000000000679c3 */ /* 0x000ea20000008800 */
[----:B------:R-:W-:Y:S01]  /*1950*/  ISETP.EQ.U32.AND P3, PT, RZ, UR12, PT ;  /* 0x0000000cff007c0c */ /* 0x000fe2000bf62070 */
[----:B------:R-:W-:Y:S01]  /*1960*/  UMOV UR5, 0x400 ;  /* 0x0000040000057882 */ /* 0x000fe20000000000 */
[----:B-1----:R-:W-:Y:S02]  /*1970*/  IADD3 R23, R31, R2, RZ ;  /* 0x000000021f177210 */ /* 0x002fe40007ffe0ff */
[----:B------:R-:W-:-:S03]  /*1980*/  ISETP.EQ.OR.EX P1, PT, RZ, UR13, P1, P3 ;  /* 0x0000000dff007c0c */ /* 0x000fc60008f22730 */
[----:B------:R-:W1:Y:S08]  /*1990*/  LDC.64 R16, c[0x0][0x228] ;  /* 0x00008a00ff107b82 */ /* 0x000e700000000a00 */
[----:B------:R-:W3:Y:S01]  /*19a0*/  LDC.64 R14, c[0x0][0x230] ;  /* 0x00008c00ff0e7b82 */ /* 0x000ee20000000a00 */
[----:B------:R-:W-:Y:S02]  /*19b0*/  HADD2.F32 R39, -RZ, R10.H1_H1 ;  /* 0x3000000aff277230 */ /* 0x000fe40000004100 */
[----:B------:R-:W-:-:S02]  /*19c0*/  HADD2.F32 R41, -RZ, R8.H0_H0 ;  /* 0x20000008ff297230 */ /* 0x000fc40000004100 */
[----:B------:R-:W-:Y:S01]  /*19d0*/  HADD2.F32 R43, -RZ, R8.H1_H1 ;  /* 0x30000008ff2b7230 */ /* 0x000fe20000004100 */
[----:B------:R-:W-:Y:S01]  /*19e0*/  ISETP.NE.AND P4, PT, RZ, UR10, PT ;  /* 0x0000000aff007c0c */ /* 0x000fe2000bf85270 */
[----:B------:R-:W-:Y:S01]  /*19f0*/  ULDC.64 UR12, c[0x0][0x278] ;  /* 0x00009e00000c7ab9 */ /* 0x000fe20000000a00 */
        /* <DEDUP_REMOVED lines=9> */
[----:B------:R-:W-:Y:S01]  /*1a90*/  @!P1 STG.E.64 desc[UR8][R18.64], R12 ;  /* 0x0000000c12009986 */ /* 0x000fe2000c101b08 */
[----:B------:R-:W-:Y:S06]  /*1aa0*/  BAR.SYNC.DEFER_BLOCKING 0x0 ;  /* 0x0000000000007b1d */ /* 0x000fec0000010000 */
[----:B------:R-:W2:Y:S04]  /*1ab0*/  LDG.E.U16 R37, desc[UR8][R16.64] ;  /* 0x0000000810257981 */ /* 0x000ea8000c1e1500 */
[----:B------:R-:W3:Y:S04]  /*1ac0*/  LDG.E.U16 R36, desc[UR8][R16.64+0x2] ;  /* 0x0000020810247981 */ /* 0x000ee8000c1e1500 */
[----:B------:R-:W4:Y:S04]  /*1ad0*/  LDG.E.U16 R2, desc[UR8][R14.64+0x2] ;  /* 0x000002080e027981 */ /* 0x000f28000c1e1500 */
[----:B------:R1:W5:Y:S04]  /*1ae0*/  LDG.E.U16 R38, desc[UR8][R14.64] ;  /* 0x000000080e267981 */ /* 0x000368000c1e1500 */
[----:B------:R-:W0:Y:S02]  /*1af0*/  LDS.64 R22, [UR5+0xc0] ;  /* 0x0000c005ff167984 */ /* 0x000e240008000a00 */
[----:B0-----:R-:W-:-:S04]  /*1b00*/  FMUL.FTZ R22, R22, UR6 ;  /* 0x0000000616167c20 */ /* 0x001fc80008410000 */
[----:B------:R-:W-:-:S04]  /*1b10*/  FMUL.FTZ R40, R22, R22 ;  /* 0x0000001616287220 */ /* 0x000fc80000410000 */
[----:B------:R-:W-:-:S05]  /*1b20*/  FFMA.FTZ R23, R23, UR6, -R40 ;  /* 0x0000000617177c23 */ /* 0x000fca0008010828 */
[----:B------:R-:W-:-:S13]  /*1b30*/  FSETP.GTU.FTZ.AND P1, PT, R23, RZ, PT ;  /* 0x000000ff1700720b */ /* 0x000fda0003f3c000 */
[----:B------:R-:W0:Y:S01]  /*1b40*/  @P1 LDC R12, c[0x0][0x238] ;  /* 0x00008e00ff0c1b82 */ /* 0x000e220000000800 */
[--C-:B------:R-:W-:Y:S02]  /*1b50*/  HADD2.F32 R13, -RZ, R11.reuse.H0_H0 ;  /* 0x2000000bff0d7230 */ /* 0x100fe40000004100 */
[----:B-1----:R-:W-:Y:S02]  /*1b60*/  HADD2.F32 R15, -RZ, R11.H1_H1 ;  /* 0x3000000bff0f7230 */ /* 0x002fe40000004100 */
[--C-:B------:R-:W-:Y:S02]  /*1b70*/  HADD2.F32 R17, -RZ, R0.reuse.H0_H0 ;  /* 0x20000000ff117230 */ /* 0x100fe40000004100 */
[----:B------:R-:W-:Y:S02]  /*1b80*/  HADD2.F32 R19, -RZ, R0.H1_H1 ;  /* 0x30000000ff137230 */ /* 0x000fe40000004100 */
[----:B------:R-:W-:Y:S01]  /*1b90*/  FADD.FTZ R11, R13, -R22 ;  /* 0x800000160d0b7221 */ /* 0x000fe20000010000 */
[----:B------:R-:W-:-:S02]  /*1ba0*/  HADD2.F32 R21, -RZ, R10.H0_H0 ;  /* 0x2000000aff157230 */ /* 0x000fc40000004100 */
[----:B0-----:R-:W-:Y:S01]  /*1bb0*/  @P1 FADD.FTZ R23, R23, R12 ;  /* 0x0000000c17171221 */ /* 0x001fe20000010000 */
[----:B------:R-:W-:-:S06]  /*1bc0*/  MOV R12, 0x3f800000 ;  /* 0x3f800000000c7802 */ /* 0x000fcc0000000f00 */
[----:B------:R0:W1:Y:S01]  /*1bd0*/  @P1 MUFU.RSQ R12, R23 ;  /* 0x00000017000c1308 */ /* 0x0000620000001400 */
[--C-:B------:R-:W-:Y:S01]  /*1be0*/  FADD.FTZ R13, R15, -R22.reuse ;  /* 0x800000160f0d7221 */ /* 0x100fe20000010000 */
[--C-:B------:R-:W-:Y:S01]  /*1bf0*/  FADD.FTZ R15, R17, -R22.reuse ;  /* 0x80000016110f7221 */ /* 0x100fe20000010000 */
[--C-:B------:R-:W-:Y:S01]  /*1c00*/  FADD.FTZ R17, R19, -R22.reuse ;  /* 0x8000001613117221 */ /* 0x100fe20000010000 */
[--C-:B------:R-:W-:Y:S01]  /*1c10*/  FADD.FTZ R19, R21, -R22.reuse ;  /* 0x8000001615137221 */ /* 0x100fe20000010000 */
[--C-:B------:R-:W-:Y:S01]  /*1c20*/  FADD.FTZ R21, R39, -R22.reuse ;  /* 0x8000001627157221 */ /* 0x100fe20000010000 */
[--C-:B------:R-:W-:Y:S01]  /*1c30*/  FADD.FTZ R39, R43, -R22.reuse ;  /* 0x800000162b277221 */ /* 0x100fe20000010000 */
[----:B0-----:R-:W-:Y:S01]  /*1c40*/  FADD.FTZ R23, R41, -R22 ;  /* 0x8000001629177221 */ /* 0x001fe20000010000 */
[----:B------:R-:W-:Y:S02]  /*1c50*/  ISETP.GE.U32.AND P2, PT, R28, UR12, PT ;  /* 0x0000000c1c007c0c */ /* 0x000fe4000bf46070 */
[----:B------:R-:W-:-:S02]  /*1c60*/  ISETP.GE.U32.AND P3, PT, R27, UR12, PT ;  /* 0x0000000c1b007c0c */ /* 0x000fc4000bf66070 */
[----:B------:R-:W-:Y:S01]  /*1c70*/  ISETP.GE.U32.AND P1, PT, R26, UR12, PT ;  /* 0x0000000c1a007c0c */ /* 0x000fe2000bf26070 */
        /* <DEDUP_REMOVED lines=8> */
[----:B------:R-:W-:Y:S02]  /*1d00*/  ISETP.GE.AND.EX P2, PT, R7, UR13, PT, P2 ;  /* 0x0000000d07007c0c */ /* 0x000fe4000bf46320 */
[----:B------:R-:W-:-:S02]  /*1d10*/  ISETP.GE.AND.EX P3, PT, R5, UR13, PT, P3 ;  /* 0x0000000d05007c0c */ /* 0x000fc4000bf66330 */
[----:B------:R-:W-:Y:S02]  /*1d20*/  ISETP.GE.AND.EX P1, PT, R3, UR13, PT, P1 ;  /* 0x0000000d03007c0c */ /* 0x000fe4000bf26310 */
[C---:B------:R-:W-:Y:S02]  /*1d30*/  ISETP.GT.U32.OR P2, PT, R6.reuse, 0x27f, P2 ;  /* 0x0000027f0600780c */ /* 0x040fe40001744470 */
[C---:B------:R-:W-:Y:S02]  /*1d40*/  ISETP.GT.U32.OR P3, PT, R6.reuse, 0x27f, P3 ;  /* 0x0000027f0600780c */ /* 0x040fe40001f64470 */
[----:B------:R-:W-:Y:S02]  /*1d50*/  ISETP.GT.U32.OR P1, PT, R6, 0x27f, P1 ;  /* 0x0000027f0600780c */ /* 0x000fe40000f24470 */
[----:B--2---:R-:W-:Y:S02]  /*1d60*/  SHF.L.U32 R12, R37, 0x10, RZ ;  /* 0x00000010250c7819 */ /* 0x004fe400000006ff */
[----:B---3--:R-:W-:-:S02]  /*1d70*/  SHF.L.U32 R36, R36, 0x10, RZ ;  /* 0x0000001024247819 */ /* 0x008fc400000006ff */
[----:B----4-:R-:W-:Y:S02]  /*1d80*/  SHF.L.U32 R0, R2, 0x10, RZ ;  /* 0x0000001002007819 */ /* 0x010fe400000006ff */
[----:B-----5:R-:W-:-:S03]  /*1d90*/  SHF.L.U32 R37, R38, 0x10, RZ ;  /* 0x0000001026257819 */ /* 0x020fc600000006ff */
[C-C-:B------:R-:W-:Y:S01]  /*1da0*/  FFMA.FTZ R14, R36.reuse, R13, R0.reuse ;  /* 0x0000000d240e7223 */ /* 0x140fe20000010000 */
        /* <DEDUP_REMOVED lines=18> */
.L_x_2579:
        /* <DEDUP_REMOVED lines=14> */
.L_x_2581:
[----:B------:R-:W-:Y:S05]  /*1fb0*/  BSYNC B0 ;  /* 0x0000000000007941 */ /* 0x000fea0003800000 */
.L_x_2580:
        /* <DEDUP_REMOVED lines=11> */
.L_x_2582:
        /* <DEDUP_REMOVED lines=14> */
.L_x_2584:
[----:B------:R-:W-:Y:S05]  /*2150*/  BSYNC B0 ;  /* 0x0000000000007941 */ /* 0x000fea0003800000 */
.L_x_2583:
        /* <DEDUP_REMOVED lines=11> */
.L_x_2585:
        /* <DEDUP_REMOVED lines=14> */
.L_x_2587:
[----:B------:R-:W-:Y:S05]  /*22f0*/  BSYNC B0 ;  /* 0x0000000000007941 */ /* 0x000fea0003800000 */
.L_x_2586:
        /* <DEDUP_REMOVED lines=11> */
.L_x_2588:
        /* <DEDUP_REMOVED lines=13> */
.L_x_2590:
[----:B------:R-:W-:Y:S05]  /*2480*/  BSYNC B0 ;  /* 0x0000000000007941 */ /* 0x000fea0003800000 */
.L_x_2589:
[----:B---3--:R-:W3:Y:S01]  /*2490*/  LDC R3, c[0x0][0x10] ;  /* 0x00000400ff037b82 */ /* 0x008ee20000000800 */
[----:B------:R-:W-:Y:S02]  /*24a0*/  IADD3 R24, R24, 0x1, RZ ;  /* 0x0000000118187810 */ /* 0x000fe40007ffe0ff */
[----:B---3--:R-:W-:-:S04]  /*24b0*/  IADD3 R30, R3, R30, RZ ;  /* 0x0000001e031e7210 */ /* 0x008fc80007ffe0ff */
[----:B------:R-:W-:-:S13]  /*24c0*/  ISETP.GE.AND P1, PT, R30, UR4, PT ;  /* 0x000000041e007c0c */ /* 0x000fda000bf26270 */
[----:B------:R-:W-:Y:S05]  /*24d0*/  @!P1 BRA `(.L_x_2591) ;  /* 0xffffffdc00509947 */ /* 0x000fea000383ffff */
[----:B------:R-:W-:Y:S05]  /*24e0*/  EXIT ;  /* 0x000000000000794d */ /* 0x000fea0003800000 */
.L_x_2592:
        /* <DEDUP_REMOVED lines=9> */
.L_x_3277:


//--------------------- .text._Z35group_norm_nhwc_fwd_one_pass_kernelI11Fp16IOBf16WLi256ELi40ELi640EEv26Group_norm_nhwc_fwd_params --------------------------
	.section	.text._Z35group_norm_nhwc_fwd_one_pass_kernelI11Fp16IOBf16WLi256ELi40ELi640EEv26Group_norm_nhwc_fwd_params,"ax",@progbits
	.align	128
        .global         _Z35group_norm_nhwc_fwd_one_pass_kernelI11Fp16IOBf16WLi256ELi40ELi640EEv26Group_norm_nhwc_fwd_params
        .type           _Z35group_norm_nhwc_fwd_one_pass_kernelI11Fp16IOBf16WLi256ELi40ELi640EEv26Group_norm_nhwc_fwd_params,@function
        .size           _Z35group_norm_nhwc_fwd_one_pass_kernelI11Fp16IOBf16WLi256ELi40ELi640EEv26Group_norm_nhwc_fwd_params,(.L_x_3278 - _Z35group_norm_nhwc_fwd_one_pass_kernelI11Fp16IOBf16WLi256ELi40ELi640EEv26Group_norm_nhwc_fwd_params)
        .other          _Z35group_norm_nhwc_fwd_one_pass_kernelI11Fp16IOBf16WLi256ELi40ELi640EEv26Group_norm_nhwc_fwd_params,@"STO_CUDA_ENTRY STV_DEFAULT"
_Z35group_norm_nhwc_fwd_one_pass_kernelI11Fp16IOBf16WLi256ELi40ELi640EEv26Group_norm_nhwc_fwd_params:
.text._Z35group_norm_nhwc_fwd_one_pass_kernelI11Fp16IOBf16WLi256ELi40ELi640EEv26Group_norm_nhwc_fwd_params:
        /* <DEDUP_REMOVED lines=38> */
.L_x_2626:
[----:B012---:R-:W0:Y:S01]  /*0260*/  LDC R13, c[0x0][0x288] ;  /* 0x0000a200ff0d7b82 */ /* 0x007e220000000800 */
[----:B---3--:R-:W-:Y:S01]  /*0270*/  IABS R11, R32 ;  /* 0x00000020000b7213 */ /* 0x008fe20000000000 */
[----:B------:R-:W-:Y:S01]  /*0280*/  ULDC.64 UR14, c[0x0][0x278] ;  /* 0x00009e00000e7ab9 */ /* 0x000fe20000000a00 */
[----:B------:R-:W-:Y:S01]  /*0290*/  SHF.R.S32.HI R21, RZ, 0x1f, R26 ;  /* 0x0000001fff157819 */ /* 0x000fe2000001141a */
[----:B------:R-:W-:Y:S01]  /*02a0*/  ULDC.64 UR12, c[0x0][0x280] ;  /* 0x0000a000000c7ab9 */ /* 0x000fe20000000a00 */
[----:B------:R-:W-:Y:S02]  /*02b0*/  ISETP.GE.U32.AND P5, PT, R27, UR14, PT ;  /* 0x0000000e1b007c0c */ /* 0x000fe4000bfa6070 */
[----:B------:R-:W-:Y:S01]  /*02c0*/  ISETP.GE.U32.AND P4, PT, R26, UR14, PT ;  /* 0x0000000e1a007c0c */ /* 0x000fe2000bf86070 */
[----:B------:R-:W1:Y:S01]  /*02d0*/  @P0 LDC.64 R16, c[0x0][0x270] ;  /* 0x00009c00ff100b82 */ /* 0x000e620000000a00 */
[----:B------:R-:W-:Y:S02]  /*02e0*/  SHF.R.S32.HI R29, RZ, 0x1f, R25 ;  /* 0x0000001fff1d7819 */ /* 0x000fe40000011419 */
[----:B------:R-:W-:-:S04]  /*02f0*/  ISETP.GE.AND.EX P4, PT, R21, UR15, PT, P4 ;  /* 0x0000000f15007c0c */ /* 0x000fc8000bf86340 */
[----:B------:R-:W-:Y:S01]  /*0300*/  ISETP.GT.U32.OR P4, PT, R5, 0x27f, P4 ;  /* 0x0000027f0500780c */ /* 0x000fe20002784470 */
[----:B------:R-:W2:Y:S01]  /*0310*/  @P0 LDC.64 R14, c[0x0][0x220] ;  /* 0x00008800ff0e0b82 */ /* 0x000ea20000000a00 */
[----:B0-----:R-:W-:-:S04]  /*0320*/  IABS R10, R13 ;  /* 0x0000000d000a7213 */ /* 0x001fc80000000000 */
[----:B----4-:R-:W0:Y:S01]  /*0330*/  I2F.RP R8, R10 ;  /* 0x0000000a00087306 */ /* 0x010e220000209400 */
        /* <DEDUP_REMOVED lines=18> */
[----:B------:R-:W-:Y:S02]  /*0460*/  ISETP.NE.AND P2, PT, R13, RZ, PT ;  /* 0x000000ff0d00720c */ /* 0x000fe40003f45270 */
[----:B------:R-:W-:-:S04]  /*0470*/  SHF.R.S32.HI R7, RZ, 0x1f, R27 ;  /* 0x0000001fff077819 */ /* 0x000fc8000001141b */
[----:B------:R-:W-:-:S04]  /*0480*/  ISETP.GE.AND.EX P5, PT, R7, UR15, PT, P5 ;  /* 0x0000000f07007c0c */ /* 0x000fc8000bfa6350 */
[----:B------:R-:W-:Y:S02]  /*0490*/  ISETP.GT.U32.OR P5, PT, R5, 0x27f, P5 ;  /* 0x0000027f0500780c */ /* 0x000fe40002fa4470 */
[----:B------:R-:W-:-:S04]  /*04a0*/  @P1 IADD3 R9, R9, 0x1, RZ ;  /* 0x0000000109091810 */ /* 0x000fc80007ffe0ff */
        /* <DEDUP_REMOVED lines=33> */
[----:B------:R-:W-:Y:S01]  /*06c0*/  ISETP.GT.U32.OR P3, PT, R5, 0x27f, P3 ;  /* 0x0000027f0500780c */ /* 0x000fe20001f64470 */
[----:B-1----:R-:W-:Y:S01]  /*06d0*/  @!P4 IMAD R21, R21, R12, RZ ;  /* 0x0000000c1515c224 */ /* 0x002fe200078e02ff */
[----:B------:R-:W-:Y:S02]  /*06e0*/  @P0 LEA.HI.X R39, R18, R15, R19, 0x1, P1 ;  /* 0x0000000f12270211 */ /* 0x000fe400008f0c13 */
[----:B------:R-:W-:Y:S02]  /*06f0*/  @!P5 IADD3 R35, R17, R35, RZ ;  /* 0x000000231123d210 */ /* 0x000fe40007ffe0ff */
[----:B------:R-:W-:Y:S01]  /*0700*/  SHF.R.S32.HI R19, RZ, 0x1f, R24 ;  /* 0x0000001fff137819 */ /* 0x000fe20000011418 */
[----:B------:R-:W1:Y:S01]  /*0710*/  @!P2 LDC.64 R14, c[0x0][0x270] ;  /* 0x00009c00ff0eab82 */ /* 0x000e620000000a00 */
[----:B---3--:R-:W-:-:S02]  /*0720*/  @!P5 LEA R40, P6, R16, R10, 0x1 ;  /* 0x0000000a1028d211 */ /* 0x008fc400078c08ff */
[----:B------:R-:W-:Y:S02]  /*0730*/  ISETP.GE.U32.AND P1, PT, R24, UR14, PT ;  /* 0x0000000e18007c0c */ /* 0x000fe4000bf26070 */
[----:B------:R-:W-:Y:S01]  /*0740*/  @!P5 LEA.HI.X R41, R16, R11, R35, 0x1, P6 ;  /* 0x0000000b1029d211 */ /* 0x000fe200030f0c23 */
[C---:B------:R-:W-:Y:S01]  /*0750*/  @!P4 IMAD R35, R26.reuse, R13, R21 ;  /* 0x0000000d1a23c224 */ /* 0x040fe200078e0215 */
[----:B------:R-:W-:Y:S01]  /*0760*/  @!P4 MOV R10, R42 ;  /* 0x0000002a000ac202 */ /* 0x000fe20000000f00 */
[----:B------:R-:W2:Y:S01]  /*0770*/  @!P2 LDC.64 R16, c[0x0][0x220] ;  /* 0x00008800ff10ab82 */ /* 0x000ea20000000a00 */
[----:B------:R-:W-:Y:S02]  /*0780*/  @!P4 MOV R11, R45 ;  /* 0x0000002d000bc202 */ /* 0x000fe40000000f00 */
[----:B------:R-:W-:Y:S02]  /*0790*/  CS2R R20, SRZ ;  /* 0x0000000000147805 */ /* 0x000fe4000001ff00 */
[----:B------:R-:W-:Y:S01]  /*07a0*/  ISETP.GE.AND.EX P1, PT, R19, UR15, PT, P1 ;  /* 0x0000000f13007c0c */ /* 0x000fe2000bf26310 */
[----:B------:R-:W-:-:S03]  /*07b0*/  @!P4 IMAD.WIDE.U32 R12, R26, R12, R10 ;  /* 0x0000000c1a0cc225 */ /* 0x000fc600078e000a */
[----:B------:R-:W-:Y:S01]  /*07c0*/  ISETP.GT.U32.OR P1, PT, R5, 0x27f, P1 ;  /* 0x0000027f0500780c */ /* 0x000fe20000f24470 */
[----:B------:R-:W3:Y:S01]  /*07d0*/  @!P3 LDC.64 R10, c[0x0][0x270] ;  /* 0x00009c00ff0abb82 */ /* 0x000ee20000000a00 */
[----:B------:R-:W4:Y:S01]  /*07e0*/  @!P5 LDG.E R20, desc[UR8][R40.64] ;  /* 0x000000082814d981 */ /* 0x000f22000c1e1900 */
[C---:B0-----:R-:W-:Y:S02]  /*07f0*/  @!P4 LEA R36, P6, R12.reuse, R8, 0x1 ;  /* 0x000000080c24c211 */ /* 0x041fe400078c08ff */
[----:B------:R-:W-:Y:S01]  /*0800*/  @!P4 IADD3 R13, R13, R35, RZ ;  /* 0x000000230d0dc210 */ /* 0x000fe20007ffe0ff */
[----:B------:R0:W5:Y:S01]  /*0810*/  @P0 LDG.E R21, desc[UR8][R38.64] ;  /* 0x0000000826150981 */ /* 0x000162000c1e1900 */
[----:B------:R-:W-:Y:S01]  /*0820*/  ISETP.GE.U32.AND P5, PT, R23, UR14, PT ;  /* 0x0000000e17007c0c */ /* 0x000fe2000bfa6070 */
[----:B-1----:R-:W-:Y:S01]  /*0830*/  @!P2 IMAD R8, R29, R14, RZ ;  /* 0x0000000e1d08a224 */ /* 0x002fe200078e02ff */
[----:B------:R-:W-:Y:S02]  /*0840*/  SHF.R.S32.HI R29, RZ, 0x1f, R23 ;  /* 0x0000001fff1d7819 */ /* 0x000fe40000011417 */
[----:B------:R-:W-:Y:S01]  /*0850*/  @!P4 LEA.HI.X R37, R12, R9, R13, 0x1, P6 ;  /* 0x000000090c25c211 */ /* 0x000fe200030f0c0d */
[----:B------:R-:W-:Y:S01]  /*0860*/  @!P2 IMAD R18, R25, R15, R8 ;  /* 0x0000000f1912a224 */ /* 0x000fe200078e0208 */
[----:B------:R-:W-:Y:S01]  /*0870*/  ISETP.GE.AND.EX P5, PT, R29, UR15, PT, P5 ;  /* 0x0000000f1d007c0c */ /* 0x000fe2000bfa6350 */
[----:B------:R-:W1:Y:S01]  /*0880*/  @!P1 LDC.64 R8, c[0x0][0x270] ;  /* 0x00009c00ff089b82 */ /* 0x000e620000000a00 */
[----:B0-----:R-:W-:-:S02]  /*0890*/  @!P2 MOV R38, R42 ;  /* 0x0000002a0026a202 */ /* 0x001fc40000000f00 */
[----:B------:R-:W-:Y:S02]  /*08a0*/  @!P2 MOV R39, R45 ;  /* 0x0000002d0027a202 */ /* 0x000fe40000000f00 */
[----:B------:R-:W-:-:S03]  /*08b0*/  MOV R34, RZ ;  /* 0x000000ff00227202 */ /* 0x000fc60000000f00 */
[----:B------:R-:W0:Y:S01]  /*08c0*/  @!P3 LDC.64 R12, c[0x0][0x220] ;  /* 0x00008800ff0cbb82 */ /* 0x000e220000000a00 */
[----:B------:R-:W-:Y:S01]  /*08d0*/  ISETP.GT.U32.OR P5, PT, R5, 0x27f, P5 ;  /* 0x0000027f0500780c */ /* 0x000fe20002fa4470 */
[----:B------:R-:W-:Y:S01]  /*08e0*/  @!P2 IMAD.WIDE.U32 R14, R25, R14, R38 ;  /* 0x0000000e190ea225 */ /* 0x000fe200078e0026 */
[----:B------:R-:W-:Y:S01]  /*08f0*/  SHF.R.S32.HI R35, RZ, 0x1f, R22 ;  /* 0x0000001fff237819 */ /* 0x000fe20000011416 */
[----:B------:R3:W5:Y:S01]  /*0900*/  @!P4 LDG.E R34, desc[UR8][R36.64] ;  /* 0x000000082422c981 */ /* 0x000762000c1e1900 */
[----:B------:R-:W-:Y:S02]  /*0910*/  ISETP.GE.U32.AND P4, PT, R22, UR14, PT ;  /* 0x0000000e16007c0c */ /* 0x000fe4000bf86070 */
[----:B------:R-:W-:Y:S02]  /*0920*/  @!P2 IADD3 R15, R15, R18, RZ ;  /* 0x000000120f0fa210 */ /* 0x000fe40007ffe0ff */
[----:B--2---:R-:W-:Y:S01]  /*0930*/  @!P2 LEA R40, P6, R14, R16, 0x1 ;  /* 0x000000100e28a211 */ /* 0x004fe200078c08ff */
[----:B---3--:R-:W-:Y:S01]  /*0940*/  @!P3 IMAD R16, R7, R10, RZ ;  /* 0x0000000a0710b224 */ /* 0x008fe200078e02ff */
[----:B------:R-:W-:-:S02]  /*0950*/  ISETP.GE.AND.EX P4, PT, R35, UR15, PT, P4 ;  /* 0x0000000f23007c0c */ /* 0x000fc4000bf86340 */
[----:B------:R-:W-:Y:S01]  /*0960*/  @!P2 LEA.HI.X R41, R14, R17, R15, 0x1, P6 ;  /* 0x000000110e29a211 */ /* 0x000fe200030f0c0f */
[----:B------:R-:W-:Y:S01]  /*0970*/  @!P3 IMAD R39, R30, R11, R16 ;  /* 0x0000000b1e27b224 */ /* 0x000fe200078e0210 */
[----:B------:R-:W2:Y:S01]  /*0980*/  @!P1 LDC.64 R14, c[0x0][0x220] ;  /* 0x00008800ff0e9b82 */ /* 0x000ea20000000a00 */
[----:B------:R-:W-:Y:S02]  /*0990*/  @!P3 MOV R36, R42 ;  /* 0x0000002a0024b202 */ /* 0x000fe40000000f00 */
[----:B------:R-:W-:Y:S02]  /*09a0*/  @!P3 MOV R37, R45 ;  /* 0x0000002d0025b202 */ /* 0x000fe40000000f00 */
[----:B------:R-:W-:-:S03]  /*09b0*/  ISETP.GT.U32.OR P4, PT, R5, 0x27f, P4 ;  /* 0x0000027f0500780c */ /* 0x000fc60002784470 */
[----:B------:R-:W3:Y:S01]  /*09c0*/  @!P5 LDC.64 R16, c[0x0][0x270] ;  /* 0x00009c00ff10db82 */ /* 0x000ee20000000a00 */
[----:B------:R-:W-:Y:S01]  /*09d0*/  @!P3 IMAD.WIDE.U32 R10, R30, R10, R36 ;  /* 0x0000000a1e0ab225 */ /* 0x000fe200078e0024 */
[----:B------:R-:W-:-:S03]  /*09e0*/  @!P1 MOV R18, R42 ;  /* 0x0000002a00129202 */ /* 0x000fc60000000f00 */
[----:B-1----:R-:W-:Y:S01]  /*09f0*/  @!P1 IMAD R37, R19, R8, RZ ;  /* 0x0000000813259224 */ /* 0x002fe200078e02ff */
[----:B------:R-:W-:Y:S02]  /*0a00*/  @!P3 IADD3 R11, R11, R39, RZ ;  /* 0x000000270b0bb210 */ /* 0x000fe40007ffe0ff */
[----:B------:R-:W-:Y:S02]  /*0a10*/  @!P1 MOV R19, R45 ;  /* 0x0000002d00139202 */ /* 0x000fe40000000f00 */
[----:B0-----:R-:W-:Y:S01]  /*0a20*/  @!P3 LEA R38, P6, R10, R12, 0x1 ;  /* 0x0000000c0a26b211 */ /* 0x001fe200078c08ff */
[C---:B------:R-:W-:Y:S02]  /*0a30*/  @!P1 IMAD R37, R24.reuse, R9, R37 ;  /* 0x0000000918259224 */ /* 0x040fe400078e0225 */
[----:B------:R-:W-:Y:S01]  /*0a40*/  @!P1 IMAD.WIDE.U32 R18, R24, R8, R18 ;  /* 0x0000000818129225 */ /* 0x000fe200078e0012 */
[----:B------:R-:W-:Y:S01]  /*0a50*/  @!P3 LEA.HI.X R39, R10, R13, R11, 0x1, P6 ;  /* 0x0000000d0a27b211 */ /* 0x000fe200030f0c0b */
[----:B------:R-:W0:Y:S01]  /*0a60*/  @!P4 LDC.64 R8, c[0x0][0x270] ;  /* 0x00009c00ff08cb82 */ /* 0x000e220000000a00 */
[----:B------:R-:W-:-:S02]  /*0a70*/  MOV R36, RZ ;  /* 0x000000ff00247202 */ /* 0x000fc40000000f00 */
[----:B------:R-:W-:-:S04]  /*0a80*/  @!P1 IADD3 R37, R19, R37, RZ ;  /* 0x0000002513259210 */ /* 0x000fc80007ffe0ff */
[----:B------:R1:W5:Y:S01]  /*0a90*/  @!P3 LDG.E R36, desc[UR8][R38.64] ;  /* 0x000000082624b981 */ /* 0x000362000c1e1900 */
[----:B------:R-:W1:Y:S01]  /*0aa0*/  @!P5 LDC.64 R10, c[0x0][0x220] ;  /* 0x00008800ff0adb82 */ /* 0x000e620000000a00 */
[C---:B--2---:R-:W-:Y:S01]  /*0ab0*/  @!P1 LEA R14, P3, R18.reuse, R14, 0x1 ;  /* 0x0000000e120e9211 */ /* 0x044fe200078608ff */
[----:B---3--:R-:W-:Y:S01]  /*0ac0*/  @!P5 IMAD R12, R29, R16, RZ ;  /* 0x000000101d0cd224 */ /* 0x008fe200078e02ff */
[----:B------:R-:W-:Y:S02]  /*0ad0*/  @!P5 MOV R19, R45 ;  /* 0x0000002d0013d202 */ /* 0x000fe40000000f00 */
[----:B------:R-:W-:Y:S01]  /*0ae0*/  @!P1 LEA.HI.X R15, R18, R15, R37, 0x1, P3 ;  /* 0x0000000f120f9211 */ /* 0x000fe200018f0c25 */
[----:B------:R-:W-:Y:S01]  /*0af0*/  @!P5 IMAD R17, R23, R17, R12 ;  /* 0x000000111711d224 */ /* 0x000fe200078e020c */
[----:B------:R-:W-:Y:S01]  /*0b00*/  @!P5 MOV R18, R42 ;  /* 0x0000002a0012d202 */ /* 0x000fe20000000f00 */
[----:B------:R-:W2:Y:S01]  /*0b10*/  @!P4 LDC.64 R12, c[0x0][0x220] ;  /* 0x00008800ff0ccb82 */ /* 0x000ea20000000a00 */
[----:B------:R-:W-:-:S03]  /*0b20*/  MOV R37, RZ ;  /* 0x000000ff00257202 */ /* 0x000fc60000000f00 */
[----:B------:R-:W-:-:S03]  /*0b30*/  @!P5 IMAD.WIDE.U32 R18, R23, R16, R18 ;  /* 0x000000101712d225 */ /* 0x000fc600078e0012 */
[----:B------:R3:W5:Y:S02]  /*0b40*/  @!P2 LDG.E R37, desc[UR8][R40.64] ;  /* 0x000000082825a981 */ /* 0x000764000c1e1900 */
[----:B------:R-:W-:Y:S01]  /*0b50*/  @!P5 IADD3 R16, R19, R17, RZ ;  /* 0x000000111310d210 */ /* 0x000fe20007ffe0ff */
[----:B0-----:R-:W-:Y:S01]  /*0b60*/  @!P4 IMAD R17, R35, R8, RZ ;  /* 0x000000082311c224 */ /* 0x001fe200078e02ff */
[----:B-1----:R-:W-:-:S03]  /*0b70*/  @!P5 LEA R10, P2, R18, R10, 0x1 ;  /* 0x0000000a120ad211 */ /* 0x002fc600078408ff */
[----:B------:R-:W-:Y:S01]  /*0b80*/  @!P4 IMAD R9, R22, R9, R17 ;  /* 0x000000091609c224 */ /* 0x000fe200078e0211 */
[----:B------:R-:W-:Y:S02]  /*0b90*/  @!P4 MOV R17, R45 ;  /* 0x0000002d0011c202 */ /* 0x000fe40000000f00 */
[----:B------:R-:W-:Y:S02]  /*0ba0*/  @!P5 LEA.HI.X R11, R18, R11, R16, 0x1, P2 ;  /* 0x0000000b120bd211 */ /* 0x000fe400010f0c10 */
[----:B------:R-:W-:Y:S02]  /*0bb0*/  @!P4 MOV R16, R42 ;  /* 0x0000002a0010c202 */ /* 0x000fe40000000f00 */
[----:B------:R-:W-:-:S03]  /*0bc0*/  CS2R R38, SRZ ;  /* 0x0000000000267805 */ /* 0x000fc6000001ff00 */
[----:B------:R-:W-:-:S03]  /*0bd0*/  @!P4 IMAD.WIDE.U32 R16, R22, R8, R16 ;  /* 0x000000081610c225 */ /* 0x000fc600078e0010 */
[----:B------:R0:W5:Y:S02]  /*0be0*/  @!P1 LDG.E R38, desc[UR8][R14.64] ;  /* 0x000000080e269981 */ /* 0x000164000c1e1900 */
[----:B------:R-:W-:Y:S02]  /*0bf0*/  @!P4 IADD3 R8, R17, R9, RZ ;  /* 0x000000091108c210 */ /* 0x000fe40007ffe0ff */
[----:B------:R1:W5:Y:S01]  /*0c00*/  @!P5 LDG.E R39, desc[UR8][R10.64] ;  /* 0x000000080a27d981 */ /* 0x000362000c1e1900 */
[C---:B--2---:R-:W-:Y:S02]  /*0c10*/  @!P4 LEA R12, P1, R16.reuse, R12, 0x1 ;  /* 0x0000000c100cc211 */ /* 0x044fe400078208ff */
[----:B---3--:R-:W-:Y:S02]  /*0c20*/  MOV R40, RZ ;  /* 0x000000ff00287202 */ /* 0x008fe40000000f00 */
[----:B------:R-:W-:-:S05]  /*0c30*/  @!P4 LEA.HI.X R13, R16, R13, R8, 0x1, P1 ;  /* 0x0000000d100dc211 */ /* 0x000fca00008f0c08 */
[----:B------:R2:W3:Y:S01]  /*0c40*/  @!P4 LDG.E R40, desc[UR8][R12.64] ;  /* 0x000000080c28c981 */ /* 0x0004e2000c1e1900 */
[----:B------:R-:W-:Y:S01]  /*0c50*/  ISETP.GT.AND P1, PT, R4, 0x1e, PT ;  /* 0x0000001e0400780c */ /* 0x000fe20003f24270 */
[--C-:B----4-:R-:W-:Y:S02]  /*0c60*/  HADD2.F32 R8, -RZ, R20.reuse.H1_H1 ;  /* 0x30000014ff087230 */ /* 0x110fe40000004100 */
[----:B------:R-:W-:-:S03]  /*0c70*/  HADD2.F32 R9, -RZ, R20.H0_H0 ;  /* 0x20000014ff097230 */ /* 0x000fc60000004100 */
[----:B------:R-:W-:Y:S02]  /*0c80*/  FMUL.FTZ R16, R8, R8 ;  /* 0x0000000808107220 */ /* 0x000fe40000410000 */
[C---:B0-----:R-:W-:Y:S02]  /*0c90*/  FADD.FTZ R14, R9.reuse, R8 ;  /* 0x00000008090e7221 */ /* 0x041fe40000010000 */
[----:B------:R-:W-:Y:S01]  /*0ca0*/  FFMA.FTZ R9, R9, R9, R16 ;  /* 0x0000000909097223 */ /* 0x000fe20000010010 */
[--C-:B-----5:R-:W-:Y:S02]  /*0cb0*/  HADD2.F32 R16, -RZ, R21.reuse.H1_H1 ;  /* 0x30000015ff107230 */ /* 0x120fe40000004100 */
[----:B-1----:R-:W-:-:S03]  /*0cc0*/  HADD2.F32 R11, -RZ, R21.H0_H0 ;  /* 0x20000015ff0b7230 */ /* 0x002fc60000004100 */
[----:B--2---:R-:W-:Y:S02]  /*0cd0*/  FMUL.FTZ R12, R16, R16 ;  /* 0x00000010100c7220 */ /* 0x004fe40000410000 */
[C---:B------:R-:W-:Y:S02]  /*0ce0*/  FADD.FTZ R16, R11.reuse, R16 ;  /* 0x000000100b107221 */ /* 0x040fe40000010000 */
[----:B------:R-:W-:Y:S01]  /*0cf0*/  FFMA.FTZ R12, R11, R11, R12 ;  /* 0x0000000b0b0c7223 */ /* 0x000fe2000001000c */
[--C-:B------:R-:W-:Y:S02]  /*0d00*/  HADD2.F32 R17, -RZ, R34.reuse.H1_H1 ;  /* 0x30000022ff117230 */ /* 0x100fe40000004100 */
[----:B------:R-:W-:Y:S02]  /*0d10*/  HADD2.F32 R8, -RZ, R34.H0_H0 ;  /* 0x20000022ff087230 */ /* 0x000fe40000004100 */
[----:B------:R-:W-:Y:S01]  /*0d20*/  FADD.FTZ R16, RZ, R16 ;  /* 0x00000010ff107221 */ /* 0x000fe20000010000 */
[----:B------:R-:W-:Y:S01]  /*0d30*/  FADD.FTZ R12, RZ, R12 ;  /* 0x0000000cff0c7221 */ /* 0x000fe20000010000 */
[----:B------:R-:W-:Y:S01]  /*0d40*/  FMUL.FTZ R15, R17, R17 ;  /* 0x00000011110f7220 */ /* 0x000fe20000410000 */
[----:B------:R-:W-:-:S03]  /*0d50*/  FADD.FTZ R10, R8, R17 ;  /* 0x00000011080a7221 */ /* 0x000fc60000010000 */
        /* <DEDUP_REMOVED lines=17> */
[--C-:B------:R-:W-:Y:S02]  /*0e70*/  HADD2.F32 R14, -RZ, R38.reuse.H1_H1 ;  /* 0x30000026ff0e7230 */ /* 0x100fe40000004100 */
        /* <DEDUP_REMOVED lines=105> */
.L_x_2594:
[----:B------:R-:W-:Y:S05]  /*1510*/  BSYNC B0 ;  /* 0x0000000000007941 */ /* 0x000fea0003800000 */
.L_x_2593:
        /* <DEDUP_REMOVED lines=28> */
.L_x_2597:
[----:B-1----:R-:W2:Y:S04]  /*16e0*/  LDG.E.STRONG.GPU R10, desc[UR8][R8.64] ;  /* 0x00000008080a7981 */ /* 0x002ea8000c1ef900 */
[----:B--2---:R-:W-:Y:S01]  /*16f0*/  CCTL.IVALL ;  /* 0x00000000ff00798f */ /* 0x004fe20002000000 */
[----:B------:R-:W-:Y:S05]  /*1700*/  YIELD ;  /* 0x0000000000007946 */ /* 0x000fea0003800000 */
[----:B------:R-:W-:-:S13]  /*1710*/  ISETP.NE.AND P1, PT, R10, R13, PT ;  /* 0x0000000d0a00720c */ /* 0x000fda0003f25270 */
[----:B------:R-:W-:Y:S05]  /*1720*/  @P1 BRA `(.L_x_2597) ;  /* 0xfffffffc00ec1947 */ /* 0x000fea000383ffff */
.L_x_2596:
        /* <DEDUP_REMOVED lines=11> */
.L_x_2599:
        /* <DEDUP_REMOVED lines=63> */
.L_x_2598:
        /* <DEDUP_REMOVED lines=19> */
.L_x_2601:
[----:B------:R-:W-:Y:S05]  /*1d00*/  BSYNC B0 ;  /* 0x0000000000007941 */ /* 0x000fea0003800000 */
.L_x_2600:
        /* <DEDUP_REMOVED lines=32> */
.L_x_2595:
        /* <DEDUP_REMOVED lines=24> */
[----:B------:R-:W-:Y:S01]  /*2090*/  ISETP.NE.AND P6, PT, RZ, UR10, PT ;  /* 0x0000000aff007c0c */ /* 0x000fe2000bfc5270 */
[----:B-1----:R-:W-:-:S02]  /*20a0*/  HADD2.F32 R9, -RZ, R21.H1_H1 ;  /* 0x30000015ff097230 */ /* 0x002fc40000004100 */
[----:B------:R-:W1:Y:S01]  /*20b0*/  LDS.64 R10, [UR5+0xc0] ;  /* 0x0000c005ff0a7984 */ /* 0x000e620008000a00 */
[----:B------:R-:W-:Y:S02]  /*20c0*/  HADD2.F32 R21, -RZ, R21.H0_H0 ;  /* 0x20000015ff157230 */ /* 0x000fe40000004100 */
[--C-:B---3--:R-:W-:Y:S02]  /*20d0*/  HADD2.F32 R13, -RZ, R36.reuse.H0_H0 ;  /* 0x20000024ff0d7230 */ /* 0x108fe40000004100 */
[----:B0-----:R-:W-:Y:S02]  /*20e0*/  HADD2.F32 R17, -RZ, R36.H1_H1 ;  /* 0x30000024ff117230 */ /* 0x001fe40000004100 */
[----:B-1----:R-:W-:-:S04]  /*20f0*/  FMUL.FTZ R10, R10, UR6 ;  /* 0x000000060a0a7c20 */ /* 0x002fc80008410000 */
[----:B------:R-:W-:Y:S01]  /*2100*/  FMUL.FTZ R8, R10, R10 ;  /* 0x0000000a0a087220 */ /* 0x000fe20000410000 */
[--C-:B------:R-:W-:Y:S01]  /*2110*/  FADD.FTZ R16, R9, -R10.reuse ;  /* 0x8000000a09107221 */ /* 0x100fe20000010000 */
[----:B------:R-:W-:Y:S02]  /*2120*/  FADD.FTZ R12, R21, -R10 ;  /* 0x8000000a150c7221 */ /* 0x000fe40000010000 */
[----:B------:R-:W-:-:S05]  /*2130*/  FFMA.FTZ R11, R11, UR6, -R8 ;  /* 0x000000060b0b7c23 */ /* 0x000fca0008010808 */
[----:B------:R-:W-:-:S13]  /*2140*/  FSETP.GTU.FTZ.AND P1, PT, R11, RZ, PT ;  /* 0x000000ff0b00720b */ /* 0x000fda0003f3c000 */
[----:B------:R-:W0:Y:S02]  /*2150*/  @P1 LDC R14, c[0x0][0x238] ;  /* 0x00008e00ff0e1b82 */ /* 0x000e240000000800 */
[----:B0-----:R-:W-:Y:S01]  /*2160*/  @P1 FADD.FTZ R14, R11, R14 ;  /* 0x0000000e0b0e1221 */ /* 0x001fe20000010000 */
[----:B------:R-:W-:-:S06]  /*2170*/  MOV R11, 0x3f800000 ;  /* 0x3f800000000b7802 */ /* 0x000fcc0000000f00 */
[----:B------:R-:W0:Y:S02]  /*2180*/  @P1 MUFU.RSQ R11, R14 ;  /* 0x0000000e000b1308 */ /* 0x000e240000001400 */
[-C--:B0-----:R-:W-:Y:S01]  /*2190*/  FMUL.FTZ R16, R16, R11.reuse ;  /* 0x0000000b10107220 */ /* 0x081fe20000410000 */
[----:B------:R-:W-:Y:S01]  /*21a0*/  FMUL.FTZ R21, R12, R11 ;  /* 0x0000000b0c157220 */ /* 0x000fe20000410000 */
[----:B--2---:R-:W-:Y:S02]  /*21b0*/  SHF.L.U32 R6, R6, 0x10, RZ ;  /* 0x0000001006067819 */ /* 0x004fe400000006ff */
[----:B----4-:R-:W-:Y:S02]  /*21c0*/  SHF.L.U32 R8, R41, 0x10, RZ ;  /* 0x0000001029087819 */ /* 0x010fe400000006ff */
[----:B-----5:R-:W-:Y:S02]  /*21d0*/  SHF.L.U32 R9, R18, 0x10, RZ ;  /* 0x0000001012097819 */ /* 0x020fe400000006ff */
[----:B------:R-:W-:-:S03]  /*21e0*/  SHF.L.U32 R15, R19, 0x10, RZ ;  /* 0x00000010130f7819 */ /* 0x000fc600000006ff */
[----:B------:R-:W-:Y:S02]  /*21f0*/  FFMA.FTZ R21, R6, R21, R9 ;  /* 0x0000001506157223 */ /* 0x000fe40000010009 */
        /* <DEDUP_REMOVED lines=12> */
.L_x_2602:
        /* <DEDUP_REMOVED lines=14> */
.L_x_2604:
[----:B------:R-:W-:Y:S05]  /*23a0*/  BSYNC B0 ;  /* 0x0000000000007941 */ /* 0x000fea0003800000 */
.L_x_2603:
[----:B------:R-:W-:Y:S01]  /*23b0*/  HADD2.F32 R16, -RZ, R39.H0_H0 ;  /* 0x20000027ff107230 */ /* 0x000fe20000004100 */
[----:B------:R-:W-:Y:S01]  /*23c0*/  ULDC.64 UR12, c[0x0][0x278] ;  /* 0x00009e00000c7ab9 */ /* 0x000fe20000000a00 */
[--C-:B------:R-:W-:Y:S02]  /*23d0*/  HADD2.F32 R19, -RZ, R20.reuse.H0_H0 ;  /* 0x20000014ff137230 */ /* 0x100fe40000004100 */
[--C-:B0-----:R-:W-:Y:S01]  /*23e0*/  FADD.FTZ R28, R17, -R10.reuse ;  /* 0x8000000a111c7221 */ /* 0x101fe20000010000 */
[----:B------:R-:W-:Y:S02]  /*23f0*/  HADD2.F32 R29, -RZ, R20.H1_H1 ;  /* 0x30000014ff1d7230 */ /* 0x000fe40000004100 */
[--C-:B------:R-:W-:Y:S01]  /*2400*/  FADD.FTZ R20, R13, -R10.reuse ;  /* 0x8000000a0d147221 */ /* 0x100fe20000010000 */
[----:B------:R-:W-:Y:S02]  /*2410*/  HADD2.F32 R12, -RZ, R37.H0_H0 ;  /* 0x20000025ff0c7230 */ /* 0x000fe40000004100 */
[----:B------:R-:W-:Y:S01]  /*2420*/  FADD.FTZ R13, R16, -R10 ;  /* 0x8000000a100d7221 */ /* 0x000fe20000010000 */
[----:B------:R-:W-:Y:S01]  /*2430*/  HADD2.F32 R14, -RZ, R38.H0_H0 ;  /* 0x20000026ff0e7230 */ /* 0x000fe20000004100 */
[----:B------:R-:W-:Y:S01]  /*2440*/  ISETP.GE.U32.AND P1, PT, R30, UR12, PT ;  /* 0x0000000c1e007c0c */ /* 0x000fe2000bf26070 */
[----:B------:R-:W-:Y:S01]  /*2450*/  HADD2.F32 R18, -RZ, R40.H0_H0 ;  /* 0x20000028ff127230 */ /* 0x000fe20000004100 */
[----:B------:R-:W-:Y:S01]  /*2460*/  ISETP.GE.U32.AND P2, PT, R27, UR12, PT ;  /* 0x0000000c1b007c0c */ /* 0x000fe2000bf46070 */
[--C-:B------:R-:W-:Y:S01]  /*2470*/  HADD2.F32 R21, -RZ, R34.reuse.H0_H0 ;  /* 0x20000022ff157230 */ /* 0x100fe20000004100 */
[----:B------:R-:W-:Y:S01]  /*2480*/  SHF.R.S32.HI R16, RZ, 0x1f, R27 ;  /* 0x0000001fff107819 */ /* 0x000fe2000001141b */
[----:B------:R-:W-:-:S02]  /*2490*/  HADD2.F32 R41, -RZ, R34.H1_H1 ;  /* 0x30000022ff297230 */ /* 0x000fc40000004100 */
[--C-:B------:R-:W-:Y:S01]  /*24a0*/  FADD.FTZ R34, R19, -R10.reuse ;  /* 0x8000000a13227221 */ /* 0x100fe20000010000 */
[----:B------:R-:W-:Y:S02]  /*24b0*/  HADD2.F32 R37, -RZ, R37.H1_H1 ;  /* 0x30000025ff257230 */ /* 0x000fe40000004100 */
        /* <DEDUP_REMOVED lines=44> */
.L_x_2605:
        /* <DEDUP_REMOVED lines=14> */
.L_x_2607:
[----:B------:R-:W-:Y:S05]  /*2860*/  BSYNC B0 ;  /* 0x0000000000007941 */ /* 0x000fea0003800000 */
.L_x_2606:
        /* <DEDUP_REMOVED lines=13> */
.L_x_2608:
[----:B------:R-:W-:Y:S04]  /*2940*/  BSSY B0, `(.L_x_2609) ;  /* 0x000000e000007945 */ /* 0x000fe80003800000 */
[----:B------:R-:W-:Y:S05]  /*2950*/  @P2 BRA `(.L_x_2610) ;  /* 0x0000000000302947 */ /* 0x000fea0003800000 */
[----:B------:R-:W-:Y:S01]  /*2960*/  ULDC.64 UR14, c[0x0][0x270] ;  /* 0x00009c00000e7ab9 */ /* 0x000fe20000000a00 */
[----:B------:R-:W-:Y:S01]  /*2970*/  MOV R10, R42 ;  /* 0x0000002a000a7202 */ /* 0x000fe20000000f00 */
[----:B------:R-:W-:Y:S01]  /*2980*/  IMAD R16, R16, UR14, RZ ;  /* 0x0000000e10107c24 */ /* 0x000fe2000f8e02ff */
[----:B------:R-:W-:Y:S02]  /*2990*/  MOV R11, R45 ;  /* 0x0000002d000b7202 */ /* 0x000fe40000000f00 */
[----:B------:R-:W-:Y:S01]  /*29a0*/  F2FP.F16.F32.PACK_AB R7, R7, R34 ;  /* 0x000000220707723e */ /* 0x000fe200000000ff */
[C---:B0-----:R-:W-:Y:S02]  /*29b0*/  IMAD R13, R27.reuse, UR15, R16 ;  /* 0x0000000f1b0d7c24 */ /* 0x041fe4000f8e0210 */
[----:B------:R-:W-:Y:S01]  /*29c0*/  IMAD.WIDE.U32 R10, R27, UR14, R10 ;  /* 0x0000000e1b0a7c25 */ /* 0x000fe2000f8e000a */
[----:B------:R-:W-:Y:S02]  /*29d0*/  ULDC.64 UR14, c[0x0][0x210] ;  /* 0x00008400000e7ab9 */ /* 0x000fe40000000a00 */
[----:B------:R-:W-:-:S02]  /*29e0*/  LEA R12, P1, R10, UR14, 0x1 ;  /* 0x0000000e0a0c7c11 */ /* 0x000fc4000f8208ff */
[----:B------:R-:W-:-:S04]  /*29f0*/  IADD3 R13, R11, R13, RZ ;  /* 0x0000000d0b0d7210 */ /* 0x000fc80007ffe0ff */
[----:B------:R-:W-:-:S05]  /*2a00*/  LEA.HI.X R13, R10, UR15, R13, 0x1, P1 ;  /* 0x0000000f0a0d7c11 */ /* 0x000fca00088f0c0d */
[----:B------:R1:W-:Y:S02]  /*2a10*/  STG.E desc[UR8][R12.64], R7 ;  /* 0x000000070c007986 */ /* 0x0003e4000c101908 */
.L_x_2610:
[----:B------:R-:W-:Y:S05]  /*2a20*/  BSYNC B0 ;  /* 0x0000000000007941 */ /* 0x000fea0003800000 */
.L_x_2609:
[----:B01----:R-:W-:Y:S01]  /*2a30*/  SHF.R.S32.HI R12, RZ, 0x1f, R26 ;  /* 0x0000001fff0c7819 */ /* 0x003fe2000001141a */
[C---:B------:R-:W-:Y:S01]  /*2a40*/  FFMA.FTZ R21, R6.reuse, R21, R9 ;  /* 0x0000001506157223 */ /* 0x040fe20000010009 */
[----:B------:R-:W-:Y:S01]  /*2a50*/  SHF.R.S32.HI R11, RZ, 0x1f, R25 ;  /* 0x0000001fff0b7819 */ /* 0x000fe20000011419 */
[C-C-:B------:R-:W-:Y:S01]  /*2a60*/  FFMA.FTZ R17, R6.reuse, R17, R9.reuse ;  /* 0x0000001106117223 */ /* 0x140fe20000010009 */
[----:B------:R-:W-:Y:S01]  /*2a70*/  SHF.R.S32.HI R7, RZ, 0x1f, R24 ;  /* 0x0000001fff077819 */ /* 0x000fe20000011418 */
[C---:B------:R-:W-:Y:S01]  /*2a80*/  FFMA.FTZ R14, R6.reuse, R14, R9 ;  /* 0x0000000e060e7223 */ /* 0x040fe20000010009 */
[----:B------:R-:W-:Y:S01]  /*2a90*/  SHF.R.S32.HI R10, RZ, 0x1f, R23 ;  /* 0x0000001fff0a7819 */ /* 0x000fe20000011417 */
[--C-:B------:R-:W-:Y:S01]  /*2aa0*/  FFMA.FTZ R19, R6, R19, R9.reuse ;  /* 0x0000001306137223 */ /* 0x100fe20000010009 */
[----:B------:R-:W-:Y:S01]  /*2ab0*/  ISETP.GE.U32.AND P5, PT, R26, UR12, PT ;  /* 0x0000000c1a007c0c */ /* 0x000fe2000bfa6070 */
[----:B------:R-:W-:Y:S01]  /*2ac0*/  FFMA.FTZ R6, R6, R18, R9 ;  /* 0x0000001206067223 */ /* 0x000fe20000010009 */
[----:B------:R-:W-:Y:S01]  /*2ad0*/  ISETP.GE.U32.AND P1, PT, R25, UR12, PT ;  /* 0x0000000c19007c0c */ /* 0x000fe2000bf26070 */
[--C-:B------:R-:W-:Y:S01]  /*2ae0*/  FFMA.FTZ R16, R8, R37, R15.reuse ;  /* 0x0000002508107223 */ /* 0x100fe2000001000f */
[----:B------:R-:W-:Y:S01]  /*2af0*/  ISETP.GE.U32.AND P2, PT, R24, UR12, PT ;  /* 0x0000000c18007c0c */ /* 0x000fe2000bf46070 */
[C-C-:B------:R-:W-:Y:S01]  /*2b00*/  FFMA.FTZ R29, R8.reuse, R38, R15.reuse ;  /* 0x00000026081d7223 */ /* 0x140fe2000001000f */
[----:B------:R-:W-:Y:S01]  /*2b10*/  ISETP.GE.U32.AND P3, PT, R23, UR12, PT ;  /* 0x0000000c17007c0c */ /* 0x000fe2000bf66070 */
[--C-:B------:R-:W-:Y:S01]  /*2b20*/  FFMA.FTZ R18, R8, R39, R15.reuse ;  /* 0x0000002708127223 */ /* 0x100fe2000001000f */
[----:B------:R-:W-:Y:S01]  /*2b30*/  ISETP.GE.U32.AND P4, PT, R22, UR12, PT ;  /* 0x0000000c16007c0c */ /* 0x000fe2000bf86070 */
[--C-:B------:R-:W-:Y:S01]  /*2b40*/  FFMA.FTZ R37, R8, R40, R15.reuse ;  /* 0x0000002808257223 */ /* 0x100fe2000001000f */
        /* <DEDUP_REMOVED lines=22> */
.L_x_2611:
        /* <DEDUP_REMOVED lines=14> */
.L_x_2613:
[----:B------:R-:W-:Y:S05]  /*2d90*/  BSYNC B0 ;  /* 0x0000000000007941 */ /* 0x000fea0003800000 */
.L_x_2612:
        /* <DEDUP_REMOVED lines=11> */
.L_x_2614:
        /* <DEDUP_REMOVED lines=14> */
.L_x_2616:
[----:B------:R-:W-:Y:S05]  /*2f30*/  BSYNC B0 ;  /* 0x0000000000007941 */ /* 0x000fea0003800000 */
.L_x_2615:
        /* <DEDUP_REMOVED lines=11> */
.L_x_2617:
        /* <DEDUP_REMOVED lines=14> */
.L_x_2619:
[----:B------:R-:W-:Y:S05]  /*30d0*/  BSYNC B0 ;  /* 0x0000000000007941 */ /* 0x000fea0003800000 */
.L_x_2618:
        /* <DEDUP_REMOVED lines=11> */
.L_x_2620:
        /* <DEDUP_REMOVED lines=14> */
.L_x_2622:
[----:B------:R-:W-:Y:S05]  /*3270*/  BSYNC B0 ;  /* 0x0000000000007941 */ /* 0x000fea0003800000 */
.L_x_2621:
        /* <DEDUP_REMOVED lines=8> */
[----:B012---:R-:W0:Y:S01]  /*3300*/  MUFU.RCP R12, R11 ;  /* 0x0000000b000c7308 */ /* 0x007e220000001000 */
[----:B---3--:R-:W-:Y:S01]  /*3310*/  FMUL.FTZ R6, R6, R9 ;  /* 0x0000000906067220 */ /* 0x008fe20000410000 */
[----:B0-----:R-:W-:-:S07]  /*3320*/  FMUL.FTZ R37, R37, R12 ;  /* 0x0000000c25257220 */ /* 0x001fce0000410000 */
.L_x_2623:
        /* <DEDUP_REMOVED lines=13> */
.L_x_2625:
[----:B------:R-:W-:Y:S05]  /*3400*/  BSYNC B0 ;  /* 0x0000000000007941 */ /* 0x000fea0003800000 */
.L_x_2624:
[----:B------:R-:W5:Y:S01]  /*3410*/  LDC R7, c[0x0][0x10] ;  /* 0x00000400ff077b82 */ /* 0x000f620000000800 */
[----:B------:R-:W-:Y:S02]  /*3420*/  IADD3 R2, R2, 0x1, RZ ;  /* 0x0000000102027810 */ /* 0x000fe40007ffe0ff */
[----:B-----5:R-:W-:-:S04]  /*3430*/  IADD3 R32, R7, R32, RZ ;  /* 0x0000002007207210 */ /* 0x020fc80007ffe0ff */
[----:B------:R-:W-:-:S13]  /*3440*/  ISETP.GE.AND P1, PT, R32, UR4, PT ;  /* 0x0000000420007c0c */ /* 0x000fda000bf26270 */
[----:B------:R-:W-:Y:S05]  /*3450*/  @!P1 BRA `(.L_x_2626) ;  /* 0xffffffcc00809947 */ /* 0x000fea000383ffff */
[----:B------:R-:W-:Y:S05]  /*3460*/  EXIT ;  /* 0x000000000000794d */ /* 0x000fea0003800000 */
.L_x_2627:
        /* <DEDUP_REMOVED lines=9> */
.L_x_3278:


//--------------------- .text._Z35group_norm_nhwc_fwd_one_pass_kernelI11Fp16IOBf16WLi512ELi40ELi640EEv26Group_norm_nhwc_fwd_params --------------------------
	.section	.text._Z35group_norm_nhwc_fwd_one_pass_kernelI11Fp16IOBf16WLi512ELi40ELi640EEv26Group_norm_nhwc_fwd_params,"ax",@progbits
	.align	128
        .global         _Z35group_norm_nhwc_fwd_one_pass_kernelI11Fp16IOBf16WLi512ELi40ELi640EEv26Group_norm_nhwc_fwd_params
        .type           _Z35group_norm_nhwc_fwd_one_pass_kernelI11Fp16IOBf16WLi512ELi40ELi640EEv26Group_norm_nhwc_fwd_params,@function
        .size           _Z35group_norm_nhwc_fwd_one_pass_kernelI11Fp16IOBf16WLi512ELi40ELi640EEv26Group_norm_nhwc_fwd_params,(.L_x_3279 - _Z35group_norm_nhwc_fwd_one_pass_kernelI11Fp16IOBf16WLi512ELi40ELi640EEv26Group_norm_nhwc_fwd_params)
        .other          _Z35group_norm_nhwc_fwd_one_pass_kernelI11Fp16IOBf16WLi512ELi40ELi640EEv26Group_norm_nhwc_fwd_params,@"STO_CUDA_ENTRY STV_DEFAULT"
_Z35group_norm_nhwc_fwd_one_pass_kernelI11Fp16IOBf16WLi512ELi40ELi640EEv26Group_norm_nhwc_fwd_params:
.text._Z35group_norm_nhwc_fwd_one_pass_kernelI11Fp16IOBf16WLi512ELi40ELi640EEv26Group_norm_nhwc_fwd_params:
        /* <DEDUP_REMOVED lines=47> */
.L_x_2685:
[----:B------:R-:W0:Y:S01]  /*02f0*/  LDC R31, c[0x0][0x288] ;  /* 0x0000a200ff1f7b82 */ /* 0x000e220000000800 */
[----:B------:R-:W-:Y:S01]  /*0300*/  ULDC.64 UR14, c[0x0][0x278] ;  /* 0x00009e00000e7ab9 */ /* 0x000fe20000000a00 */
[----:B------:R-:W-:Y:S01]  /*0310*/  SHF.R.S32.HI R33, RZ, 0x1f, R9 ;  /* 0x0000001fff217819 */ /* 0x000fe20000011409 */
[----:B------:R-:W-:Y:S01]  /*0320*/  ULDC.64 UR12, c[0x0][0x280] ;  /* 0x0000a000000c7ab9 */ /* 0x000fe20000000a00 */
[----:B------:R-:W-:Y:S02]  /*0330*/  SHF.R.S32.HI R35, RZ, 0x1f, R10 ;  /* 0x0000001fff237819 */ /* 0x000fe4000001140a */
[----:B------:R-:W-:Y:S02]  /*0340*/  SHF.R.S32.HI R37, RZ, 0x1f, R11 ;  /* 0x0000001fff257819 */ /* 0x000fe4000001140b */
[----:B------:R-:W-:Y:S01]  /*0350*/  ISETP.GE.U32.AND P6, PT, R11, UR14, PT ;  /* 0x0000000e0b007c0c */ /* 0x000fe2000bfc6070 */
[----:B-1----:R-:W1:Y:S01]  /*0360*/  @P0 LDC.64 R58, c[0x0][0x220] ;  /* 0x00008800ff3a0b82 */ /* 0x002e620000000a00 */
[----:B------:R-:W-:-:S02]  /*0370*/  SHF.R.S32.HI R39, RZ, 0x1f, R12 ;  /* 0x0000001fff277819 */ /* 0x000fc4000001140c */
[----:B------:R-:W-:-:S04]  /*0380*/  ISETP.GE.AND.EX P6, PT, R37, UR15, PT, P6 ;  /* 0x0000000f25007c0c */ /* 0x000fc8000bfc6360 */
[----:B------:R-:W-:Y:S02]  /*0390*/  ISETP.GT.U32.OR P6, PT, R0, 0x27f, P6 ;  /* 0x0000027f0000780c */ /* 0x000fe400037c4470 */
[----:B0-----:R-:W-:Y:S02]  /*03a0*/  IABS R27, R31 ;  /* 0x0000001f001b7213 */ /* 0x001fe40000000000 */
        /* <DEDUP_REMOVED lines=471> */
.L_x_2629:
[----:B------:R-:W-:Y:S05]  /*2120*/  BSYNC B0 ;  /* 0x0000000000007941 */ /* 0x000fea0003800000 */
.L_x_2628:
        /* <DEDUP_REMOVED lines=28> */
.L_x_2632:
[----:B--2---:R-:W2:Y:S04]  /*22f0*/  LDG.E.STRONG.GPU R26, desc[UR8][R24.64] ;  /* 0x00000008181a7981 */ /* 0x004ea8000c1ef900 */
[----:B--2---:R-:W-:Y:S01]  /*2300*/  CCTL.IVALL ;  /* 0x00000000ff00798f */ /* 0x004fe20002000000 */
[----:B------:R-:W-:Y:S05]  /*2310*/  YIELD ;  /* 0x0000000000007946 */ /* 0x000fea0003800000 */
[----:B------:R-:W-:-:S13]  /*2320*/  ISETP.NE.AND P1, PT, R26, R71, PT ;  /* 0x000000471a00720c */ /* 0x000fda0003f25270 */
[----:B------:R-:W-:Y:S05]  /*2330*/  @P1 BRA `(.L_x_2632) ;  /* 0xfffffffc00ec1947 */ /* 0x000fea000383ffff */
.L_x_2631:
        /* <DEDUP_REMOVED lines=11> */
.L_x_2634:
        /* <DEDUP_REMOVED lines=63> */
.L_x_2633:
        /* <DEDUP_REMOVED lines=19> */
.L_x_2636:
[----:B------:R-:W-:Y:S05]  /*2910*/  BSYNC B0 ;  /* 0x0000000000007941 */ /* 0x000fea0003800000 */
.L_x_2635:
        /* <DEDUP_REMOVED lines=32> */
.L_x_2630:
        /* <DEDUP_REMOVED lines=20> */
[----:B------:R-:W2:Y:S04]  /*2c60*/  LDG.E.U16 R70, desc[UR8][R30.64] ;  /* 0x000000081e467981 */ /* 0x000ea8000c1e1500 */
[----:B-1----:R1:W3:Y:S04]  /*2c70*/  LDG.E.U16 R68, desc[UR8][R30.64+0x2] ;  /* 0x000002081e447981 */ /* 0x0022e8000c1e1500 */
[----:B------:R-:W4:Y:S04]  /*2c80*/  LDG.E.U16 R69, desc[UR8][R26.64] ;  /* 0x000000081a457981 */ /* 0x000f28000c1e1500 */
[----:B------:R5:W4:Y:S01]  /*2c90*/  LDG.E.U16 R71, desc[UR8][R26.64+0x2] ;  /* 0x000002081a477981 */ /* 0x000b22000c1e1500 */
[----:B0-----:R-:W-:Y:S01]  /*2ca0*/  MOV R28, 0x3f800000 ;  /* 0x3f800000001c7802 */ /* 0x001fe20000000f00 */
[----:B-1----:R-:W-:Y:S01]  /*2cb0*/  HADD2.F32 R31, -RZ, R42.H1_H1 ;  /* 0x3000002aff1f7230 */ /* 0x002fe20000004100 */
[----:B------:R-:W-:Y:S01]  /*2cc0*/  ISETP.NE.AND P5, PT, RZ, UR10, PT ;  /* 0x0000000aff007c0c */ /* 0x000fe2000bfa5270 */
[----:B------:R-:W0:Y:S02]  /*2cd0*/  LDS.64 R24, [UR5+0xc0] ;  /* 0x0000c005ff187984 */ /* 0x000e240008000a00 */
[----:B0-----:R-:W-:-:S04]  /*2ce0*/  FMUL.FTZ R32, R24, UR11 ;  /* 0x0000000b18207c20 */ /* 0x001fc80008410000 */
[----:B------:R-:W-:Y:S01]  /*2cf0*/  FMUL.FTZ R24, R32, R32 ;  /* 0x0000002020187220 */ /* 0x000fe20000410000 */
[----:B-----5:R-:W-:-:S03]  /*2d00*/  FADD.FTZ R27, R31, -R32 ;  /* 0x800000201f1b7221 */ /* 0x020fc60000010000 */
[----:B------:R-:W-:-:S05]  /*2d10*/  FFMA.FTZ R24, R25, UR11, -R24 ;  /* 0x0000000b19187c23 */ /* 0x000fca0008010818 */
[----:B------:R-:W-:-:S13]  /*2d20*/  FSETP.GTU.FTZ.AND P1, PT, R24, RZ, PT ;  /* 0x000000ff1800720b */ /* 0x000fda0003f3c000 */
[----:B------:R-:W0:Y:S02]  /*2d30*/  @P1 LDC R25, c[0x0][0x238] ;  /* 0x00008e00ff191b82 */ /* 0x000e240000000800 */
[----:B0-----:R-:W-:Y:S01]  /*2d40*/  @P1 FADD.FTZ R24, R24, R25 ;  /* 0x0000001918181221 */ /* 0x001fe20000010000 */
[----:B------:R-:W-:-:S03]  /*2d50*/  HADD2.F32 R25, -RZ, R42.H0_H0 ;  /* 0x2000002aff197230 */ /* 0x000fc60000004100 */
[----:B------:R-:W0:Y:S02]  /*2d60*/  @P1 MUFU.RSQ R28, R24 ;  /* 0x00000018001c1308 */ /* 0x000e240000001400 */
[----:B------:R-:W-:Y:S01]  /*2d70*/  FADD.FTZ R25, R25, -R32 ;  /* 0x8000002019197221 */ /* 0x000fe20000010000 */
[----:B0-----:R-:W-:-:S03]  /*2d80*/  FMUL.FTZ R27, R27, R28 ;  /* 0x0000001c1b1b7220 */ /* 0x001fc60000410000 */
[----:B------:R-:W-:Y:S01]  /*2d90*/  FMUL.FTZ R25, R25, R28 ;  /* 0x0000001c19197220 */ /* 0x000fe20000410000 */
[----:B--2---:R-:W-:Y:S02]  /*2da0*/  SHF.L.U32 R29, R70, 0x10, RZ ;  /* 0x00000010461d7819 */ /* 0x004fe400000006ff */
[----:B---3--:R-:W-:Y:S02]  /*2db0*/  SHF.L.U32 R30, R68, 0x10, RZ ;  /* 0x00000010441e7819 */ /* 0x008fe400000006ff */
[----:B----4-:R-:W-:Y:S02]  /*2dc0*/  SHF.L.U32 R42, R69, 0x10, RZ ;  /* 0x00000010452a7819 */ /* 0x010fe400000006ff */
[----:B------:R-:W-:-:S03]  /*2dd0*/  SHF.L.U32 R31, R71, 0x10, RZ ;  /* 0x00000010471f7819 */ /* 0x000fc600000006ff */
[----:B------:R-:W-:Y:S02]  /*2de0*/  FFMA.FTZ R25, R29, R25, R42 ;  /* 0x000000191d197223 */ /* 0x000fe4000001002a */
        /* <DEDUP_REMOVED lines=12> */
.L_x_2637:
        /* <DEDUP_REMOVED lines=14> */
.L_x_2639:
[----:B------:R-:W-:Y:S05]  /*2f90*/  BSYNC B0 ;  /* 0x0000000000007941 */ /* 0x000fea0003800000 */
.L_x_2638:
        /* <DEDUP_REMOVED lines=23> */
.L_x_2640:
        /* <DEDUP_REMOVED lines=14> */
.L_x_2642:
[----:B------:R-:W-:Y:S05]  /*31f0*/  BSYNC B0 ;  /* 0x0000000000007941 */ /* 0x000fea0003800000 */
.L_x_2641:
        /* <DEDUP_REMOVED lines=22> */
.L_x_2643:
        /* <DEDUP_REMOVED lines=14> */
.L_x_2645:
[----:B------:R-:W-:Y:S05]  /*3440*/  BSYNC B0 ;  /* 0x0000000000007941 */ /* 0x000fea0003800000 */
.L_x_2644:
        /* <DEDUP_REMOVED lines=24> */
.L_x_2646:
        /* <DEDUP_REMOVED lines=14> */
.L_x_2648:
[----:B------:R-:W-:Y:S05]  /*36b0*/  BSYNC B0 ;  /* 0x0000000000007941 */ /* 0x000fea0003800000 */
.L_x_2647:
        /* <DEDUP_REMOVED lines=27> */
.L_x_2649:
        /* <DEDUP_REMOVED lines=14> */
.L_x_2651:
[----:B------:R-:W-:Y:S05]  /*3950*/  BSYNC B0 ;  /* 0x0000000000007941 */ /* 0x000fea0003800000 */
.L_x_2650:
        /* <DEDUP_REMOVED lines=17> */
.L_x_2652:
        /* <DEDUP_REMOVED lines=14> */
.L_x_2654:
[----:B------:R-:W-:Y:S05]  /*3b50*/  BSYNC B0 ;  /* 0x0000000000007941 */ /* 0x000fea0003800000 */
.L_x_2653:
[----:B0-----:R-:W-:Y:S02]  /*3b60*/  HADD2.F32 R37, -RZ, R48.H1_H1 ;  /* 0x30000030ff257230 */ /* 0x001fe40000004100 */
[--C-:B------:R-:W-:Y:S01]  /*3b70*/  FADD.FTZ R35, R35, -R32.reuse ;  /* 0x8000002023237221 */ /* 0x100fe20000010000 */
[--C-:B------:R-:W-:Y:S02]  /*3b80*/  HADD2.F32 R39, -RZ, R50.reuse.H0_H0 ;  /* 0x20000032ff277230 */ /* 0x100fe40000004100 */
[----:B------:R-:W-:Y:S01]  /*3b90*/  FADD.FTZ R33, R33, -R32 ;  /* 0x8000002021217221 */ /* 0x000fe20000010000 */
[----:B------:R-:W-:Y:S01]  /*3ba0*/  HADD2.F32 R41, -RZ, R50.H1_H1 ;  /* 0x30000032ff297230 */ /* 0x000fe20000004100 */
[----:B------:R-:W-:Y:S01]  /*3bb0*/  ISETP.GE.U32.AND P6, PT, R14, UR12, PT ;  /* 0x0000000c0e007c0c */ /* 0x000fe2000bfc6070 */
[----:B------:R-:W-:Y:S01]  /*3bc0*/  HADD2.F32 R27, -RZ, R48.H0_H0 ;  /* 0x20000030ff1b7230 */ /* 0x000fe20000004100 */
[----:B------:R-:W-:Y:S01]  /*3bd0*/  ISETP.GE.U32.AND P1, PT, R15, UR12, PT ;  /* 0x0000000c0f007c0c */ /* 0x000fe2000bf26070 */
[--C-:B------:R-:W-:Y:S01]  /*3be0*/  HADD2.F32 R25, -RZ, R54.reuse.H0_H0 ;  /* 0x20000036ff197230 */ /* 0x100fe20000004100 */
[----:B------:R-:W-:Y:S01]  /*3bf0*/  ISETP.GE.U32.AND P2, PT, R16, UR12, PT ;  /* 0x0000000c10007c0c */ /* 0x000fe2000bf46070 */
[----:B------:R-:W-:Y:S01]  /*3c00*/  HADD2.F32 R69, -RZ, R54.H1_H1 ;  /* 0x30000036ff457230 */ /* 0x000fe20000004100 */
[----:B------:R-:W-:Y:S01]  /*3c10*/  ISETP.GE.U32.AND P3, PT, R17, UR12, PT ;  /* 0x0000000c11007c0c */ /* 0x000fe2000bf66070 */
[--C-:B------:R-:W-:Y:S01]  /*3c20*/  HADD2.F32 R71, -RZ, R56.reuse.H0_H0 ;  /* 0x20000038ff477230 */ /* 0x100fe20000004100 */
[----:B------:R-:W-:Y:S01]  /*3c30*/  ISETP.GE.U32.AND P4, PT, R18, UR12, PT ;  /* 0x0000000c12007c0c */ /* 0x000fe2000bf86070 */
        /* <DEDUP_REMOVED lines=55> */
[C---:B------:R-:W-:Y:S01]  /*3fb0*/  ISETP.GT.U32.OR P1, PT, R0.reuse, 0x27f, P1 ;  /* 0x0000027f0000780c */ /* 0x040fe20000f24470 */
[----:B------:R-:W-:Y:S01]  /*3fc0*/  FFMA.FTZ R58, R29, R24, R42 ;  /* 0x000000181d3a7223 */ /* 0x000fe2000001002a */
[----:B------:R-:W-:Y:S01]  /*3fd0*/  ISETP.GT.U32.OR P2, PT, R0, 0x27f, P2 ;  /* 0x0000027f0000780c */ /* 0x000fe20001744470 */
        /* <DEDUP_REMOVED lines=14> */
.L_x_2655:
        /* <DEDUP_REMOVED lines=14> */
.L_x_2657:
[----:B------:R-:W-:Y:S05]  /*41a0*/  BSYNC B0 ;  /* 0x0000000000007941 */ /* 0x000fea0003800000 */
.L_x_2656:
        /* <DEDUP_REMOVED lines=13> */
.L_x_2658:
        /* <DEDUP_REMOVED lines=14> */
.L_x_2660:
[----:B------:R-:W-:Y:S05]  /*4360*/  BSYNC B0 ;  /* 0x0000000000007941 */ /* 0x000fea0003800000 */
.L_x_2659:
[----:B------:R-:W-:Y:S01]  /*4370*/  FFMA.FTZ R50, R29, R50, R42 ;  /* 0x000000321d327223 */ /* 0x000fe2000001002a */
[----:B-1----:R-:W-:Y:S01]  /*4380*/  FFMA.FTZ R43, R30, R52, R31 ;  /* 0x000000341e2b7223 */ /* 0x002fe2000001001f */
        /* <DEDUP_REMOVED lines=11> */
.L_x_2661:
        /* <DEDUP_REMOVED lines=14> */
.L_x_2663:
[----:B------:R-:W-:Y:S05]  /*4520*/  BSYNC B0 ;  /* 0x0000000000007941 */ /* 0x000fea0003800000 */
.L_x_2662:
        /* <DEDUP_REMOVED lines=13> */
.L_x_2664:
        /* <DEDUP_REMOVED lines=14> */
.L_x_2666:
[----:B------:R-:W-:Y:S05]  /*46e0*/  BSYNC B0 ;  /* 0x0000000000007941 */ /* 0x000fea0003800000 */
.L_x_2665:
        /* <DEDUP_REMOVED lines=13> */
.L_x_2667:
        /* <DEDUP_REMOVED lines=14> */
.L_x_2669:
[----:B------:R-:W-:Y:S05]  /*48a0*/  BSYNC B0 ;  /* 0x0000000000007941 */ /* 0x000fea0003800000 */
.L_x_2668:
        /* <DEDUP_REMOVED lines=10> */
[----:B------:R-:W-:Y:S01]  /*4950*/  ISETP.GE.AND.EX P6, PT, R55, UR13, PT, P6 ;  /* 0x0000000d37007c0c */ /* 0x000fe2000bfc6360 */
[C-C-:B------:R-:W-:Y:S01]  /*4960*/  FFMA.FTZ R36, R30.reuse, R36, R31.reuse ;  /* 0x000000241e247223 */ /* 0x140fe2000001001f */
[----:B------:R-:W-:Y:S01]  /*4970*/  ISETP.GE.AND.EX P1, PT, R57, UR13, PT, P1 ;  /* 0x0000000d39007c0c */ /* 0x000fe2000bf26310 */
[C-C-:B------:R-:W-:Y:S01]  /*4980*/  FFMA.FTZ R34, R30.reuse, R34, R31.reuse ;  /* 0x000000221e227223 */ /* 0x140fe2000001001f */
[----:B------:R-:W-:Y:S01]  /*4990*/  ISETP.GE.AND.EX P2, PT, R53, UR13, PT, P2 ;  /* 0x0000000d35007c0c */ /* 0x000fe2000bf46320 */
[C-C-:B------:R-:W-:Y:S01]  /*49a0*/  FFMA.FTZ R28, R30.reuse, R28, R31.reuse ;  /* 0x0000001c1e1c7223 */ /* 0x140fe2000001001f */
        /* <DEDUP_REMOVED lines=20> */
.L_x_2670:
[----:B------:R-:W-:Y:S04]  /*4af0*/  BSSY B0, `(.L_x_2671) ;  /* 0x000000e000007945 */ /* 0x000fe80003800000 */
[----:B------:R-:W-:Y:S05]  /*4b00*/  @P6 BRA `(.L_x_2672) ;  /* 0x0000000000306947 */ /* 0x000fea0003800000 */
[----:B------:R-:W-:Y:S01]  /*4b10*/  ULDC.64 UR12, c[0x0][0x270] ;  /* 0x00009c00000c7ab9 */ /* 0x000fe20000000a00 */
[----:B------:R-:W-:Y:S01]  /*4b20*/  MOV R24, R64 ;  /* 0x0000004000187202 */ /* 0x000fe20000000f00 */
[----:B------:R-:W-:Y:S01]  /*4b30*/  IMAD R30, R55, UR12, RZ ;  /* 0x0000000c371e7c24 */ /* 0x000fe2000f8e02ff */
[----:B------:R-:W-:Y:S02]  /*4b40*/  MOV R25, R67 ;  /* 0x0000004300197202 */ /* 0x000fe40000000f00 */
[----:B------:R-:W-:Y:S01]  /*4b50*/  F2FP.F16.F32.PACK_AB R31, R31, R38 ;  /* 0x000000261f1f723e */ /* 0x000fe200000000ff */
[----:B01----:R-:W-:-:S04]  /*4b60*/  IMAD.WIDE.U32 R26, R19, UR12, R24 ;  /* 0x0000000c131a7c25 */ /* 0x003fc8000f8e0018 */
[----:B------:R-:W-:Y:S01]  /*4b70*/  IMAD R25, R19, UR13, R30 ;  /* 0x0000000d13197c24 */ /* 0x000fe2000f8e021e */
[----:B------:R-:W-:Y:S02]  /*4b80*/  ULDC.64 UR12, c[0x0][0x210] ;  /* 0x00008400000c7ab9 */ /* 0x000fe40000000a00 */
[----:B------:R-:W-:Y:S02]  /*4b90*/  LEA R24, P6, R26, UR12, 0x1 ;  /* 0x0000000c1a187c11 */ /* 0x000fe4000f8c08ff */
[----:B------:R-:W-:-:S04]  /*4ba0*/  IADD3 R25, R27, R25, RZ ;  /* 0x000000191b197210 */ /* 0x000fc80007ffe0ff */
[----:B------:R-:W-:-:S05]  /*4bb0*/  LEA.HI.X R25, R26, UR13, R25, 0x1, P6 ;  /* 0x0000000d1a197c11 */ /* 0x000fca000b0f0c19 */
[----:B------:R2:W-:Y:S02]  /*4bc0*/  STG.E desc[UR8][R24.64], R31 ;  /* 0x0000001f18007986 */ /* 0x0005e4000c101908 */
.L_x_2672:
[----:B------:R-:W-:Y:S05]  /*4bd0*/  BSYNC B0 ;  /* 0x0000000000007941 */ /* 0x000fea0003800000 */
.L_x_2671:
[----:B------:R-:W-:Y:S05]  /*4be0*/  @!P5 BRA `(.L_x_2673) ;  /* 0x000000000028d947 */ /* 0x000fea0003800000 */
[----:B--2---:R-:W-:Y:S01]  /*4bf0*/  FMUL.FTZ R24, R41, -1.4426950216293334961 ;  /* 0xbfb8aa3b29187820 */ /* 0x004fe20000410000 */
        /* <DEDUP_REMOVED lines=9> */
.L_x_2673:
[----:B------:R-:W-:Y:S04]  /*4c90*/  BSSY B0, `(.L_x_2674) ;  /* 0x000000e000007945 */ /* 0x000fe80003800000 */
[----:B------:R-:W-:Y:S05]  /*4ca0*/  @P1 BRA `(.L_x_2675) ;  /* 0x0000000000301947 */ /* 0x000fea0003800000 */
[----:B------:R-:W-:Y:S01]  /*4cb0*/  ULDC.64 UR12, c[0x0][0x270] ;  /* 0x00009c00000c7ab9 */ /* 0x000fe20000000a00 */
[----:B--2---:R-:W-:Y:S01]  /*4cc0*/  MOV R24, R64 ;  /* 0x0000004000187202 */ /* 0x004fe20000000f00 */
[----:B------:R-:W-:Y:S01]  /*4cd0*/  IMAD R57, R57, UR12, RZ ;  /* 0x0000000c39397c24 */ /* 0x000fe2000f8e02ff */
[----:B------:R-:W-:Y:S02]  /*4ce0*/  MOV R25, R67 ;  /* 0x0000004300197202 */ /* 0x000fe40000000f00 */
[----:B------:R-:W-:Y:S01]  /*4cf0*/  F2FP.F16.F32.PACK_AB R41, R40, R41 ;  /* 0x000000292829723e */ /* 0x000fe200000000ff */
[C---:B------:R-:W-:Y:S02]  /*4d00*/  IMAD R57, R20.reuse, UR13, R57 ;  /* 0x0000000d14397c24 */ /* 0x040fe4000f8e0239 */
[----:B01----:R-:W-:Y:S01]  /*4d10*/  IMAD.WIDE.U32 R26, R20, UR12, R24 ;  /* 0x0000000c141a7c25 */ /* 0x003fe2000f8e0018 */
[----:B------:R-:W-:Y:S02]  /*4d20*/  ULDC.64 UR12, c[0x0][0x210] ;  /* 0x00008400000c7ab9 */ /* 0x000fe40000000a00 */
[----:B------:R-:W-:-:S02]  /*4d30*/  LEA R24, P1, R26, UR12, 0x1 ;  /* 0x0000000c1a187c11 */ /* 0x000fc4000f8208ff */
[----:B------:R-:W-:-:S04]  /*4d40*/  IADD3 R57, R27, R57, RZ ;  /* 0x000000391b397210 */ /* 0x000fc80007ffe0ff */
[----:B------:R-:W-:-:S05]  /*4d50*/  LEA.HI.X R25, R26, UR13, R57, 0x1, P1 ;  /* 0x0000000d1a197c11 */ /* 0x000fca00088f0c39 */
[----:B------:R3:W-:Y:S02]  /*4d60*/  STG.E desc[UR8][R24.64], R41 ;  /* 0x0000002918007986 */ /* 0x0007e4000c101908 */
.L_x_2675:
[----:B------:R-:W-:Y:S05]  /*4d70*/  BSYNC B0 ;  /* 0x0000000000007941 */ /* 0x000fea0003800000 */
.L_x_2674:
[----:B------:R-:W-:Y:S05]  /*4d80*/  @!P5 BRA `(.L_x_2676) ;  /* 0x000000000028d947 */ /* 0x000fea0003800000 */
[----:B--23--:R-:W-:Y:S01]  /*4d90*/  FMUL.FTZ R24, R39, -1.4426950216293334961 ;  /* 0xbfb8aa3b27187820 */ /* 0x00cfe20000410000 */
        /* <DEDUP_REMOVED lines=9> */
.L_x_2676:
[----:B------:R-:W-:Y:S04]  /*4e30*/  BSSY B0, `(.L_x_2677) ;  /* 0x000000e000007945 */ /* 0x000fe80003800000 */
[----:B------:R-:W-:Y:S05]  /*4e40*/  @P2 BRA `(.L_x_2678) ;  /* 0x0000000000302947 */ /* 0x000fea0003800000 */
[----:B------:R-:W-:Y:S01]  /*4e50*/  ULDC.64 UR12, c[0x0][0x270] ;  /* 0x00009c00000c7ab9 */ /* 0x000fe20000000a00 */
[----:B--23--:R-:W-:Y:S01]  /*4e60*/  MOV R24, R64 ;  /* 0x0000004000187202 */ /* 0x00cfe20000000f00 */
        /* <DEDUP_REMOVED lines=10> */
.L_x_2678:
[----:B------:R-:W-:Y:S05]  /*4f10*/  BSYNC B0 ;  /* 0x0000000000007941 */ /* 0x000fea0003800000 */
.L_x_2677:
[----:B------:R-:W-:Y:S05]  /*4f20*/  @!P5 BRA `(.L_x_2679) ;  /* 0x000000000028d947 */ /* 0x000fea0003800000 */
[----:B--234-:R-:W-:Y:S01]  /*4f30*/  FMUL.FTZ R24, R37, -1.4426950216293334961 ;  /* 0xbfb8aa3b25187820 */ /* 0x01cfe20000410000 */
        /* <DEDUP_REMOVED lines=9> */
.L_x_2679:
[----:B------:R-:W-:Y:S04]  /*4fd0*/  BSSY B0, `(.L_x_2680) ;  /* 0x000000e000007945 */ /* 0x000fe80003800000 */
[----:B------:R-:W-:Y:S05]  /*4fe0*/  @P3 BRA `(.L_x_2681) ;  /* 0x0000000000303947 */ /* 0x000fea0003800000 */
[----:B------:R-:W-:Y:S01]  /*4ff0*/  ULDC.64 UR12, c[0x0][0x270] ;  /* 0x00009c00000c7ab9 */ /* 0x000fe20000000a00 */
[----:B--234-:R-:W-:Y:S01]  /*5000*/  MOV R24, R64 ;  /* 0x0000004000187202 */ /* 0x01cfe20000000f00 */
        /* <DEDUP_REMOVED lines=10> */
.L_x_2681:
[----:B------:R-:W-:Y:S05]  /*50b0*/  BSYNC B0 ;  /* 0x0000000000007941 */ /* 0x000fea0003800000 */
.L_x_2680:
[----:B------:R-:W-:Y:S05]  /*50c0*/  @!P5 BRA `(.L_x_2682) ;  /* 0x000000000028d947 */ /* 0x000fea0003800000 */
[----:B0-234-:R-:W-:Y:S01]  /*50d0*/  FMUL.FTZ R24, R29, -1.4426950216293334961 ;  /* 0xbfb8aa3b1d187820 */ /* 0x01dfe20000410000 */
[----:B-1----:R-:W-:-:S05]  /*50e0*/  FMUL.FTZ R27, R28, -1.4426950216293334961 ;  /* 0xbfb8aa3b1c1b7820 */ /* 0x002fca0000410000 */
        /* <DEDUP_REMOVED lines=8> */
.L_x_2682:
[----:B------:R-:W-:Y:S04]  /*5170*/  BSSY B0, `(.L_x_2683) ;  /* 0x000000d000007945 */ /* 0x000fe80003800000 */
[----:B------:R-:W-:Y:S05]  /*5180*/  @P4 BRA `(.L_x_2684) ;  /* 0x00000000002c4947 */ /* 0x000fea0003800000 */
[----:B------:R-:W-:Y:S01]  /*5190*/  ULDC.64 UR12, c[0x0][0x270] ;  /* 0x00009c00000c7ab9 */ /* 0x000fe20000000a00 */
[----:B------:R-:W-:Y:S01]  /*51a0*/  MOV R65, R67 ;  /* 0x0000004300417202 */ /* 0x000fe20000000f00 */
[----:B0-234-:R-:W-:Y:S01]  /*51b0*/  IMAD R24, R61, UR12, RZ ;  /* 0x0000000c3d187c24 */ /* 0x01dfe2000f8e02ff */
        /* <DEDUP_REMOVED lines=8> */
.L_x_2684:
[----:B------:R-:W-:Y:S05]  /*5240*/  BSYNC B0 ;  /* 0x0000000000007941 */ /* 0x000fea0003800000 */
.L_x_2683:
[----:B0-234-:R-:W0:Y:S01]  /*5250*/  LDC R25, c[0x0][0x10] ;  /* 0x00000400ff197b82 */ /* 0x01de220000000800 */
[----:B------:R-:W-:Y:S02]  /*5260*/  IADD3 R6, R6, 0x1, RZ ;  /* 0x0000000106067810 */ /* 0x000fe40007ffe0ff */
[----:B0-----:R-:W-:-:S04]  /*5270*/  IADD3 R4, R25, R4, RZ ;  /* 0x0000000419047210 */ /* 0x001fc80007ffe0ff */
[----:B------:R-:W-:-:S13]  /*5280*/  ISETP.GE.AND P1, PT, R4, UR4, PT ;  /* 0x0000000404007c0c */ /* 0x000fda000bf26270 */
[----:B------:R-:W-:Y:S05]  /*5290*/  @!P1 BRA `(.L_x_2685) ;  /* 0xffffffb000149947 */ /* 0x000fea000383ffff */
[----:B------:R-:W-:Y:S05]  /*52a0*/  EXIT ;  /* 0x000000000000794d */ /* 0x000fea0003800000 */
.L_x_2686:
        /* <DEDUP_REMOVED lines=13> */
.L_x_3279:


//--------------------- .text._Z35group_norm_nhwc_fwd_one_pass_kernelI11Fp16IOFp16WLi64ELi40ELi640EEv26Group_norm_nhwc_fwd_params --------------------------
	.section	.text._Z35group_norm_nhwc_fwd_one_pass_kernelI11Fp16IOFp16WLi64ELi40ELi640EEv26Group_norm_nhwc_fwd_params,"ax",@progbits
	.align	128
        .global         _Z35group_norm_nhwc_fwd_one_pass_kernelI11Fp16IOFp16WLi64ELi40ELi640EEv26Group_norm_nhwc_fwd_params
        .type           _Z35group_norm_nhwc_fwd_one_pass_kernelI11Fp16IOFp16WLi64ELi40ELi640EEv26Group_norm_nhwc_fwd_params,@function
        .size           _Z35group_norm_nhwc_fwd_one_pass_kernelI11Fp16IOFp16WLi64ELi40ELi640EEv26Group_norm_nhwc_fwd_params,(.L_x_3280 - _Z35group_norm_nhwc_fwd_one_pass_kernelI11Fp16IOFp16WLi64ELi40ELi640EEv26Group_norm_nhwc_fwd_params)
        .other          _Z35group_norm_nhwc_fwd_one_pass_kernelI11Fp16IOFp16WLi64ELi40ELi640EEv26Group_norm_nhwc_fwd_params,@"STO_CUDA_ENTRY STV_DEFAULT"
_Z35group_norm_nhwc_fwd_one_pass_kernelI11Fp16IOFp16WLi64ELi40ELi640EEv26Group_norm_nhwc_fwd_params:
.text._Z35group_norm_nhwc_fwd_one_pass_kernelI11Fp16IOFp16WLi64ELi40ELi640EEv26Group_norm_nhwc_fwd_params:
        /* <DEDUP_REMOVED lines=31> */
.L_x_2702:
        /* <DEDUP_REMOVED lines=165> */
.L_x_2688:
[----:B------:R-:W-:Y:S05]  /*0c40*/  BSYNC B0 ;  /* 0x0000000000007941 */ /* 0x000fea0003800000 */
.L_x_2687:
        /* <DEDUP_REMOVED lines=28> */
.L_x_2691:
[----:B-1----:R-:W2:Y:S04]  /*0e10*/  LDG.E.STRONG.GPU R6, desc[UR8][R4.64] ;  /* 0x0000000804067981 */ /* 0x002ea8000c1ef900 */
[----:B--2---:R-:W-:Y:S01]  /*0e20*/  CCTL.IVALL ;  /* 0x00000000ff00798f */ /* 0x004fe20002000000 */
[----:B------:R-:W-:Y:S05]  /*0e30*/  YIELD ;  /* 0x0000000000007946 */ /* 0x000fea0003800000 */
[----:B------:R-:W-:-:S13]  /*0e40*/  ISETP.NE.AND P1, PT, R6, R9, PT ;  /* 0x000000090600720c */ /* 0x000fda0003f25270 */
[----:B------:R-:W-:Y:S05]  /*0e50*/  @P1 BRA `(.L_x_2691) ;  /* 0xfffffffc00ec1947 */ /* 0x000fea000383ffff */
.L_x_2690:
        /* <DEDUP_REMOVED lines=11> */
.L_x_2693:
        /* <DEDUP_REMOVED lines=63> */
.L_x_2692:
        /* <DEDUP_REMOVED lines=19> */
.L_x_2695:
[----:B------:R-:W-:Y:S05]  /*1430*/  BSYNC B0 ;  /* 0x0000000000007941 */ /* 0x000fea0003800000 */
.L_x_2694:
        /* <DEDUP_REMOVED lines=33> */
.L_x_2689:
        /* <DEDUP_REMOVED lines=46> */
[----:B------:R-:W-:Y:S01]  /*1930*/  IADD3 R9, R22, 0x20, RZ ;  /* 0x0000002016097810 */ /* 0x000fe20007ffe0ff */
[----:B--2---:R-:W-:-:S02]  /*1940*/  HADD2.F32 R11, -RZ, R3.H0_H0 ;  /* 0x20000003ff0b7230 */ /* 0x004fc40000004100 */
[----:B---3--:R-:W-:Y:S02]  /*1950*/  HADD2.F32 R15, -RZ, R15.H0_H0 ;  /* 0x2000000fff0f7230 */ /* 0x008fe40000004100 */
[----:B----4-:R-:W-:Y:S02]  /*1960*/  HADD2.F32 R14, -RZ, R14.H0_H0 ;  /* 0x2000000eff0e7230 */ /* 0x010fe40000004100 */
[----:B------:R-:W-:Y:S02]  /*1970*/  HADD2.F32 R25, -RZ, R25.H0_H0 ;  /* 0x20000019ff197230 */ /* 0x000fe40000004100 */
[C-C-:B------:R-:W-:Y:S01]  /*1980*/  FFMA.FTZ R3, R11.reuse, R6, R15.reuse ;  /* 0x000000060b037223 */ /* 0x140fe2000001000f */
[----:B------:R-:W-:Y:S02]  /*1990*/  FFMA.FTZ R11, R11, R4, R15 ;  /* 0x000000040b0b7223 */ /* 0x000fe4000001000f */
        /* <DEDUP_REMOVED lines=13> */
.L_x_2696:
        /* <DEDUP_REMOVED lines=15> */
.L_x_2698:
[----:B------:R-:W-:Y:S05]  /*1b60*/  BSYNC B0 ;  /* 0x0000000000007941 */ /* 0x000fea0003800000 */
.L_x_2697:
        /* <DEDUP_REMOVED lines=11> */
.L_x_2699:
        /* <DEDUP_REMOVED lines=19> */
.L_x_2701:
[----:B------:R-:W-:Y:S05]  /*1d50*/  BSYNC B0 ;  /* 0x0000000000007941 */ /* 0x000fea0003800000 */
.L_x_2700:
[----:B------:R-:W1:Y:S01]  /*1d60*/  LDC R4, c[0x0][0x10] ;  /* 0x00000400ff047b82 */ /* 0x000e620000000800 */
[----:B------:R-:W-:Y:S02]  /*1d70*/  IADD3 R18, R18, 0x1, RZ ;  /* 0x0000000112127810 */ /* 0x000fe40007ffe0ff */
[----:B-1----:R-:W-:-:S04]  /*1d80*/  IADD3 R23, R4, R23, RZ ;  /* 0x0000001704177210 */ /* 0x002fc80007ffe0ff */
[----:B------:R-:W-:-:S13]  /*1d90*/  ISETP.GE.AND P1, PT, R23, UR4, PT ;  /* 0x0000000417007c0c */ /* 0x000fda000bf26270 */
[----:B------:R-:W-:Y:S05]  /*1da0*/  @!P1 BRA `(.L_x_2702) ;  /* 0xffffffe400109947 */ /* 0x000fea000383ffff */
[----:B------:R-:W-:Y:S05]  /*1db0*/  EXIT ;  /* 0x000000000000794d */ /* 0x000fea0003800000 */
.L_x_2703:
        /* <DEDUP_REMOVED lines=12> */
.L_x_3280:


//--------------------- .text._Z35group_norm_nhwc_fwd_one_pass_kernelI11Fp16IOFp16WLi128ELi40ELi640EEv26Group_norm_nhwc_fwd_params --------------------------
	.section	.text._Z35group_norm_nhwc_fwd_one_pass_kernelI11Fp16IOFp16WLi128ELi40ELi640EEv26Group_norm_nhwc_fwd_params,"ax",@progbits
	.align	128
        .global         _Z35group_norm_nhwc_fwd_one_pass_kernelI11Fp16IOFp16WLi128ELi40ELi640EEv26Group_norm_nhwc_fwd_params
        .type           _Z35group_norm_nhwc_fwd_one_pass_kernelI11Fp16IOFp16WLi128ELi40ELi640EEv26Group_norm_nhwc_fwd_params,@function
        .size           _Z35group_norm_nhwc_fwd_one_pass_kernelI11Fp16IOFp16WLi128ELi40ELi640EEv26Group_norm_nhwc_fwd_params,(.L_x_3281 - _Z35group_norm_nhwc_fwd_one_pass_kernelI11Fp16IOFp16WLi128ELi40ELi640EEv26Group_norm_nhwc_fwd_params)
        .other          _Z35group_norm_nhwc_fwd_one_pass_kernelI11Fp16IOFp16WLi128ELi40ELi640EEv26Group_norm_nhwc_fwd_params,@"STO_CUDA_ENTRY STV_DEFAULT"
_Z35group_norm_nhwc_fwd_one_pass_kernelI11Fp16IOFp16WLi128ELi40ELi640EEv26Group_norm_nhwc_fwd_params:
.text._Z35group_norm_nhwc_fwd_one_pass_kernelI11Fp16IOFp16WLi128ELi40ELi640EEv26Group_norm_nhwc_fwd_params:
        /* <DEDUP_REMOVED lines=34> */
.L_x_2725:
        /* <DEDUP_REMOVED lines=208> */
.L_x_2705:
[----:B------:R-:W-:Y:S05]  /*0f20*/  BSYNC B0 ;  /* 0x0000000000007941 */ /* 0x000fea0003800000 */
.L_x_2704:
        /* <DEDUP_REMOVED lines=28> */
.L_x_2708:
[----:B-1----:R-:W2:Y:S04]  /*10f0*/  LDG.E.STRONG.GPU R14, desc[UR8][R12.64] ;  /* 0x000000080c0e7981 */ /* 0x002ea8000c1ef900 */
[----:B--2---:R-:W-:Y:S01]  /*1100*/  CCTL.IVALL ;  /* 0x00000000ff00798f */ /* 0x004fe20002000000 */
[----:B------:R-:W-:Y:S05]  /*1110*/  YIELD ;  /* 0x0000000000007946 */ /* 0x000fea0003800000 */
[----:B------:R-:W-:-:S13]  /*1120*/  ISETP.NE.AND P1, PT, R14, R17, PT ;  /* 0x000000110e00720c */ /* 0x000fda0003f25270 */
[----:B------:R-:W-:Y:S05]  /*1130*/  @P1 BRA `(.L_x_2708) ;  /* 0xfffffffc00ec1947 */ /* 0x000fea000383ffff */
.L_x_2707:
        /* <DEDUP_REMOVED lines=11> */
.L_x_2710:
        /* <DEDUP_REMOVED lines=63> */
.L_x_2709:
        /* <DEDUP_REMOVED lines=19> */
.L_x_2712:
[----:B------:R-:W-:Y:S05]  /*1710*/  BSYNC B0 ;  /* 0x0000000000007941 */ /* 0x000fea0003800000 */
.L_x_2711:
        /* <DEDUP_REMOVED lines=32> */
.L_x_2706:
        /* <DEDUP_REMOVED lines=67> */
[----:B------:R-:W-:Y:S01]  /*1d50*/  ISETP.GT.U32.OR P1, PT, R6, 0x27f, P1 ;  /* 0x0000027f0600780c */ /* 0x000fe20000f24470 */
[----:B--2---:R-:W-:Y:S02]  /*1d60*/  HADD2.F32 R12, -RZ, R37.H0_H0 ;  /* 0x20000025ff0c7230 */ /* 0x004fe40000004100 */
[----:B---3--:R-:W-:Y:S02]  /*1d70*/  HADD2.F32 R36, -RZ, R36.H0_H0 ;  /* 0x20000024ff247230 */ /* 0x008fe40000004100 */
[----:B----4-:R-:W-:-:S02]  /*1d80*/  HADD2.F32 R0, -RZ, R2.H0_H0 ;  /* 0x20000002ff007230 */ /* 0x010fc40000004100 */
[----:B-----5:R-:W-:-:S03]  /*1d90*/  HADD2.F32 R37, -RZ, R38.H0_H0 ;  /* 0x20000026ff257230 */ /* 0x020fc60000004100 */
        /* <DEDUP_REMOVED lines=19> */
.L_x_2713:
        /* <DEDUP_REMOVED lines=14> */
.L_x_2715:
[----:B------:R-:W-:Y:S05]  /*1fb0*/  BSYNC B0 ;  /* 0x0000000000007941 */ /* 0x000fea0003800000 */
.L_x_2714:
        /* <DEDUP_REMOVED lines=11> */
.L_x_2716:
        /* <DEDUP_REMOVED lines=14> */
.L_x_2718:
[----:B------:R-:W-:Y:S05]  /*2150*/  BSYNC B0 ;  /* 0x0000000000007941 */ /* 0x000fea0003800000 */
.L_x_2717:
        /* <DEDUP_REMOVED lines=11> */
.L_x_2719:
        /* <DEDUP_REMOVED lines=14> */
.L_x_2721:
[----:B------:R-:W-:Y:S05]  /*22f0*/  BSYNC B0 ;  /* 0x0000000000007941 */ /* 0x000fea0003800000 */
.L_x_2720:
        /* <DEDUP_REMOVED lines=11> */
.L_x_2722:
        /* <DEDUP_REMOVED lines=13> */
.L_x_2724:
[----:B------:R-:W-:Y:S05]  /*2480*/  BSYNC B0 ;  /* 0x0000000000007941 */ /* 0x000fea0003800000 */
.L_x_2723:
[----:B---3--:R-:W3:Y:S01]  /*2490*/  LDC R3, c[0x0][0x10] ;  /* 0x00000400ff037b82 */ /* 0x008ee20000000800 */
[----:B------:R-:W-:Y:S02]  /*24a0*/  IADD3 R24, R24, 0x1, RZ ;  /* 0x0000000118187810 */ /* 0x000fe40007ffe0ff */
[----:B---3--:R-:W-:-:S04]  /*24b0*/  IADD3 R30, R3, R30, RZ ;  /* 0x0000001e031e7210 */ /* 0x008fc80007ffe0ff */
[----:B------:R-:W-:-:S13]  /*24c0*/  ISETP.GE.AND P1, PT, R30, UR4, PT ;  /* 0x000000041e007c0c */ /* 0x000fda000bf26270 */
[----:B------:R-:W-:Y:S05]  /*24d0*/  @!P1 BRA `(.L_x_2725) ;  /* 0xffffffdc00509947 */ /* 0x000fea000383ffff */
[----:B------:R-:W-:Y:S05]  /*24e0*/  EXIT ;  /* 0x000000000000794d */ /* 0x000fea0003800000 */
.L_x_2726:
        /* <DEDUP_REMOVED lines=9> */
.L_x_3281:


//--------------------- .text._Z35group_norm_nhwc_fwd_one_pass_kernelI11Fp16IOFp16WLi256ELi40ELi640EEv26Group_norm_nhwc_fwd_params --------------------------
	.section	.text._Z35group_norm_nhwc_fwd_one_pass_kernelI11Fp16IOFp16WLi256ELi40ELi640EEv26Group_norm_nhwc_fwd_params,"ax",@progbits
	.align	128
        .global         _Z35group_norm_nhwc_fwd_one_pass_kernelI11Fp16IOFp16WLi256ELi40ELi640EEv26Group_norm_nhwc_fwd_params
        .type           _Z35group_norm_nhwc_fwd_one_pass_kernelI11Fp16IOFp16WLi256ELi40ELi640EEv26Group_norm_nhwc_fwd_params,@function
        .size           _Z35group_norm_nhwc_fwd_one_pass_kernelI11Fp16IOFp16WLi256ELi40ELi640EEv26Group_norm_nhwc_fwd_params,(.L_x_3282 - _Z35group_norm_nhwc_fwd_one_pass_kernelI11Fp16IOFp16WLi256ELi40ELi640EEv26Group_norm_nhwc_fwd_params)
        .other          _Z35group_norm_nhwc_fwd_one_pass_kernelI11Fp16IOFp16WLi256ELi40ELi640EEv26Group_norm_nhwc_fwd_params,@"STO_CUDA_ENTRY STV_DEFAULT"
_Z35group_norm_nhwc_fwd_one_pass_kernelI11Fp16IOFp16WLi256ELi40ELi640EEv26Group_norm_nhwc_fwd_params:
.text._Z35group_norm_nhwc_fwd_one_pass_kernelI11Fp16IOFp16WLi256ELi40ELi640EEv26Group_norm_nhwc_fwd_params:
        /* <DEDUP_REMOVED lines=38> */
.L_x_2760:
        /* <DEDUP_REMOVED lines=299> */
.L_x_2728:
[----:B------:R-:W-:Y:S05]  /*1510*/  BSYNC B0 ;  /* 0x0000000000007941 */ /* 0x000fea0003800000 */
.L_x_2727:
        /* <DEDUP_REMOVED lines=28> */
.L_x_2731:
[----:B-1----:R-:W2:Y:S04]  /*16e0*/  LDG.E.STRONG.GPU R10, desc[UR8][R8.64] ;  /* 0x00000008080a7981 */ /* 0x002ea8000c1ef900 */
[----:B--2---:R-:W-:Y:S01]  /*16f0*/  CCTL.IVALL ;  /* 0x00000000ff00798f */ /* 0x004fe20002000000 */
[----:B------:R-:W-:Y:S05]  /*1700*/  YIELD ;  /* 0x0000000000007946 */ /* 0x000fea0003800000 */
[----:B------:R-:W-:-:S13]  /*1710*/  ISETP.NE.AND P1, PT, R10, R13, PT ;  /* 0x0000000d0a00720c */ /* 0x000fda0003f25270 */
[----:B------:R-:W-:Y:S05]  /*1720*/  @P1 BRA `(.L_x_2731) ;  /* 0xfffffffc00ec1947 */ /* 0x000fea000383ffff */
.L_x_2730:
        /* <DEDUP_REMOVED lines=11> */
.L_x_2733:
        /* <DEDUP_REMOVED lines=63> */
.L_x_2732:
        /* <DEDUP_REMOVED lines=19> */
.L_x_2735:
[----:B------:R-:W-:Y:S05]  /*1d00*/  BSYNC B0 ;  /* 0x0000000000007941 */ /* 0x000fea0003800000 */
.L_x_2734:
        /* <DEDUP_REMOVED lines=32> */
.L_x_2729:
        /* <DEDUP_REMOVED lines=42> */
[----:B--2---:R-:W-:Y:S02]  /*21b0*/  HADD2.F32 R6, -RZ, R6.H0_H0 ;  /* 0x20000006ff067230 */ /* 0x004fe40000004100 */
[----:B----4-:R-:W-:Y:S02]  /*21c0*/  HADD2.F32 R8, -RZ, R41.H0_H0 ;  /* 0x20000029ff087230 */ /* 0x010fe40000004100 */
[----:B-----5:R-:W-:Y:S02]  /*21d0*/  HADD2.F32 R9, -RZ, R18.H0_H0 ;  /* 0x20000012ff097230 */ /* 0x020fe40000004100 */
[----:B------:R-:W-:-:S03]  /*21e0*/  HADD2.F32 R15, -RZ, R19.H0_H0 ;  /* 0x20000013ff0f7230 */ /* 0x000fc60000004100 */
        /* <DEDUP_REMOVED lines=13> */
.L_x_2736:
        /* <DEDUP_REMOVED lines=14> */
.L_x_2738:
[----:B------:R-:W-:Y:S05]  /*23a0*/  BSYNC B0 ;  /* 0x0000000000007941 */ /* 0x000fea0003800000 */
.L_x_2737:
        /* <DEDUP_REMOVED lines=61> */
.L_x_2739:
        /* <DEDUP_REMOVED lines=14> */
.L_x_2741:
[----:B------:R-:W-:Y:S05]  /*2860*/  BSYNC B0 ;  /* 0x0000000000007941 */ /* 0x000fea0003800000 */
.L_x_2740:
        /* <DEDUP_REMOVED lines=13> */
.L_x_2742:
        /* <DEDUP_REMOVED lines=14> */
.L_x_2744:
[----:B------:R-:W-:Y:S05]  /*2a20*/  BSYNC B0 ;  /* 0x0000000000007941 */ /* 0x000fea0003800000 */
.L_x_2743:
        /* <DEDUP_REMOVED lines=40> */
.L_x_2745:
        /* <DEDUP_REMOVED lines=14> */
.L_x_2747:
[----:B------:R-:W-:Y:S05]  /*2d90*/  BSYNC B0 ;  /* 0x0000000000007941 */ /* 0x000fea0003800000 */
.L_x_2746:
        /* <DEDUP_REMOVED lines=11> */
.L_x_2748:
        /* <DEDUP_REMOVED lines=14> */
.L_x_2750:
[----:B------:R-:W-:Y:S05]  /*2f30*/  BSYNC B0 ;  /* 0x0000000000007941 */ /* 0x000fea0003800000 */
.L_x_2749:
        /* <DEDUP_REMOVED lines=11> */
.L_x_2751:
        /* <DEDUP_REMOVED lines=14> */
.L_x_2753:
[----:B------:R-:W-:Y:S05]  /*30d0*/  BSYNC B0 ;  /* 0x0000000000007941 */ /* 0x000fea0003800000 */
.L_x_2752:
        /* <DEDUP_REMOVED lines=11> */
.L_x_2754:
        /* <DEDUP_REMOVED lines=14> */
.L_x_2756:
[----:B------:R-:W-:Y:S05]  /*3270*/  BSYNC B0 ;  /* 0x0000000000007941 */ /* 0x000fea0003800000 */
.L_x_2755:
        /* <DEDUP_REMOVED lines=11> */
.L_x_2757:
        /* <DEDUP_REMOVED lines=13> */
.L_x_2759:
[----:B------:R-:W-:Y:S05]  /*3400*/  BSYNC B0 ;  /* 0x0000000000007941 */ /* 0x000fea0003800000 */
.L_x_2758:
[----:B------:R-:W5:Y:S01]  /*3410*/  LDC R7, c[0x0][0x10] ;  /* 0x00000400ff077b82 */ /* 0x000f620000000800 */
[----:B------:R-:W-:Y:S02]  /*3420*/  IADD3 R2, R2, 0x1, RZ ;  /* 0x0000000102027810 */ /* 0x000fe40007ffe0ff */
[----:B-----5:R-:W-:-:S04]  /*3430*/  IADD3 R32, R7, R32, RZ ;  /* 0x0000002007207210 */ /* 0x020fc80007ffe0ff */
[----:B------:R-:W-:-:S13]  /*3440*/  ISETP.GE.AND P1, PT, R32, UR4, PT ;  /* 0x0000000420007c0c */ /* 0x000fda000bf26270 */
[----:B------:R-:W-:Y:S05]  /*3450*/  @!P1 BRA `(.L_x_2760) ;  /* 0xffffffcc00809947 */ /* 0x000fea000383ffff */
[----:B------:R-:W-:Y:S05]  /*3460*/  EXIT ;  /* 0x000000000000794d */ /* 0x000fea0003800000 */
.L_x_2761:
        /* <DEDUP_REMOVED lines=9> */
.L_x_3282:


//--------------------- .text._Z35group_norm_nhwc_fwd_one_pass_kernelI11Fp16IOFp16WLi512ELi40ELi640EEv26Group_norm_nhwc_fwd_params --------------------------
	.section	.text._Z35group_norm_nhwc_fwd_one_pass_kernelI11Fp16IOFp16WLi512ELi40ELi640EEv26Group_norm_nhwc_fwd_params,"ax",@progbits
	.align	128
        .global         _Z35group_norm_nhwc_fwd_one_pass_kernelI11Fp16IOFp16WLi512ELi40ELi640EEv26Group_norm_nhwc_fwd_params
        .type           _Z35group_norm_nhwc_fwd_one_pass_kernelI11Fp16IOFp16WLi512ELi40ELi640EEv26Group_norm_nhwc_fwd_params,@function
        .size           _Z35group_norm_nhwc_fwd_one_pass_kernelI11Fp16IOFp16WLi512ELi40ELi640EEv26Group_norm_nhwc_fwd_params,(.L_x_3283 - _Z35group_norm_nhwc_fwd_one_pass_kernelI11Fp16IOFp16WLi512ELi40ELi640EEv26Group_norm_nhwc_fwd_params)
        .other          _Z35group_norm_nhwc_fwd_one_pass_kernelI11Fp16IOFp16WLi512ELi40ELi640EEv26Group_norm_nhwc_fwd_params,@"STO_CUDA_ENTRY STV_DEFAULT"
_Z35group_norm_nhwc_fwd_one_pass_kernelI11Fp16IOFp16WLi512ELi40ELi640EEv26Group_norm_nhwc_fwd_params:
.text._Z35group_norm_nhwc_fwd_one_pass_kernelI11Fp16IOFp16WLi512ELi40ELi640EEv26Group_norm_nhwc_fwd_params:
        /* <DEDUP_REMOVED lines=47> */
.L_x_2819:
        /* <DEDUP_REMOVED lines=483> */
.L_x_2763:
[----:B------:R-:W-:Y:S05]  /*2120*/  BSYNC B0 ;  /* 0x0000000000007941 */ /* 0x000fea0003800000 */
.L_x_2762:
        /* <DEDUP_REMOVED lines=28> */
.L_x_2766:
[----:B--2---:R-:W2:Y:S04]  /*22f0*/  LDG.E.STRONG.GPU R26, desc[UR8][R24.64] ;  /* 0x00000008181a7981 */ /* 0x004ea8000c1ef900 */
[----:B--2---:R-:W-:Y:S01]  /*2300*/  CCTL.IVALL ;  /* 0x00000000ff00798f */ /* 0x004fe20002000000 */
[----:B------:R-:W-:Y:S05]  /*2310*/  YIELD ;  /* 0x0000000000007946 */ /* 0x000fea0003800000 */
[----:B------:R-:W-:-:S13]  /*2320*/  ISETP.NE.AND P1, PT, R26, R71, PT ;  /* 0x000000471a00720c */ /* 0x000fda0003f25270 */
[----:B------:R-:W-:Y:S05]  /*2330*/  @P1 BRA `(.L_x_2766) ;  /* 0xfffffffc00ec1947 */ /* 0x000fea000383ffff */
.L_x_2765:
        /* <DEDUP_REMOVED lines=11> */
.L_x_2768:
        /* <DEDUP_REMOVED lines=63> */
.L_x_2767:
        /* <DEDUP_REMOVED lines=19> */
.L_x_2770:
[----:B------:R-:W-:Y:S05]  /*2910*/  BSYNC B0 ;  /* 0x0000000000007941 */ /* 0x000fea0003800000 */
.L_x_2769:
        /* <DEDUP_REMOVED lines=32> */
.L_x_2764:
        /* <DEDUP_REMOVED lines=40> */
[----:B--2---:R-:W-:Y:S02]  /*2da0*/  HADD2.F32 R29, -RZ, R70.H0_H0 ;  /* 0x20000046ff1d7230 */ /* 0x004fe40000004100 */
[----:B---3--:R-:W-:Y:S02]  /*2db0*/  HADD2.F32 R30, -RZ, R68.H0_H0 ;  /* 0x20000044ff1e7230 */ /* 0x008fe40000004100 */
[----:B----4-:R-:W-:Y:S02]  /*2dc0*/  HADD2.F32 R42, -RZ, R69.H0_H0 ;  /* 0x20000045ff2a7230 */ /* 0x010fe40000004100 */
[----:B------:R-:W-:-:S03]  /*2dd0*/  HADD2.F32 R31, -RZ, R71.H0_H0 ;  /* 0x20000047ff1f7230 */ /* 0x000fc60000004100 */
        /* <DEDUP_REMOVED lines=13> */
.L_x_2771:
        /* <DEDUP_REMOVED lines=14> */
.L_x_2773:
[----:B------:R-:W-:Y:S05]  /*2f90*/  BSYNC B0 ;  /* 0x0000000000007941 */ /* 0x000fea0003800000 */
.L_x_2772:
        /* <DEDUP_REMOVED lines=23> */
.L_x_2774:
        /* <DEDUP_REMOVED lines=14> */
.L_x_2776:
[----:B------:R-:W-:Y:S05]  /*31f0*/  BSYNC B0 ;  /* 0x0000000000007941 */ /* 0x000fea0003800000 */
.L_x_2775:
        /* <DEDUP_REMOVED lines=22> */
.L_x_2777:
        /* <DEDUP_REMOVED lines=14> */
.L_x_2779:
[----:B------:R-:W-:Y:S05]  /*3440*/  BSYNC B0 ;  /* 0x0000000000007941 */ /* 0x000fea0003800000 */
.L_x_2778:
        /* <DEDUP_REMOVED lines=24> */
.L_x_2780:
        /* <DEDUP_REMOVED lines=14> */
.L_x_2782:
[----:B------:R-:W-:Y:S05]  /*36b0*/  BSYNC B0 ;  /* 0x0000000000007941 */ /* 0x000fea0003800000 */
.L_x_2781:
        /* <DEDUP_REMOVED lines=27> */
.L_x_2783:
        /* <DEDUP_REMOVED lines=14> */
.L_x_2785:
[----:B------:R-:W-:Y:S05]  /*3950*/  BSYNC B0 ;  /* 0x0000000000007941 */ /* 0x000fea0003800000 */
.L_x_2784:
        /* <DEDUP_REMOVED lines=17> */
.L_x_2786:
        /* <DEDUP_REMOVED lines=14> */
.L_x_2788:
[----:B------:R-:W-:Y:S05]  /*3b50*/  BSYNC B0 ;  /* 0x0000000000007941 */ /* 0x000fea0003800000 */
.L_x_2787:
        /* <DEDUP_REMOVED lines=86> */
.L_x_2789:
        /* <DEDUP_REMOVED lines=14> */
.L_x_2791:
[----:B------:R-:W-:Y:S05]  /*41a0*/  BSYNC B0 ;  /* 0x0000000000007941 */ /* 0x000fea0003800000 */
.L_x_2790:
        /* <DEDUP_REMOVED lines=13> */
.L_x_2792:
        /* <DEDUP_REMOVED lines=14> */
.L_x_2794:
[----:B------:R-:W-:Y:S05]  /*4360*/  BSYNC B0 ;  /* 0x0000000000007941 */ /* 0x000fea0003800000 */
.L_x_2793:
        /* <DEDUP_REMOVED lines=13> */
.L_x_2795:
        /* <DEDUP_REMOVED lines=14> */
.L_x_2797:
[----:B------:R-:W-:Y:S05]  /*4520*/  BSYNC B0 ;  /* 0x0000000000007941 */ /* 0x000fea0003800000 */
.L_x_2796:
        /* <DEDUP_REMOVED lines=13> */
.L_x_2798:
        /* <DEDUP_REMOVED lines=14> */
.L_x_2800:
[----:B------:R-:W-:Y:S05]  /*46e0*/  BSYNC B0 ;  /* 0x0000000000007941 */ /* 0x000fea0003800000 */
.L_x_2799:
        /* <DEDUP_REMOVED lines=13> */
.L_x_2801:
        /* <DEDUP_REMOVED lines=14> */
.L_x_2803:
[----:B------:R-:W-:Y:S05]  /*48a0*/  BSYNC B0 ;  /* 0x0000000000007941 */ /* 0x000fea0003800000 */
.L_x_2802:
        /* <DEDUP_REMOVED lines=36> */
.L_x_2804:
        /* <DEDUP_REMOVED lines=14> */
.L_x_2806:
[----:B------:R-:W-:Y:S05]  /*4bd0*/  BSYNC B0 ;  /* 0x0000000000007941 */ /* 0x000fea0003800000 */
.L_x_2805:
        /* <DEDUP_REMOVED lines=11> */
.L_x_2807:
        /* <DEDUP_REMOVED lines=14> */
.L_x_2809:
[----:B------:R-:W-:Y:S05]  /*4d70*/  BSYNC B0 ;  /* 0x0000000000007941 */ /* 0x000fea0003800000 */
.L_x_2808:
        /* <DEDUP_REMOVED lines=11> */
.L_x_2810:
        /* <DEDUP_REMOVED lines=14> */
.L_x_2812:
[----:B------:R-:W-:Y:S05]  /*4f10*/  BSYNC B0 ;  /* 0x0000000000007941 */ /* 0x000fea0003800000 */
.L_x_2811:
        /* <DEDUP_REMOVED lines=11> */
.L_x_2813:
        /* <DEDUP_REMOVED lines=14> */
.L_x_2815:
[----:B------:R-:W-:Y:S05]  /*50b0*/  BSYNC B0 ;  /* 0x0000000000007941 */ /* 0x000fea0003800000 */
.L_x_2814:
        /* <DEDUP_REMOVED lines=11> */
.L_x_2816:
        /* <DEDUP_REMOVED lines=13> */
.L_x_2818:
[----:B------:R-:W-:Y:S05]  /*5240*/  BSYNC B0 ;  /* 0x0000000000007941 */ /* 0x000fea0003800000 */
.L_x_2817:
[----:B0-234-:R-:W0:Y:S01]  /*5250*/  LDC R25, c[0x0][0x10] ;  /* 0x00000400ff197b82 */ /* 0x01de220000000800 */
[----:B------:R-:W-:Y:S02]  /*5260*/  IADD3 R6, R6, 0x1, RZ ;  /* 0x0000000106067810 */ /* 0x000fe40007ffe0ff */
[----:B0-----:R-:W-:-:S04]  /*5270*/  IADD3 R4, R25, R4, RZ ;  /* 0x0000000419047210 */ /* 0x001fc80007ffe0ff */
[----:B------:R-:W-:-:S13]  /*5280*/  ISETP.GE.AND P1, PT, R4, UR4, PT ;  /* 0x0000000404007c0c */ /* 0x000fda000bf26270 */
[----:B------:R-:W-:Y:S05]  /*5290*/  @!P1 BRA `(.L_x_2819) ;  /* 0xffffffb000149947 */ /* 0x000fea000383ffff */
[----:B------:R-:W-:Y:S05]  /*52a0*/  EXIT ;  /* 0x000000000000794d */ /* 0x000fea0003800000 */
.L_x_2820:
        /* <DEDUP_REMOVED lines=13> */
.L_x_3283:


//--------------------- .text._Z35group_norm_nhwc_fwd_one_pass_kernelI11Fp32IOFp32WLi64ELi40ELi640EEv26Group_norm_nhwc_fwd_params --------------------------
	.section	.text._Z35group_norm_nhwc_fwd_one_pass_kernelI11Fp32IOFp32WLi64ELi40ELi640EEv26Group_norm_nhwc_fwd_params,"ax",@progbits
	.align	128
        .global         _Z35group_norm_nhwc_fwd_one_pass_kernelI11Fp32IOFp32WLi64ELi40ELi640EEv26Group_norm_nhwc_fwd_params
        .type           _Z35group_norm_nhwc_fwd_one_pass_kernelI11Fp32IOFp32WLi64ELi40ELi640EEv26Group_norm_nhwc_fwd_params,@function
        .size           _Z35group_norm_nhwc_fwd_one_pass_kernelI11Fp32IOFp32WLi64ELi40ELi640EEv26Group_norm_nhwc_fwd_params,(.L_x_3284 - _Z35group_norm_nhwc_fwd_one_pass_kernelI11Fp32IOFp32WLi64ELi40ELi640EEv26Group_norm_nhwc_fwd_params)
        .other          _Z35group_norm_nhwc_fwd_one_pass_kernelI11Fp32IOFp32WLi64ELi40ELi640EEv26Group_norm_nhwc_fwd_params,@"STO_CUDA_ENTRY STV_DEFAULT"
_Z35group_norm_nhwc_fwd_one_pass_kernelI11Fp32IOFp32WLi64ELi40ELi640EEv26Group_norm_nhwc_fwd_params:
.text._Z35group_norm_nhwc_fwd_one_pass_kernelI11Fp32IOFp32WLi64ELi40ELi640EEv26Group_norm_nhwc_fwd_params:
        /* <DEDUP_REMOVED lines=16> */
[----:B------:R-:W-:Y:S02]  /*0100*/  SHF.R.U32.HI R2, RZ, 0x4, R3 ;  /* 0x00000004ff027819 */ /* 0x000fe40000011603 */
[----:B------:R-:W-:Y:S01]  /*0110*/  SHF.R.S32.HI R3, RZ, 0x1f, R6 ;  /* 0x0000001fff037819 */ /* 0x000fe20000011406 */
[----:B--2---:R-:W-:Y:S02]  /*0120*/  ULEA UR5, UR6, UR5, 0x18 ;  /* 0x0000000506057291 */ /* 0x004fe4000f8ec03f */
[----:B-1----:R-:W-:Y:S01]  /*0130*/  IMAD R21, R21, UR7, R2 ;  /* 0x0000000715157c24 */ /* 0x002fe2000f8e0202 */
[----:B------:R-:W-:-:S04]  /*0140*/  LEA.HI R3, R3, R6, RZ, 0x5 ;  /* 0x0000000603037211 */ /* 0x000fc800078f28ff */
[----:B------:R-:W-:Y:S02]  /*0150*/  ISETP.GE.U32.AND P0, PT, R21, UR8, PT ;  /* 0x0000000815007c0c */ /* 0x000fe4000bf06070 */
[----:B------:R-:W-:Y:S02]  /*0160*/  SHF.R.S32.HI R0, RZ, 0x1f, R21 ;  /* 0x0000001fff007819 */ /* 0x000fe40000011415 */
[----:B------:R-:W-:Y:S02]  /*0170*/  SHF.R.S32.HI R3, RZ, 0x5, R3 ;  /* 0x00000005ff037819 */ /* 0x000fe40000011403 */
[----:B------:R-:W-:Y:S01]  /*0180*/  ISETP.GE.AND.EX P0, PT, R0, UR9, PT, P0 ;  /* 0x0000000900007c0c */ /* 0x000fe2000bf06300 */
[----:B------:R-:W-:Y:S01]  /*0190*/  ULDC.64 UR8, c[0x0][0x208] ;  /* 0x0000820000087ab9 */ /* 0x000fe20000000a00 */
[----:B------:R-:W-:Y:S02]  /*01a0*/  LEA R20, R3, UR5, 0x3 ;  /* 0x0000000503147c11 */ /* 0x000fe4000f8e18ff */
[----:B------:R-:W-:-:S13]  /*01b0*/  ISETP.LT.U32.AND P0, PT, R6, 0x280, !P0 ;  /* 0x000002800600780c */ /* 0x000fda0004701070 */
.L_x_2836:
[----:B0-----:R-:W0:Y:S01]  /*01c0*/  LDC R5, c[0x0][0x288] ;  /* 0x0000a200ff057b82 */ /* 0x001e220000000800 */
[----:B------:R-:W-:Y:S01]  /*01d0*/  IADD3 R12, R21, 0x20, RZ ;  /* 0x00000020150c7810 */ /* 0x000fe20007ffe0ff */
[----:B------:R-:W-:Y:S01]  /*01e0*/  ULDC.64 UR12, c[0x0][0x278] ;  /* 0x00009e00000c7ab9 */ /* 0x000fe20000000a00 */
[----:B------:R-:W-:Y:S02]  /*01f0*/  SHF.R.S32.HI R17, RZ, 0x1f, R21 ;  /* 0x0000001fff117819 */ /* 0x000fe40000011415 */
[----:B------:R-:W-:Y:S02]  /*0200*/  SHF.R.S32.HI R13, RZ, 0x1f, R12 ;  /* 0x0000001fff0d7819 */ /* 0x000fe4000001140c */
[----:B0-----:R-:W-:-:S04]  /*0210*/  IABS R9, R5 ;  /* 0x0000000500097213 */ /* 0x001fc80000000000 */
[----:B------:R-:W0:Y:S08]  /*0220*/  I2F.RP R0, R9 ;  /* 0x0000000900007306 */ /* 0x000e300000209400 */
[----:B0-----:R-:W0:Y:S02]  /*0230*/  MUFU.RCP R0, R0 ;  /* 0x0000000000007308 */ /* 0x001e240000001000 */
[----:B0-----:R-:W-:-:S06]  /*0240*/  IADD3 R2, R0, 0xffffffe, RZ ;  /* 0x0ffffffe00027810 */ /* 0x001fcc0007ffe0ff */
[----:B------:R0:W1:Y:S02]  /*0250*/  F2I.FTZ.U32.TRUNC.NTZ R3, R2 ;  /* 0x0000000200037305 */ /* 0x000064000021f000 */
[----:B0-----:R-:W-:Y:S02]  /*0260*/  MOV R2, RZ ;  /* 0x000000ff00027202 */ /* 0x001fe40000000f00 */
[----:B-1----:R-:W-:-:S05]  /*0270*/  IADD3 R4, RZ, -R3, RZ ;  /* 0x80000003ff047210 */ /* 0x002fca0007ffe0ff */
[----:B------:R-:W-:Y:S01]  /*0280*/  IMAD R11, R4, R9, RZ ;  /* 0x00000009040b7224 */ /* 0x000fe200078e02ff */
[----:B------:R-:W-:-:S03]  /*0290*/  IABS R4, R24 ;  /* 0x0000001800047213 */ /* 0x000fc60000000000 */
[----:B------:R-:W-:-:S06]  /*02a0*/  IMAD.HI.U32 R3, R3, R11, R2 ;  /* 0x0000000b03037227 */ /* 0x000fcc00078e0002 */
[----:B------:R-:W-:-:S04]  /*02b0*/  IMAD.HI.U32 R15, R3, R4, RZ ;  /* 0x00000004030f7227 */ /* 0x000fc800078e00ff */
[----:B------:R-:W-:Y:S01]  /*02c0*/  IMAD.WIDE.U32 R2, R6, -0x33333333, RZ ;  /* 0xcccccccd06027825 */ /* 0x000fe200078e00ff */
[----:B------:R-:W-:-:S04]  /*02d0*/  IADD3 R0, -R15, RZ, RZ ;  /* 0x000000ff0f007210 */ /* 0x000fc80007ffe1ff */
[----:B------:R-:W-:Y:S01]  /*02e0*/  SHF.R.U32.HI R3, RZ, 0x4, R3 ;  /* 0x00000004ff037819 */ /* 0x000fe20000011603 */
[----:B------:R-:W-:-:S04]  /*02f0*/  IMAD R0, R9, R0, R4 ;  /* 0x0000000009007224 */ /* 0x000fc800078e0204 */
[----:B------:R-:W-:Y:S01]  /*0300*/  IMAD R4, R3, -0x14, R6 ;  /* 0xffffffec03047824 */ /* 0x000fe200078e0206 */
[----:B------:R-:W-:Y:S01]  /*0310*/  ISETP.GT.U32.AND P2, PT, R9, R0, PT ;  /* 0x000000000900720c */ /* 0x000fe20003f44070 */
[----:B------:R-:W0:Y:S03]  /*0320*/  @P0 LDC.64 R2, c[0x0][0x270] ;  /* 0x00009c00ff020b82 */ /* 0x000e260000000a00 */
[----:B------:R-:W-:-:S04]  /*0330*/  SHF.L.U32 R27, R4, 0x1, RZ ;  /* 0x00000001041b7819 */ /* 0x000fc800000006ff */
[----:B------:R-:W-:-:S05]  /*0340*/  SHF.R.S32.HI R11, RZ, 0x1f, R27 ;  /* 0x0000001fff0b7819 */ /* 0x000fca000001141b */
[-C--:B------:R-:W-:Y:S02]  /*0350*/  @!P2 IADD3 R0, R0, -R9.reuse, RZ ;  /* 0x800000090000a210 */ /* 0x080fe40007ffe0ff */
[----:B------:R-:W-:Y:S02]  /*0360*/  @!P2 IADD3 R15, R15, 0x1, RZ ;  /* 0x000000010f0fa810 */ /* 0x000fe40007ffe0ff */
[----:B------:R-:W-:Y:S02]  /*0370*/  ISETP.GE.U32.AND P1, PT, R0, R9, PT ;  /* 0x000000090000720c */ /* 0x000fe40003f26070 */
[----:B------:R-:W-:Y:S01]  /*0380*/  LOP3.LUT R0, R24, R5, RZ, 0x3c, !PT ;  /* 0x0000000518007212 */ /* 0x000fe200078e3cff */
[----:B------:R-:W1:Y:S01]  /*0390*/  @P0 LDC.64 R8, c[0x0][0x220] ;  /* 0x00008800ff080b82 */ /* 0x000e620000000a00 */
[----:B------:R-:W-:Y:S02]  /*03a0*/  ISETP.NE.AND P2, PT, R5, RZ, PT ;  /* 0x000000ff0500720c */ /* 0x000fe40003f45270 */
[----:B------:R-:W-:-:S07]  /*03b0*/  ISETP.GE.AND P3, PT, R0, RZ, PT ;  /* 0x000000ff0000720c */ /* 0x000fce0003f66270 */
[----:B------:R-:W-:Y:S02]  /*03c0*/  @P1 IADD3 R15, R15, 0x1, RZ ;  /* 0x000000010f0f1810 */ /* 0x000fe40007ffe0ff */
[----:B------:R-:W-:-:S04]  /*03d0*/  ISETP.GE.U32.AND P1, PT, R12, UR12, PT ;  /* 0x0000000c0c007c0c */ /* 0x000fc8000bf26070 */
[----:B------:R-:W-:Y:S01]  /*03e0*/  ISETP.GE.AND.EX P1, PT, R13, UR13, PT, P1 ;  /* 0x0000000d0d007c0c */ /* 0x000fe2000bf26310 */
[----:B------:R-:W-:Y:S01]  /*03f0*/  ULDC.64 UR12, c[0x0][0x280] ;  /* 0x0000a000000c7ab9 */ /* 0x000fe20000000a00 */
[----:B------:R-:W-:Y:S02]  /*0400*/  @!P3 IADD3 R15, -R15, RZ, RZ ;  /* 0x000000ff0f0fb210 */ /* 0x000fe40007ffe1ff */
[----:B------:R-:W-:Y:S02]  /*0410*/  ISETP.GT.U32.OR P1, PT, R6, 0x27f, P1 ;  /* 0x0000027f0600780c */ /* 0x000fe40000f24470 */
[----:B------:R-:W-:-:S04]  /*0420*/  @!P2 LOP3.LUT R15, RZ, R5, RZ, 0x33, !PT ;  /* 0x00000005ff0fa212 */ /* 0x000fc800078e33ff */
[----:B------:R-:W-:Y:S02]  /*0430*/  IADD3 R0, -R15, RZ, RZ ;  /* 0x000000ff0f007210 */ /* 0x000fe40007ffe1ff */
[----:B------:R-:W-:-:S03]  /*0440*/  SHF.R.S32.HI R10, RZ, 0x1f, R15 ;  /* 0x0000001fff0a7819 */ /* 0x000fc6000001140f */
[----:B------:R-:W-:Y:S02]  /*0450*/  IMAD R0, R5, R0, R24 ;  /* 0x0000000005007224 */ /* 0x000fe400078e0218 */
[----:B------:R-:W2:Y:S01]  /*0460*/  @!P1 LDC.64 R4, c[0x0][0x270] ;  /* 0x00009c00ff049b82 */ /* 0x000ea20000000a00 */
[----:B------:R-:W-:Y:S02]  /*0470*/  IMAD R14, R10, UR12, RZ ;  /* 0x0000000c0a0e7c24 */ /* 0x000fe4000f8e02ff */
[----:B------:R-:W-:Y:S02]  /*0480*/  IMAD R0, R0, 0x28, RZ ;  /* 0x0000002800007824 */ /* 0x000fe400078e02ff */
[----:B------:R-:W-:Y:S02]  /*0490*/  IMAD R29, R15, UR13, R14 ;  /* 0x0000000d0f1d7c24 */ /* 0x000fe4000f8e020e */
[----:B0-----:R-:W-:Y:S01]  /*04a0*/  @P0 IMAD R14, R17, R2, RZ ;  /* 0x00000002110e0224 */ /* 0x001fe200078e02ff */
[----:B------:R-:W-:-:S04]  /*04b0*/  IADD3 R26, P2, R27, R0, RZ ;  /* 0x000000001b1a7210 */ /* 0x000fc80007f5e0ff */
[----:B------:R-:W-:Y:S02]  /*04c0*/  LEA.HI.X.SX32 R27, R0, R11, 0x1, P2 ;  /* 0x0000000b001b7211 */ /* 0x000fe400010f0eff */
[----:B------:R-:W0:Y:S01]  /*04d0*/  @!P1 LDC.64 R10, c[0x0][0x220] ;  /* 0x00008800ff0a9b82 */ /* 0x000e220000000a00 */
[----:B------:R-:W-:-:S05]  /*04e0*/  IMAD.WIDE.U32 R26, R15, UR12, R26 ;  /* 0x0000000c0f1a7c25 */ /* 0x000fca000f8e001a */
[----:B------:R-:W-:Y:S01]  /*04f0*/  IADD3 R29, R27, R29, RZ ;  /* 0x0000001d1b1d7210 */ /* 0x000fe20007ffe0ff */
[----:B--2---:R-:W-:Y:S01]  /*0500*/  @!P1 IMAD R15, R13, R4, RZ ;  /* 0x000000040d0f9224 */ /* 0x004fe200078e02ff */
[-C--:B------:R-:W-:Y:S01]  /*0510*/  @P0 MOV R28, R26.reuse ;  /* 0x0000001a001c0202 */ /* 0x080fe20000000f00 */
[C---:B------:R-:W-:Y:S01]  /*0520*/  @P0 IMAD R13, R21.reuse, R3, R14 ;  /* 0x00000003150d0224 */ /* 0x040fe200078e020e */
[----:B------:R-:W-:Y:S01]  /*0530*/  @!P1 MOV R14, R26 ;  /* 0x0000001a000e9202 */ /* 0x000fe20000000f00 */
[----:B------:R-:W-:Y:S01]  /*0540*/  @!P1 IMAD R17, R12, R5, R15 ;  /* 0x000000050c119224 */ /* 0x000fe200078e020f */
[----:B------:R-:W-:Y:S01]  /*0550*/  @!P1 MOV R15, R29 ;  /* 0x0000001d000f9202 */ /* 0x000fe20000000f00 */
[----:B------:R-:W-:-:S04]  /*0560*/  @P0 IMAD.WIDE.U32 R2, R21, R2, R28 ;  /* 0x0000000215020225 */ /* 0x000fc800078e001c */
[----:B------:R-:W-:Y:S01]  /*0570*/  @!P1 IMAD.WIDE.U32 R4, R12, R4, R14 ;  /* 0x000000040c049225 */ /* 0x000fe200078e000e */
[----:B------:R-:W-:Y:S02]  /*0580*/  @P0 IADD3 R3, R3, R13, RZ ;  /* 0x0000000d03030210 */ /* 0x000fe40007ffe0ff */
[----:B-1----:R-:W-:Y:S02]  /*0590*/  @P0 LEA R8, P2, R2, R8, 0x2 ;  /* 0x0000000802080211 */ /* 0x002fe400078410ff */
[----:B------:R-:W-:Y:S02]  /*05a0*/  @!P1 IADD3 R5, R5, R17, RZ ;  /* 0x0000001105059210 */ /* 0x000fe40007ffe0ff */
[----:B0-----:R-:W-:Y:S02]  /*05b0*/  @!P1 LEA R10, P3, R4, R10, 0x2 ;  /* 0x0000000a040a9211 */ /* 0x001fe400078610ff */
[----:B------:R-:W-:Y:S02]  /*05c0*/  @P0 LEA.HI.X R9, R2, R9, R3, 0x2, P2 ;  /* 0x0000000902090211 */ /* 0x000fe400010f1403 */
[----:B------:R-:W-:-:S02]  /*05d0*/  MOV R3, RZ ;  /* 0x000000ff00037202 */ /* 0x000fc40000000f00 */
[----:B------:R-:W-:Y:S02]  /*05e0*/  MOV R2, RZ ;  /* 0x000000ff00027202 */ /* 0x000fe40000000f00 */
[----:B------:R-:W-:Y:S02]  /*05f0*/  @!P1 LEA.HI.X R11, R4, R11, R5, 0x2, P3 ;  /* 0x0000000b040b9211 */ /* 0x000fe400018f1405 */
[----:B------:R-:W-:Y:S02]  /*0600*/  CS2R R4, SRZ ;  /* 0x0000000000047805 */ /* 0x000fe4000001ff00 */
[----:B------:R-:W2:Y:S04]  /*0610*/  @P0 LDG.E.64 R2, desc[UR8][R8.64] ;  /* 0x0000000808020981 */ /* 0x000ea8000c1e1b00 */
[----:B------:R-:W3:Y:S01]  /*0620*/  @!P1 LDG.E.64 R4, desc[UR8][R10.64] ;  /* 0x000000080a049981 */ /* 0x000ee2000c1e1b00 */
[----:B------:R-:W-:Y:S01]  /*0630*/  ISETP.NE.AND P2, PT, R6, RZ, PT ;  /* 0x000000ff0600720c */ /* 0x000fe20003f45270 */
[----:B------:R-:W-:Y:S01]  /*0640*/  BSSY B0, `(.L_x_2821) ;  /* 0x000005e000007945 */ /* 0x000fe20003800000 */
[----:B------:R-:W0:Y:S02]  /*0650*/  S2R R12, SR_LANEID ;  /* 0x00000000000c7919 */ /* 0x000e240000000000 */
[----:B0-----:R-:W-:-:S02]  /*0660*/  ISETP.GT.AND P1, PT, R12, 0x1e, PT ;  /* 0x0000001e0c00780c */ /* 0x001fc40003f24270 */
[----:B------:R-:W-:Y:S01]  /*0670*/  ISETP.NE.AND P3, PT, R12, RZ, PT ;  /* 0x000000ff0c00720c */ /* 0x000fe20003f65270 */
[----:B--2---:R-:W-:Y:S01]  /*0680*/  FMUL.FTZ R15, R3, R3 ;  /* 0x00000003030f7220 */ /* 0x004fe20000410000 */
[C---:B------:R-:W-:Y:S01]  /*0690*/  FADD.FTZ R13, R2.reuse, R3 ;  /* 0x00000003020d7221 */ /* 0x040fe20000010000 */
[----:B---3--:R-:W-:Y:S02]  /*06a0*/  FMUL.FTZ R17, R5, R5 ;  /* 0x0000000505117220 */ /* 0x008fe40000410000 */
[----:B------:R-:W-:Y:S01]  /*06b0*/  FFMA.FTZ R15, R2, R2, R15 ;  /* 0x00000002020f7223 */ /* 0x000fe2000001000f */
[C---:B------:R-:W-:Y:S01]  /*06c0*/  FADD.FTZ R14, R4.reuse, R5 ;  /* 0x00000005040e7221 */ /* 0x040fe20000010000 */
[----:B------:R-:W-:Y:S01]  /*06d0*/  FADD.FTZ R13, RZ, R13 ;  /* 0x0000000dff0d7221 */ /* 0x000fe20000010000 */
[----:B------:R-:W-:Y:S01]  /*06e0*/  FFMA.FTZ R16, R4, R4, R17 ;  /* 0x0000000404107223 */ /* 0x000fe20000010011 */
[----:B------:R-:W-:Y:S02]  /*06f0*/  FADD.FTZ R15, RZ, R15 ;  /* 0x0000000fff0f7221 */ /* 0x000fe40000010000 */
[----:B------:R-:W-:-:S02]  /*0700*/  FADD.FTZ R13, R13, R14 ;  /* 0x0000000e0d0d7221 */ /* 0x000fc40000010000 */
        /* <DEDUP_REMOVED lines=81> */
.L_x_2822:
[----:B------:R-:W-:Y:S05]  /*0c20*/  BSYNC B0 ;  /* 0x0000000000007941 */ /* 0x000fea0003800000 */
.L_x_2821:
        /* <DEDUP_REMOVED lines=30> */
.L_x_2825:
[----:B-1----:R-:W2:Y:S04]  /*0e10*/  LDG.E.STRONG.GPU R10, desc[UR8][R8.64] ;  /* 0x00000008080a7981 */ /* 0x002ea8000c1ef900 */
[----:B--2---:R-:W-:Y:S01]  /*0e20*/  CCTL.IVALL ;  /* 0x00000000ff00798f */ /* 0x004fe20002000000 */
[----:B------:R-:W-:Y:S05]  /*0e30*/  YIELD ;  /* 0x0000000000007946 */ /* 0x000fea0003800000 */
[----:B------:R-:W-:-:S13]  /*0e40*/  ISETP.NE.AND P1, PT, R10, R17, PT ;  /* 0x000000110a00720c */ /* 0x000fda0003f25270 */
[----:B------:R-:W-:Y:S05]  /*0e50*/  @P1 BRA `(.L_x_2825) ;  /* 0xfffffffc00ec1947 */ /* 0x000fea000383ffff */
.L_x_2824:
        /* <DEDUP_REMOVED lines=11> */
.L_x_2827:
        /* <DEDUP_REMOVED lines=63> */
.L_x_2826:
        /* <DEDUP_REMOVED lines=19> */
.L_x_2829:
[----:B------:R-:W-:Y:S05]  /*1430*/  BSYNC B0 ;  /* 0x0000000000007941 */ /* 0x000fea0003800000 */
.L_x_2828:
        /* <DEDUP_REMOVED lines=24> */
[----:B------:R-:W-:-:S04]  /*15c0*/  @!P3 IMAD.WIDE.U32 R10, R13, 0x8, R10 ;  /* 0x000000080d0ab825 */ /* 0x000fc800078e000a */
[----:B-1----:R-:W-:Y:S02]  /*15d0*/  @!P1 IMAD.WIDE R8, R19, 0x4, R8 ;  /* 0x0000000413089825 */ /* 0x002fe400078e0208 */
[----:B------:R-:W0:Y:S02]  /*15e0*/  @!P3 LDG.E.64 R10, desc[UR8][R10.64] ;  /* 0x000000080a0ab981 */ /* 0x000e24000c1e1b00 */
[----:B------:R-:W-:-:S06]  /*15f0*/  @!P1 IMAD.WIDE.U32 R8, R15, 0x8, R8 ;  /* 0x000000080f089825 */ /* 0x000fcc00078e0008 */
[----:B------:R-:W2:Y:S01]  /*1600*/  @!P1 LDG.E.64 R8, desc[UR8][R8.64] ;  /* 0x0000000808089981 */ /* 0x000ea2000c1e1b00 */
[----:B0-----:R-:W-:Y:S01]  /*1610*/  @!P3 FADD.FTZ R22, R22, R10 ;  /* 0x0000000a1616b221 */ /* 0x001fe20000010000 */
[----:B------:R-:W-:-:S03]  /*1620*/  @!P3 FADD.FTZ R23, R23, R11 ;  /* 0x0000000b1717b221 */ /* 0x000fc60000010000 */
[----:B--2---:R-:W-:Y:S01]  /*1630*/  @!P1 FADD.FTZ R22, R22, R8 ;  /* 0x0000000816169221 */ /* 0x004fe20000010000 */
[----:B------:R-:W-:-:S07]  /*1640*/  @!P1 FADD.FTZ R23, R23, R9 ;  /* 0x0000000917179221 */ /* 0x000fce0000010000 */
.L_x_2823:
[----:B------:R-:W-:Y:S01]  /*1650*/  ULDC.64 UR12, c[0x0][0x218] ;  /* 0x00008600000c7ab9 */ /* 0x000fe20000000a00 */
[C---:B------:R-:W-:Y:S01]  /*1660*/  LOP3.LUT P1, RZ, R6.reuse, UR7, RZ, 0xfc, !PT ;  /* 0x0000000706ff7c12 */ /* 0x040fe2000f82fcff */
[----:B------:R-:W2:Y:S01]  /*1670*/  S2UR UR6, SR_CgaCtaId ;  /* 0x00000000000679c3 */ /* 0x000ea20000008800 */
[----:B------:R-:W-:Y:S01]  /*1680*/  ISETP.EQ.U32.AND P3, PT, RZ, UR12, PT ;  /* 0x0000000cff007c0c */ /* 0x000fe2000bf62070 */
[----:B------:R-:W-:Y:S01]  /*1690*/  IMAD.WIDE.U32 R8, R6, -0x33333333, RZ ;  /* 0xcccccccd06087825 */ /* 0x000fe200078e00ff */
[----:B------:R-:W-:Y:S02]  /*16a0*/  UMOV UR5, 0x400 ;  /* 0x0000040000057882 */ /* 0x000fe40000000000 */
[----:B------:R-:W-:Y:S02]  /*16b0*/  ISETP.EQ.OR.EX P1, PT, RZ, UR13, P1, P3 ;  /* 0x0000000dff007c0c */ /* 0x000fe40008f22730 */
[----:B------:R-:W-:Y:S01]  /*16c0*/  SHF.R.U32.HI R9, RZ, 0x4, R9 ;  /* 0x00000004ff097819 */ /* 0x000fe20000011609 */
[----:B-1----:R-:W1:Y:S04]  /*16d0*/  LDC.64 R10, c[0x0][0x228] ;  /* 0x00008a00ff0a7b82 */ /* 0x002e680000000a00 */
[----:B------:R-:W-:-:S04]  /*16e0*/  IMAD R9, R9, -0x14, R6 ;  /* 0xffffffec09097824 */ /* 0x000fc800078e0206 */
[----:B------:R-:W3:Y:S01]  /*16f0*/  LDC.64 R12, c[0x0][0x230] ;  /* 0x00008c00ff0c7b82 */ /* 0x000ee20000000a00 */
[----:B------:R-:W-:-:S04]  /*1700*/  SHF.L.U32 R9, R9, 0x1, RZ ;  /* 0x0000000109097819 */ /* 0x000fc800000006ff */
[----:B------:R-:W-:-:S03]  /*1710*/  IADD3 R17, R9, R0, RZ ;  /* 0x0000000009117210 */ /* 0x000fc60007ffe0ff */
        /* <DEDUP_REMOVED lines=11> */
[----:B------:R-:W2:Y:S04]  /*17d0*/  LDG.E.64 R10, desc[UR8][R10.64] ;  /* 0x000000080a0a7981 */ /* 0x000ea8000c1e1b00 */
[----:B------:R-:W2:Y:S04]  /*17e0*/  LDG.E.64 R12, desc[UR8][R12.64] ;  /* 0x000000080c0c7981 */ /* 0x000ea8000c1e1b00 */
[----:B------:R-:W1:Y:S02]  /*17f0*/  LDS.64 R16, [UR5+0xc0] ;  /* 0x0000c005ff107984 */ /* 0x000e640008000a00 */
[----:B-1----:R-:W-:-:S04]  /*1800*/  FMUL.FTZ R16, R16, UR6 ;  /* 0x0000000610107c20 */ /* 0x002fc80008410000 */
[C---:B------:R-:W-:Y:S01]  /*1810*/  FMUL.FTZ R0, R16.reuse, R16 ;  /* 0x0000001010007220 */ /* 0x040fe20000410000 */
[C---:B------:R-:W-:Y:S01]  /*1820*/  FADD.FTZ R9, -R16.reuse, R2 ;  /* 0x0000000210097221 */ /* 0x040fe20000010100 */
[C---:B------:R-:W-:Y:S01]  /*1830*/  FADD.FTZ R3, -R16.reuse, R3 ;  /* 0x0000000310037221 */ /* 0x040fe20000010100 */
[C---:B------:R-:W-:Y:S01]  /*1840*/  FADD.FTZ R15, -R16.reuse, R4 ;  /* 0x00000004100f7221 */ /* 0x040fe20000010100 */
[----:B------:R-:W-:Y:S01]  /*1850*/  FFMA.FTZ R0, R17, UR6, -R0 ;  /* 0x0000000611007c23 */ /* 0x000fe20008010800 */
[----:B------:R-:W-:-:S04]  /*1860*/  FADD.FTZ R5, -R16, R5 ;  /* 0x0000000510057221 */ /* 0x000fc80000010100 */
[----:B------:R-:W-:-:S13]  /*1870*/  FSETP.GTU.FTZ.AND P1, PT, R0, RZ, PT ;  /* 0x000000ff0000720b */ /* 0x000fda0003f3c000 */
[----:B------:R-:W1:Y:S02]  /*1880*/  @P1 LDC R17, c[0x0][0x238] ;  /* 0x00008e00ff111b82 */ /* 0x000e640000000800 */
[----:B-1----:R-:W-:Y:S01]  /*1890*/  @P1 FADD.FTZ R17, R0, R17 ;  /* 0x0000001100111221 */ /* 0x002fe20000010000 */
[----:B------:R-:W-:-:S06]  /*18a0*/  MOV R0, 0x3f800000 ;  /* 0x3f80000000007802 */ /* 0x000fcc0000000f00 */
        /* <DEDUP_REMOVED lines=22> */
.L_x_2830:
[----:B------:R-:W-:Y:S04]  /*1a10*/  BSSY B0, `(.L_x_2831) ;  /* 0x000000e000007945 */ /* 0x000fe80003800000 */
[----:B------:R-:W-:Y:S05]  /*1a20*/  @!P0 BRA `(.L_x_2832) ;  /* 0x0000000000308947 */ /* 0x000fea0003800000 */
[----:B------:R-:W-:Y:S01]  /*1a30*/  SHF.R.S32.HI R10, RZ, 0x1f, R21 ;  /* 0x0000001fff0a7819 */ /* 0x000fe20000011415 */
[----:B------:R-:W-:Y:S01]  /*1a40*/  ULDC.64 UR12, c[0x0][0x270] ;  /* 0x00009c00000c7ab9 */ /* 0x000fe20000000a00 */
[----:B------:R-:W-:Y:S02]  /*1a50*/  MOV R8, R26 ;  /* 0x0000001a00087202 */ /* 0x000fe40000000f00 */
[----:B------:R-:W-:Y:S01]  /*1a60*/  MOV R9, R29 ;  /* 0x0000001d00097202 */ /* 0x000fe20000000f00 */
[----:B------:R-:W-:Y:S02]  /*1a70*/  IMAD R10, R10, UR12, RZ ;  /* 0x0000000c0a0a7c24 */ /* 0x000fe4000f8e02ff */
[----:B------:R-:W-:-:S04]  /*1a80*/  IMAD.WIDE.U32 R8, R21, UR12, R8 ;  /* 0x0000000c15087c25 */ /* 0x000fc8000f8e0008 */
[----:B------:R-:W-:Y:S01]  /*1a90*/  IMAD R11, R21, UR13, R10 ;  /* 0x0000000d150b7c24 */ /* 0x000fe2000f8e020a */
[----:B------:R-:W-:Y:S02]  /*1aa0*/  ULDC.64 UR12, c[0x0][0x210] ;  /* 0x00008400000c7ab9 */ /* 0x000fe40000000a00 */
[----:B------:R-:W-:Y:S02]  /*1ab0*/  LEA R10, P2, R8, UR12, 0x2 ;  /* 0x0000000c080a7c11 */ /* 0x000fe4000f8410ff */
[----:B------:R-:W-:-:S04]  /*1ac0*/  IADD3 R11, R9, R11, RZ ;  /* 0x0000000b090b7210 */ /* 0x000fc80007ffe0ff */
[----:B------:R-:W-:-:S05]  /*1ad0*/  LEA.HI.X R11, R8, UR13, R11, 0x2, P2 ;  /* 0x0000000d080b7c11 */ /* 0x000fca00090f140b */
[----:B------:R1:W-:Y:S02]  /*1ae0*/  STG.E.64 desc[UR8][R10.64], R4 ;  /* 0x000000040a007986 */ /* 0x0003e4000c101b08 */
.L_x_2832:
[----:B------:R-:W-:Y:S05]  /*1af0*/  BSYNC B0 ;  /* 0x0000000000007941 */ /* 0x000fea0003800000 */
.L_x_2831:
[----:B------:R-:W-:Y:S05]  /*1b00*/  @!P1 BRA `(.L_x_2833) ;  /* 0x0000000000289947 */ /* 0x000fea0003800000 */
        /* <DEDUP_REMOVED lines=10> */
.L_x_2833:
        /* <DEDUP_REMOVED lines=17> */
.L_x_2835:
[----:B------:R-:W-:Y:S05]  /*1cc0*/  BSYNC B0 ;  /* 0x0000000000007941 */ /* 0x000fea0003800000 */
.L_x_2834:
[----:B-1----:R-:W1:Y:S01]  /*1cd0*/  LDC R3, c[0x0][0x10] ;  /* 0x00000400ff037b82 */ /* 0x002e620000000800 */
[----:B------:R-:W-:Y:S02]  /*1ce0*/  IADD3 R7, R7, 0x1, RZ ;  /* 0x0000000107077810 */ /* 0x000fe40007ffe0ff */
[----:B-1----:R-:W-:-:S04]  /*1cf0*/  IADD3 R24, R3, R24, RZ ;  /* 0x0000001803187210 */ /* 0x002fc80007ffe0ff */
[----:B------:R-:W-:-:S13]  /*1d00*/  ISETP.GE.AND P1, PT, R24, UR4, PT ;  /* 0x0000000418007c0c */ /* 0x000fda000bf26270 */
[----:B------:R-:W-:Y:S05]  /*1d10*/  @!P1 BRA `(.L_x_2836) ;  /* 0xffffffe400289947 */ /* 0x000fea000383ffff */
[----:B------:R-:W-:Y:S05]  /*1d20*/  EXIT ;  /* 0x000000000000794d */ /* 0x000fea0003800000 */
.L_x_2837:
        /* <DEDUP_REMOVED lines=13> */
.L_x_3284:


//--------------------- .text._Z35group_norm_nhwc_fwd_one_pass_kernelI11Fp32IOFp32WLi128ELi40ELi640EEv26Group_norm_nhwc_fwd_params --------------------------
	.section	.text._Z35group_norm_nhwc_fwd_one_pass_kernelI11Fp32IOFp32WLi128ELi40ELi640EEv26Group_norm_nhwc_fwd_params,"ax",@progbits
	.align	128
        .global         _Z35group_norm_nhwc_fwd_one_pass_kernelI11Fp32IOFp32WLi128ELi40ELi640EEv26Group_norm_nhwc_fwd_params
        .type           _Z35group_norm_nhwc_fwd_one_pass_kernelI11Fp32IOFp32WLi128ELi40ELi640EEv26Group_norm_nhwc_fwd_params,@function
        .size           _Z35group_norm_nhwc_fwd_one_pass_kernelI11Fp32IOFp32WLi128ELi40ELi640EEv26Group_norm_nhwc_fwd_params,(.L_x_3285 - _Z35group_norm_nhwc_fwd_one_pass_kernelI11Fp32IOFp32WLi128ELi40ELi640EEv26Group_norm_nhwc_fwd_params)
        .other          _Z35group_norm_nhwc_fwd_one_pass_kernelI11Fp32IOFp32WLi128ELi40ELi640EEv26Group_norm_nhwc_fwd_params,@"STO_CUDA_ENTRY STV_DEFAULT"
_Z35group_norm_nhwc_fwd_one_pass_kernelI11Fp32IOFp32WLi128ELi40ELi640EEv26Group_norm_nhwc_fwd_params:
.text._Z35group_norm_nhwc_fwd_one_pass_kernelI11Fp32IOFp32WLi128ELi40ELi640EEv26Group_norm_nhwc_fwd_params:
        /* <DEDUP_REMOVED lines=33> */
[----:B0-----:R-:W-:-:S07]  /*0210*/  IADD3 R34, R37, 0x60, RZ ;  /* 0x0000006025227810 */ /* 0x001fce0007ffe0ff */
.L_x_2859:
[----:B0-2---:R-:W0:Y:S01]  /*0220*/  LDC R9, c[0x0][0x288] ;  /* 0x0000a200ff097b82 */ /* 0x005e220000000800 */
[----:B------:R-:W-:Y:S01]  /*0230*/  ULDC.64 UR12, c[0x0][0x278] ;  /* 0x00009e00000c7ab9 */ /* 0x000fe20000000a00 */
[----:B------:R-:W-:-:S06]  /*0240*/  SHF.R.S32.HI R15, RZ, 0x1f, R36 ;  /* 0x0000001fff0f7819 */ /* 0x000fcc0000011424 */
[----:B-1----:R-:W1:Y:S01]  /*0250*/  @P0 LDC.64 R12, c[0x0][0x270] ;  /* 0x00009c00ff0c0b82 */ /* 0x002e620000000a00 */
[----:B0-----:R-:W-:Y:S02]  /*0260*/  IABS R3, R9 ;  /* 0x0000000900037213 */ /* 0x001fe40000000000 */
[----:B------:R-:W-:Y:S02]  /*0270*/  ISETP.NE.AND P3, PT, R9, RZ, PT ;  /* 0x000000ff0900720c */ /* 0x000fe40003f65270 */
[----:B------:R-:W0:Y:S01]  /*0280*/  I2F.RP R0, R3 ;  /* 0x0000000300007306 */ /* 0x000e220000209400 */
[----:B-1----:R-:W-:-:S04]  /*0290*/  @P0 IMAD R22, R33, R12, RZ ;  /* 0x0000000c21160224 */ /* 0x002fc800078e02ff */
[----:B------:R-:W-:-:S03]  /*02a0*/  @P0 IMAD R29, R37, R13, R22 ;  /* 0x0000000d251d0224 */ /* 0x000fc600078e0216 */
[----:B0-----:R-:W0:Y:S02]  /*02b0*/  MUFU.RCP R0, R0 ;  /* 0x0000000000007308 */ /* 0x001e240000001000 */
[----:B0--3--:R-:W-:-:S06]  /*02c0*/  IADD3 R6, R0, 0xffffffe, RZ ;  /* 0x0ffffffe00067810 */ /* 0x009fcc0007ffe0ff */
[----:B------:R0:W1:Y:S02]  /*02d0*/  F2I.FTZ.U32.TRUNC.NTZ R7, R6 ;  /* 0x0000000600077305 */ /* 0x000064000021f000 */
[----:B0-----:R-:W-:Y:S02]  /*02e0*/  MOV R6, RZ ;  /* 0x000000ff00067202 */ /* 0x001fe40000000f00 */
[----:B-1----:R-:W-:-:S05]  /*02f0*/  IADD3 R8, RZ, -R7, RZ ;  /* 0x80000007ff087210 */ /* 0x002fca0007ffe0ff */
        /* <DEDUP_REMOVED lines=12> */
[----:B------:R-:W-:Y:S02]  /*03c0*/  SHF.R.S32.HI R3, RZ, 0x1f, R35 ;  /* 0x0000001fff037819 */ /* 0x000fe40000011423 */
[----:B------:R-:W-:-:S02]  /*03d0*/  ISETP.GE.AND P4, PT, R0, RZ, PT ;  /* 0x000000ff0000720c */ /* 0x000fc40003f86270 */
[----:B------:R-:W-:-:S04]  /*03e0*/  ISETP.GE.U32.AND P2, PT, R35, UR12, PT ;  /* 0x0000000c23007c0c */ /* 0x000fc8000bf46070 */
[----:B------:R-:W-:Y:S02]  /*03f0*/  ISETP.GE.AND.EX P2, PT, R3, UR13, PT, P2 ;  /* 0x0000000d03007c0c */ /* 0x000fe4000bf46320 */
[----:B------:R-:W-:Y:S02]  /*0400*/  @P1 IADD3 R7, R7, 0x1, RZ ;  /* 0x0000000107071810 */ /* 0x000fe40007ffe0ff */
[----:B------:R-:W-:Y:S02]  /*0410*/  ISETP.GE.U32.AND P1, PT, R36, UR12, PT ;  /* 0x0000000c24007c0c */ /* 0x000fe4000bf26070 */
[----:B------:R-:W-:Y:S02]  /*0420*/  MOV R11, R7 ;  /* 0x00000007000b7202 */ /* 0x000fe40000000f00 */
[----:B------:R-:W-:Y:S02]  /*0430*/  ISETP.GE.AND.EX P1, PT, R15, UR13, PT, P1 ;  /* 0x0000000d0f007c0c */ /* 0x000fe4000bf26310 */
[----:B------:R-:W-:-:S02]  /*0440*/  @!P4 IADD3 R11, -R11, RZ, RZ ;  /* 0x000000ff0b0bc210 */ /* 0x000fc40007ffe1ff */
[----:B------:R-:W-:Y:S02]  /*0450*/  @!P3 LOP3.LUT R11, RZ, R9, RZ, 0x33, !PT ;  /* 0x00000009ff0bb212 */ /* 0x000fe400078e33ff */
[C---:B------:R-:W-:Y:S02]  /*0460*/  ISETP.GT.U32.OR P1, PT, R4.reuse, 0x27f, P1 ;  /* 0x0000027f0400780c */ /* 0x040fe40000f24470 */
[----:B------:R-:W-:Y:S02]  /*0470*/  ISETP.GT.U32.OR P2, PT, R4, 0x27f, P2 ;  /* 0x0000027f0400780c */ /* 0x000fe40001744470 */
[----:B------:R-:W-:Y:S02]  /*0480*/  IADD3 R7, -R11, RZ, RZ ;  /* 0x000000ff0b077210 */ /* 0x000fe40007ffe1ff */
[----:B------:R-:W-:Y:S02]  /*0490*/  ISETP.GE.U32.AND P3, PT, R34, UR12, PT ;  /* 0x0000000c22007c0c */ /* 0x000fe4000bf66070 */
[----:B------:R-:W-:Y:S01]  /*04a0*/  SHF.R.S32.HI R6, RZ, 0x1f, R11 ;  /* 0x0000001fff067819 */ /* 0x000fe2000001140b */
[----:B------:R-:W-:Y:S01]  /*04b0*/  IMAD R0, R9, R7, R38 ;  /* 0x0000000709007224 */ /* 0x000fe200078e0226 */
[----:B------:R-:W-:Y:S01]  /*04c0*/  ISETP.GE.AND.EX P3, PT, R5, UR13, PT, P3 ;  /* 0x0000000d05007c0c */ /* 0x000fe2000bf66330 */
[----:B------:R-:W-:Y:S01]  /*04d0*/  ULDC.64 UR12, c[0x0][0x280] ;  /* 0x0000a000000c7ab9 */ /* 0x000fe20000000a00 */
[----:B------:R-:W-:Y:S01]  /*04e0*/  SHF.R.S32.HI R7, RZ, 0x1f, R39 ;  /* 0x0000001fff077819 */ /* 0x000fe20000011427 */
[----:B------:R-:W-:Y:S01]  /*04f0*/  IMAD R0, R0, 0x28, RZ ;  /* 0x0000002800007824 */ /* 0x000fe200078e02ff */
[----:B------:R-:W0:Y:S01]  /*0500*/  @!P1 LDC.64 R18, c[0x0][0x270] ;  /* 0x00009c00ff129b82 */ /* 0x000e220000000a00 */
[----:B------:R-:W-:Y:S01]  /*0510*/  ISETP.GT.U32.OR P3, PT, R4, 0x27f, P3 ;  /* 0x0000027f0400780c */ /* 0x000fe20001f64470 */
[----:B------:R-:W-:-:S02]  /*0520*/  IMAD R10, R6, UR12, RZ ;  /* 0x0000000c060a7c24 */ /* 0x000fc4000f8e02ff */
[----:B------:R-:W-:Y:S02]  /*0530*/  IADD3 R40, P4, R39, R0, RZ ;  /* 0x0000000027287210 */ /* 0x000fe40007f9e0ff */
[----:B------:R-:W-:Y:S02]  /*0540*/  IMAD R43, R11, UR13, R10 ;  /* 0x0000000d0b2b7c24 */ /* 0x000fe4000f8e020a */
[----:B------:R-:W1:Y:S01]  /*0550*/  @!P2 LDC.64 R20, c[0x0][0x270] ;  /* 0x00009c00ff14ab82 */ /* 0x000e620000000a00 */
[----:B------:R-:W-:-:S03]  /*0560*/  LEA.HI.X.SX32 R41, R0, R7, 0x1, P4 ;  /* 0x0000000700297211 */ /* 0x000fc600020f0eff */
[----:B------:R-:W-:-:S04]  /*0570*/  IMAD.WIDE.U32 R40, R11, UR12, R40 ;  /* 0x0000000c0b287c25 */ /* 0x000fc8000f8e0028 */
[----:B------:R-:W2:Y:S01]  /*0580*/  @P0 LDC.64 R6, c[0x0][0x220] ;  /* 0x00008800ff060b82 */ /* 0x000ea20000000a00 */
[----:B------:R-:W-:Y:S02]  /*0590*/  IADD3 R43, R41, R43, RZ ;  /* 0x0000002b292b7210 */ /* 0x000fe40007ffe0ff */
[-C--:B------:R-:W-:Y:S02]  /*05a0*/  @P0 MOV R42, R40.reuse ;  /* 0x00000028002a0202 */ /* 0x080fe40000000f00 */
[----:B------:R-:W-:-:S03]  /*05b0*/  @!P1 MOV R24, R40 ;  /* 0x0000002800189202 */ /* 0x000fc60000000f00 */
[----:B------:R-:W3:Y:S01]  /*05c0*/  @!P1 LDC.64 R8, c[0x0][0x220] ;  /* 0x00008800ff089b82 */ /* 0x000ee20000000a00 */
[----:B0-----:R-:W-:Y:S01]  /*05d0*/  @!P1 IMAD R13, R15, R18, RZ ;  /* 0x000000120f0d9224 */ /* 0x001fe200078e02ff */
[-C--:B------:R-:W-:Y:S01]  /*05e0*/  @!P1 MOV R25, R43.reuse ;  /* 0x0000002b00199202 */ /* 0x080fe20000000f00 */
[----:B------:R-:W-:Y:S01]  /*05f0*/  @P0 IMAD.WIDE.U32 R22, R37, R12, R42 ;  /* 0x0000000c25160225 */ /* 0x000fe200078e002a */
[----:B------:R-:W-:Y:S02]  /*0600*/  @!P2 MOV R26, R40 ;  /* 0x00000028001aa202 */ /* 0x000fe40000000f00 */
[----:B------:R-:W-:Y:S01]  /*0610*/  @!P2 MOV R27, R43 ;  /* 0x0000002b001ba202 */ /* 0x000fe20000000f00 */
[C---:B------:R-:W-:Y:S01]  /*0620*/  @!P1 IMAD R19, R36.reuse, R19, R13 ;  /* 0x0000001324139224 */ /* 0x040fe200078e020d */
[----:B------:R-:W0:Y:S01]  /*0630*/  @!P2 LDC.64 R16, c[0x0][0x220] ;  /* 0x00008800ff10ab82 */ /* 0x000e220000000a00 */
[----:B-1----:R-:W-:Y:S01]  /*0640*/  @!P2 IMAD R12, R3, R20, RZ ;  /* 0x00000014030ca224 */ /* 0x002fe200078e02ff */
[----:B------:R-:W-:Y:S01]  /*0650*/  @P0 IADD3 R29, R23, R29, RZ ;  /* 0x0000001d171d0210 */ /* 0x000fe20007ffe0ff */
[----:B------:R-:W-:Y:S01]  /*0660*/  @!P1 IMAD.WIDE.U32 R24, R36, R18, R24 ;  /* 0x0000001224189225 */ /* 0x000fe200078e0018 */
[----:B------:R-:W-:-:S03]  /*0670*/  @!P3 MOV R23, R43 ;  /* 0x0000002b0017b202 */ /* 0x000fc60000000f00 */
[C---:B------:R-:W-:Y:S01]  /*0680*/  @!P2 IMAD R21, R35.reuse, R21, R12 ;  /* 0x000000152315a224 */ /* 0x040fe200078e020c */
[----:B------:R-:W1:Y:S01]  /*0690*/  @!P3 LDC.64 R10, c[0x0][0x270] ;  /* 0x00009c00ff0abb82 */ /* 0x000e620000000a00 */
[----:B------:R-:W-:Y:S01]  /*06a0*/  @!P2 IMAD.WIDE.U32 R26, R35, R20, R26 ;  /* 0x00000014231aa225 */ /* 0x000fe200078e001a */
[----:B--2---:R-:W-:Y:S02]  /*06b0*/  @P0 LEA R20, P4, R22, R6, 0x2 ;  /* 0x0000000616140211 */ /* 0x004fe400078810ff */
[----:B------:R-:W-:Y:S02]  /*06c0*/  @!P1 IADD3 R19, R25, R19, RZ ;  /* 0x0000001319139210 */ /* 0x000fe40007ffe0ff */
[----:B------:R-:W-:Y:S02]  /*06d0*/  @!P2 IADD3 R6, R27, R21, RZ ;  /* 0x000000151b06a210 */ /* 0x000fe40007ffe0ff */
[----:B------:R-:W2:Y:S01]  /*06e0*/  @!P3 LDC.64 R12, c[0x0][0x220] ;  /* 0x00008800ff0cbb82 */ /* 0x000ea20000000a00 */
[----:B---3--:R-:W-:-:S02]  /*06f0*/  @!P1 LEA R18, P5, R24, R8, 0x2 ;  /* 0x0000000818129211 */ /* 0x008fc400078a10ff */
[----:B------:R-:W-:Y:S02]  /*0700*/  @P0 LEA.HI.X R21, R22, R7, R29, 0x2, P4 ;  /* 0x0000000716150211 */ /* 0x000fe400020f141d */
[----:B------:R-:W-:Y:S02]  /*0710*/  @!P3 MOV R22, R40 ;  /* 0x000000280016b202 */ /* 0x000fe40000000f00 */
[----:B------:R-:W-:Y:S02]  /*0720*/  @!P1 LEA.HI.X R19, R24, R9, R19, 0x2, P5 ;  /* 0x0000000918139211 */ /* 0x000fe400028f1413 */
[C---:B0-----:R-:W-:Y:S02]  /*0730*/  @!P2 LEA R16, P6, R26.reuse, R16, 0x2 ;  /* 0x000000101a10a211 */ /* 0x041fe400078c10ff */
[----:B------:R-:W-:Y:S02]  /*0740*/  MOV R7, RZ ;  /* 0x000000ff00077202 */ /* 0x000fe40000000f00 */
[----:B------:R-:W-:-:S02]  /*0750*/  @!P2 LEA.HI.X R17, R26, R17, R6, 0x2, P6 ;  /* 0x000000111a11a211 */ /* 0x000fc400030f1406 */
[----:B------:R-:W-:Y:S01]  /*0760*/  MOV R6, RZ ;  /* 0x000000ff00067202 */ /* 0x000fe20000000f00 */
[-C--:B-1----:R-:W-:Y:S02]  /*0770*/  @!P3 IMAD R8, R5, R10.reuse, RZ ;  /* 0x0000000a0508b224 */ /* 0x082fe400078e02ff */
[----:B------:R-:W-:-:S03]  /*0780*/  @!P3 IMAD.WIDE.U32 R22, R34, R10, R22 ;  /* 0x0000000a2216b225 */ /* 0x000fc600078e0016 */
[----:B------:R-:W3:Y:S01]  /*0790*/  @P0 LDG.E.64 R6, desc[UR8][R20.64] ;  /* 0x0000000814060981 */ /* 0x000ee2000c1e1b00 */
[----:B------:R-:W-:Y:S01]  /*07a0*/  @!P3 IMAD R25, R34, R11, R8 ;  /* 0x0000000b2219b224 */ /* 0x000fe200078e0208 */
[----:B------:R-:W-:Y:S02]  /*07b0*/  CS2R R8, SRZ ;  /* 0x0000000000087805 */ /* 0x000fe4000001ff00 */
[----:B------:R-:W-:Y:S02]  /*07c0*/  CS2R R10, SRZ ;  /* 0x00000000000a7805 */ /* 0x000fe4000001ff00 */
[----:B------:R-:W-:Y:S02]  /*07d0*/  @!P3 IADD3 R23, R23, R25, RZ ;  /* 0x000000191717b210 */ /* 0x000fe40007ffe0ff */
[----:B------:R0:W4:Y:S01]  /*07e0*/  @!P1 LDG.E.64 R8, desc[UR8][R18.64] ;  /* 0x0000000812089981 */ /* 0x000122000c1e1b00 */
[----:B--2---:R-:W-:-:S03]  /*07f0*/  @!P3 LEA R24, P1, R22, R12, 0x2 ;  /* 0x0000000c1618b211 */ /* 0x004fc600078210ff */
[----:B------:R-:W2:Y:S01]  /*0800*/  @!P2 LDG.E.64 R10, desc[UR8][R16.64] ;  /* 0x00000008100aa981 */ /* 0x000ea2000c1e1b00 */
[----:B------:R-:W-:Y:S02]  /*0810*/  @!P3 LEA.HI.X R25, R22, R13, R23, 0x2, P1 ;  /* 0x0000000d1619b211 */ /* 0x000fe400008f1417 */
[----:B------:R-:W-:-:S06]  /*0820*/  CS2R R12, SRZ ;  /* 0x00000000000c7805 */ /* 0x000fcc000001ff00 */
[----:B------:R-:W5:Y:S01]  /*0830*/  @!P3 LDG.E.64 R12, desc[UR8][R24.64] ;  /* 0x00000008180cb981 */ /* 0x000f62000c1e1b00 */
[C---:B------:R-:W-:Y:S02]  /*0840*/  ISETP.GT.AND P1, PT, R2.reuse, 0x1e, PT ;  /* 0x0000001e0200780c */ /* 0x040fe40003f24270 */
[----:B------:R-:W-:Y:S02]  /*0850*/  ISETP.NE.AND P2, PT, R2, RZ, PT ;  /* 0x000000ff0200720c */ /* 0x000fe40003f45270 */
[----:B------:R-:W-:Y:S01]  /*0860*/  ISETP.NE.AND P3, PT, R4, RZ, PT ;  /* 0x000000ff0400720c */ /* 0x000fe20003f65270 */
[----:B------:R-:W-:Y:S01]  /*0870*/  BSSY B0, `(.L_x_2838) ;  /* 0x0000065000007945 */ /* 0x000fe20003800000 */
[----:B---3--:R-:W-:Y:S01]  /*0880*/  FMUL.FTZ R21, R7, R7 ;  /* 0x0000000707157220 */ /* 0x008fe20000410000 */
[----:B0-----:R-:W-:-:S03]  /*0890*/  FADD.FTZ R18, R6, R7 ;  /* 0x0000000706127221 */ /* 0x001fc60000010000 */
[----:B------:R-:W-:Y:S01]  /*08a0*/  FFMA.FTZ R21, R6, R6, R21 ;  /* 0x0000000606157223 */ /* 0x000fe20000010015 */
[----:B----4-:R-:W-:Y:S01]  /*08b0*/  FMUL.FTZ R23, R9, R9 ;  /* 0x0000000909177220 */ /* 0x010fe20000410000 */
[C---:B------:R-:W-:Y:S01]  /*08c0*/  FADD.FTZ R19, R8.reuse, R9 ;  /* 0x0000000908137221 */ /* 0x040fe20000010000 */
[----:B------:R-:W-:Y:S01]  /*08d0*/  FADD.FTZ R18, RZ, R18 ;  /* 0x00000012ff127221 */ /* 0x000fe20000010000 */
[----:B------:R-:W-:Y:S01]  /*08e0*/  FADD.FTZ R21, RZ, R21 ;  /* 0x00000015ff157221 */ /* 0x000fe20000010000 */
[----:B------:R-:W-:Y:S01]  /*08f0*/  FFMA.FTZ R20, R8, R8, R23 ;  /* 0x0000000808147223 */ /* 0x000fe20000010017 */
[----:B--2---:R-:W-:Y:S01]  /*0900*/  FMUL.FTZ R23, R11, R11 ;  /* 0x0000000b0b177220 */ /* 0x004fe20000410000 */
[----:B------:R-:W-:Y:S01]  /*0910*/  FADD.FTZ R18, R18, R19 ;  /* 0x0000001312127221 */ /* 0x000fe20000010000 */
[C---:B------:R-:W-:Y:S01]  /*0920*/  FADD.FTZ R17, R10.reuse, R11 ;  /* 0x0000000b0a117221 */ /* 0x040fe20000010000 */
[----:B------:R-:W-:Y:S01]  /*0930*/  FADD.FTZ R20, R21, R20 ;  /* 0x0000001415147221 */ /* 0x000fe20000010000 */
[----:B------:R-:W-:Y:S01]  /*0940*/  FFMA.FTZ R23, R10, R10, R23 ;  /* 0x0000000a0a177223 */ /* 0x000fe20000010017 */
[----:B-----5:R-:W-:Y:S01]  /*0950*/  FMUL.FTZ R19, R13, R13 ;  /* 0x0000000d0d137220 */ /* 0x020fe20000410000 */
[----:B------:R-:W-:-:S02]  /*0960*/  FADD.FTZ R17, R18, R17 ;  /* 0x0000001112117221 */ /* 0x000fc40000010000 */
[----:B------:R-:W-:Y:S01]  /*0970*/  FADD.FTZ R20, R20, R23 ;  /* 0x0000001714147221 */ /* 0x000fe20000010000 */
[C---:B------:R-:W-:Y:S01]  /*0980*/  FADD.FTZ R16, R12.reuse, R13 ;  /* 0x0000000d0c107221 */ /* 0x040fe20000010000 */
[----:B------:R-:W-:-:S03]  /*0990*/  FFMA.FTZ R19, R12, R12, R19 ;  /* 0x0000000c0c137223 */ /* 0x000fc60000010013 */
        /* <DEDUP_REMOVED lines=51> */
[----:B------:R-:W-:-:S04]  /*0cd0*/  FADD.FTZ R20, R20, R23 ;  /* 0x0000001714147221 */ /* 0x000fc80000010000 */
[----:B0-----:R-:W-:Y:S01]  /*0ce0*/  FADD.FTZ R20, R20, R25 ;  /* 0x0000001914147221 */ /* 0x001fe20000010000 */
[----:B------:R-:W-:-:S03]  /*0cf0*/  FADD.FTZ R45, R45, R24 ;  /* 0x000000182d2d7221 */ /* 0x000fc60000010000 */
[----:B------:R-:W-:Y:S01]  /*0d00*/  FADD.FTZ R24, R20, R27 ;  /* 0x0000001b14187221 */ /* 0x000fe20000010000 */
[----:B------:R-:W-:Y:S01]  /*0d10*/  FADD.FTZ R45, R45, R26 ;  /* 0x0000001a2d2d7221 */ /* 0x000fe20000010000 */
[----:B------:R-:W0:Y:S02]  /*0d20*/  LDS.128 R20, [UR5+0x80] ;  /* 0x00008005ff147984 */ /* 0x000e240008000c00 */
[----:B-1----:R-:W-:Y:S01]  /*0d30*/  FADD.FTZ R24, R24, R17 ;  /* 0x0000001118187221 */ /* 0x002fe20000010000 */
[----:B------:R-:W-:-:S03]  /*0d40*/  FADD.FTZ R45, R45, R16 ;  /* 0x000000102d2d7221 */ /* 0x000fc60000010000 */
[----:B------:R-:W-:Y:S01]  /*0d50*/  FADD.FTZ R24, R24, R19 ;  /* 0x0000001318187221 */ /* 0x000fe20000010000 */
[----:B------:R-:W-:Y:S02]  /*0d60*/  FADD.FTZ R45, R45, R18 ;  /* 0x000000122d2d7221 */ /* 0x000fe40000010000 */
[----:B------:R-:W1:Y:S02]  /*0d70*/  LDS.128 R16, [UR5+0x90] ;  /* 0x00009005ff107984 */ /* 0x000e640008000c00 */
[----:B--2---:R-:W-:Y:S01]  /*0d80*/  FADD.FTZ R45, R45, R28 ;  /* 0x0000001c2d2d7221 */ /* 0x004fe20000010000 */
[----:B------:R-:W-:Y:S02]  /*0d90*/  FADD.FTZ R28, R24, R29 ;  /* 0x0000001d181c7221 */ /* 0x000fe40000010000 */
[----:B------:R-:W2:Y:S01]  /*0da0*/  LDS.128 R24, [UR5+0xa0] ;  /* 0x0000a005ff187984 */ /* 0x000ea20008000c00 */
[----:B------:R-:W-:Y:S01]  /*0db0*/  FADD.FTZ R45, R45, R30 ;  /* 0x0000001e2d2d7221 */ /* 0x000fe20000010000 */
[----:B------:R-:W-:-:S02]  /*0dc0*/  FADD.FTZ R30, R28, R31 ;  /* 0x0000001f1c1e7221 */ /* 0x000fc40000010000 */
[----:B------:R-:W3:Y:S01]  /*0dd0*/  LDS.64 R28, [UR5+0xb0] ;  /* 0x0000b005ff1c7984 */ /* 0x000ee20008000a00 */
        /* <DEDUP_REMOVED lines=14> */
.L_x_2839:
[----:B------:R-:W-:Y:S05]  /*0ec0*/  BSYNC B0 ;  /* 0x0000000000007941 */ /* 0x000fea0003800000 */
.L_x_2838:
        /* <DEDUP_REMOVED lines=30> */
.L_x_2842:
[----:B-1----:R-:W2:Y:S04]  /*10b0*/  LDG.E.STRONG.GPU R18, desc[UR8][R16.64] ;  /* 0x0000000810127981 */ /* 0x002ea8000c1ef900 */
[----:B--2---:R-:W-:Y:S01]  /*10c0*/  CCTL.IVALL ;  /* 0x00000000ff00798f */ /* 0x004fe20002000000 */
[----:B------:R-:W-:Y:S05]  /*10d0*/  YIELD ;  /* 0x0000000000007946 */ /* 0x000fea0003800000 */
[----:B------:R-:W-:-:S13]  /*10e0*/  ISETP.NE.AND P1, PT, R18, R45, PT ;  /* 0x0000002d1200720c */ /* 0x000fda0003f25270 */
[----:B------:R-:W-:Y:S05]  /*10f0*/  @P1 BRA `(.L_x_2842) ;  /* 0xfffffffc00ec1947 */ /* 0x000fea000383ffff */
.L_x_2841:
        /* <DEDUP_REMOVED lines=11> */
.L_x_2844:
[C---:B-1----:R-:W-:Y:S02]  /*11b0*/  IADD3 R21, R26.reuse, 0x1, RZ ;  /* 0x000000011a157810 */ /* 0x042fe40007ffe0ff */
        /* <DEDUP_REMOVED lines=12> */
[----:B------:R-:W-:Y:S02]  /*1280*/  @!P1 IMAD R22, R22, R27, RZ ;  /* 0x0000001b16169224 */ /* 0x000fe400078e02ff */
        /* <DEDUP_REMOVED lines=49> */
.L_x_2843:
        /* <DEDUP_REMOVED lines=19> */
.L_x_2846:
[----:B------:R-:W-:Y:S05]  /*16d0*/  BSYNC B0 ;  /* 0x0000000000007941 */ /* 0x000fea0003800000 */
.L_x_2845:
        /* <DEDUP_REMOVED lines=32> */
.L_x_2840:
[----:B------:R-:W-:Y:S01]  /*18e0*/  ULDC.64 UR12, c[0x0][0x218] ;  /* 0x00008600000c7ab9 */ /* 0x000fe20000000a00 */
[----:B------:R-:W-:Y:S01]  /*18f0*/  LOP3.LUT P1, RZ, R4, UR7, RZ, 0xfc, !PT ;  /* 0x0000000704ff7c12 */ /* 0x000fe2000f82fcff */
[----:B------:R-:W2:Y:S01]  /*1900*/  S2UR UR6, SR_CgaCtaId ;  /* 0x00000000000679c3 */ /* 0x000ea20000008800 */
[----:B------:R-:W-:Y:S01]  /*1910*/  ISETP.EQ.U32.AND P2, PT, RZ, UR12, PT ;  /* 0x0000000cff007c0c */ /* 0x000fe2000bf42070 */
[----:B------:R-:W-:Y:S01]  /*1920*/  UMOV UR5, 0x400 ;  /* 0x0000040000057882 */ /* 0x000fe20000000000 */
[----:B-1----:R-:W-:Y:S02]  /*1930*/  IADD3 R31, R39, R0, RZ ;  /* 0x00000000271f7210 */ /* 0x002fe40007ffe0ff */
[----:B------:R-:W-:Y:S01]  /*1940*/  ISETP.EQ.OR.EX P1, PT, RZ, UR13, P1, P2 ;  /* 0x0000000dff007c0c */ /* 0x000fe20008f22720 */
[----:B------:R-:W-:Y:S02]  /*1950*/  ULDC.64 UR12, c[0x0][0x278] ;  /* 0x00009e00000c7ab9 */ /* 0x000fe40000000a00 */
[----:B------:R-:W1:Y:S08]  /*1960*/  LDC.64 R18, c[0x0][0x228] ;  /* 0x00008a00ff127b82 */ /* 0x000e700000000a00 */
        /* <DEDUP_REMOVED lines=12> */
[----:B------:R1:W2:Y:S04]  /*1a30*/  LDG.E.64 R16, desc[UR8][R28.64] ;  /* 0x000000081c107981 */ /* 0x0002a8000c1e1b00 */
[----:B------:R-:W2:Y:S01]  /*1a40*/  LDG.E.64 R18, desc[UR8][R18.64] ;  /* 0x0000000812127981 */ /* 0x000ea2000c1e1b00 */
[----:B------:R-:W-:-:S02]  /*1a50*/  ISETP.NE.AND P4, PT, RZ, UR10, PT ;  /* 0x0000000aff007c0c */ /* 0x000fc4000bf85270 */
[----:B------:R-:W-:Y:S01]  /*1a60*/  ISETP.GE.U32.AND P2, PT, R35, UR12, PT ;  /* 0x0000000c23007c0c */ /* 0x000fe2000bf46070 */
[----:B------:R-:W3:Y:S01]  /*1a70*/  LDS.64 R20, [UR5+0xc0] ;  /* 0x0000c005ff147984 */ /* 0x000ee20008000a00 */
[----:B------:R-:W-:Y:S02]  /*1a80*/  ISETP.GE.U32.AND P3, PT, R34, UR12, PT ;  /* 0x0000000c22007c0c */ /* 0x000fe4000bf66070 */
[----:B------:R-:W-:Y:S02]  /*1a90*/  ISETP.GE.AND.EX P2, PT, R3, UR13, PT, P2 ;  /* 0x0000000d03007c0c */ /* 0x000fe4000bf46320 */
[----:B------:R-:W-:Y:S02]  /*1aa0*/  ISETP.GE.AND.EX P3, PT, R5, UR13, PT, P3 ;  /* 0x0000000d05007c0c */ /* 0x000fe4000bf66330 */
[C---:B------:R-:W-:Y:S02]  /*1ab0*/  ISETP.GT.U32.OR P2, PT, R4.reuse, 0x27f, P2 ;  /* 0x0000027f0400780c */ /* 0x040fe40001744470 */
[----:B------:R-:W-:Y:S01]  /*1ac0*/  ISETP.GT.U32.OR P3, PT, R4, 0x27f, P3 ;  /* 0x0000027f0400780c */ /* 0x000fe20001f64470 */
[----:B---3--:R-:W-:-:S04]  /*1ad0*/  FMUL.FTZ R20, R20, UR6 ;  /* 0x0000000614147c20 */ /* 0x008fc80008410000 */
[C---:B------:R-:W-:Y:S01]  /*1ae0*/  FMUL.FTZ R0, R20.reuse, R20 ;  /* 0x0000001414007220 */ /* 0x040fe20000410000 */
[C---:B------:R-:W-:Y:S01]  /*1af0*/  FADD.FTZ R23, -R20.reuse, R6 ;  /* 0x0000000614177221 */ /* 0x040fe20000010100 */
[C---:B------:R-:W-:Y:S01]  /*1b00*/  FADD.FTZ R7, -R20.reuse, R7 ;  /* 0x0000000714077221 */ /* 0x040fe20000010100 */
[C---:B0-----:R-:W-:Y:S01]  /*1b10*/  FADD.FTZ R25, -R20.reuse, R8 ;  /* 0x0000000814197221 */ /* 0x041fe20000010100 */
[----:B------:R-:W-:Y:S01]  /*1b20*/  FFMA.FTZ R0, R21, UR6, -R0 ;  /* 0x0000000615007c23 */ /* 0x000fe20008010800 */
[C---:B------:R-:W-:Y:S01]  /*1b30*/  FADD.FTZ R9, -R20.reuse, R9 ;  /* 0x0000000914097221 */ /* 0x040fe20000010100 */
[C---:B------:R-:W-:Y:S01]  /*1b40*/  FADD.FTZ R27, -R20.reuse, R10 ;  /* 0x0000000a141b7221 */ /* 0x040fe20000010100 */
[C---:B------:R-:W-:Y:S01]  /*1b50*/  FADD.FTZ R11, -R20.reuse, R11 ;  /* 0x0000000b140b7221 */ /* 0x040fe20000010100 */
[----:B-1----:R-:W-:Y:S01]  /*1b60*/  FADD.FTZ R29, -R20, R12 ;  /* 0x0000000c141d7221 */ /* 0x002fe20000010100 */
[----:B------:R-:W-:Y:S01]  /*1b70*/  FSETP.GTU.FTZ.AND P1, PT, R0, RZ, PT ;  /* 0x000000ff0000720b */ /* 0x000fe20003f3c000 */
[----:B------:R-:W-:-:S12]  /*1b80*/  FADD.FTZ R13, -R20, R13 ;  /* 0x0000000d140d7221 */ /* 0x000fd80000010100 */
        /* <DEDUP_REMOVED lines=15> */
[C-C-:B--2---:R-:W-:Y:S01]  /*1c80*/  FFMA.FTZ R12, R16.reuse, R23, R18.reuse ;  /* 0x00000017100c7223 */ /* 0x144fe20000010012 */
        /* <DEDUP_REMOVED lines=18> */
.L_x_2847:
[----:B------:R-:W-:Y:S04]  /*1db0*/  BSSY B0, `(.L_x_2848) ;  /* 0x000000d000007945 */ /* 0x000fe80003800000 */
[----:B------:R-:W-:Y:S05]  /*1dc0*/  @!P0 BRA `(.L_x_2849) ;  /* 0x00000000002c8947 */ /* 0x000fea0003800000 */
        /* <DEDUP_REMOVED lines=9> */
[----:B------:R-:W-:-:S05]  /*1e60*/  LEA.HI.X R19, R16, UR13, R19, 0x2, P5 ;  /* 0x0000000d10137c11 */ /* 0x000fca000a8f1413 */
[----:B------:R0:W-:Y:S02]  /*1e70*/  STG.E.64 desc[UR8][R18.64], R12 ;  /* 0x0000000c12007986 */ /* 0x0001e4000c101b08 */
.L_x_2849:
[----:B------:R-:W-:Y:S05]  /*1e80*/  BSYNC B0 ;  /* 0x0000000000007941 */ /* 0x000fea0003800000 */
.L_x_2848:
[----:B------:R-:W-:Y:S05]  /*1e90*/  @!P4 BRA `(.L_x_2850) ;  /* 0x000000000028c947 */ /* 0x000fea0003800000 */
        /* <DEDUP_REMOVED lines=10> */
.L_x_2850:
[----:B------:R-:W-:Y:S04]  /*1f40*/  BSSY B0, `(.L_x_2851) ;  /* 0x000000d000007945 */ /* 0x000fe80003800000 */
[----:B------:R-:W-:Y:S05]  /*1f50*/  @P1 BRA `(.L_x_2852) ;  /* 0x00000000002c1947 */ /* 0x000fea0003800000 */
[----:B------:R-:W-:Y:S01]  /*1f60*/  ULDC.64 UR12, c[0x0][0x270] ;  /* 0x00009c00000c7ab9 */ /* 0x000fe20000000a00 */
[----:B0-----:R-:W-:Y:S01]  /*1f70*/  MOV R12, R40 ;  /* 0x00000028000c7202 */ /* 0x001fe20000000f00 */
        /* <DEDUP_REMOVED lines=9> */
.L_x_2852:
[----:B------:R-:W-:Y:S05]  /*2010*/  BSYNC B0 ;  /* 0x0000000000007941 */ /* 0x000fea0003800000 */
.L_x_2851:
[----:B------:R-:W-:Y:S05]  /*2020*/  @!P4 BRA `(.L_x_2853) ;  /* 0x000000000028c947 */ /* 0x000fea0003800000 */
[----:B------:R-:W-:Y:S01]  /*2030*/  FMUL.FTZ R0, R8, -1.4426950216293334961 ;  /* 0xbfb8aa3b08007820 */ /* 0x000fe20000410000 */
[----:B0-----:R-:W-:-:S05]  /*2040*/  FMUL.FTZ R12, R9, -1.4426950216293334961 ;  /* 0xbfb8aa3b090c7820 */ /* 0x001fca0000410000 */
        /* <DEDUP_REMOVED lines=8> */
.L_x_2853:
[----:B------:R-:W-:Y:S04]  /*20d0*/  BSSY B0, `(.L_x_2854) ;  /* 0x000000d000007945 */ /* 0x000fe80003800000 */
[----:B------:R-:W-:Y:S05]  /*20e0*/  @P2 BRA `(.L_x_2855) ;  /* 0x00000000002c2947 */ /* 0x000fea0003800000 */
[----:B------:R-:W-:Y:S01]  /*20f0*/  ULDC.64 UR12, c[0x0][0x270] ;  /* 0x00009c00000c7ab9 */ /* 0x000fe20000000a00 */
[----:B-1----:R-:W-:Y:S01]  /*2100*/  MOV R6, R40 ;  /* 0x0000002800067202 */ /* 0x002fe20000000f00 */
[----:B------:R-:W-:Y:S01]  /*2110*/  IMAD R0, R3, UR12, RZ ;  /* 0x0000000c03007c24 */ /* 0x000fe2000f8e02ff */
[----:B------:R-:W-:-:S03]  /*2120*/  MOV R7, R43 ;  /* 0x0000002b00077202 */ /* 0x000fc60000000f00 */
[C---:B------:R-:W-:Y:S02]  /*2130*/  IMAD R3, R35.reuse, UR13, R0 ;  /* 0x0000000d23037c24 */ /* 0x040fe4000f8e0200 */
[----:B0-----:R-:W-:Y:S01]  /*2140*/  IMAD.WIDE.U32 R12, R35, UR12, R6 ;  /* 0x0000000c230c7c25 */ /* 0x001fe2000f8e0006 */
[----:B------:R-:W-:Y:S02]  /*2150*/  ULDC.64 UR12, c[0x0][0x210] ;  /* 0x00008400000c7ab9 */ /* 0x000fe40000000a00 */
[----:B------:R-:W-:Y:S02]  /*2160*/  LEA R6, P1, R12, UR12, 0x2 ;  /* 0x0000000c0c067c11 */ /* 0x000fe4000f8210ff */
[----:B------:R-:W-:-:S04]  /*2170*/  IADD3 R3, R13, R3, RZ ;  /* 0x000000030d037210 */ /* 0x000fc80007ffe0ff */
[----:B------:R-:W-:-:S05]  /*2180*/  LEA.HI.X R7, R12, UR13, R3, 0x2, P1 ;  /* 0x0000000d0c077c11 */ /* 0x000fca00088f1403 */
[----:B------:R2:W-:Y:S02]  /*2190*/  STG.E.64 desc[UR8][R6.64], R8 ;  /* 0x0000000806007986 */ /* 0x0005e4000c101b08 */
.L_x_2855:
[----:B------:R-:W-:Y:S05]  /*21a0*/  BSYNC B0 ;  /* 0x0000000000007941 */ /* 0x000fea0003800000 */
.L_x_2854:
[----:B------:R-:W-:Y:S05]  /*21b0*/  @!P4 BRA `(.L_x_2856) ;  /* 0x000000000028c947 */ /* 0x000fea0003800000 */
[----:B------:R-:W-:Y:S01]  /*21c0*/  FMUL.FTZ R0, R10, -1.4426950216293334961 ;  /* 0xbfb8aa3b0a007820 */ /* 0x000fe20000410000 */
[----:B-12---:R-:W-:-:S05]  /*21d0*/  FMUL.FTZ R6, R11, -1.4426950216293334961 ;  /* 0xbfb8aa3b0b067820 */ /* 0x006fca0000410000 */
        /* <DEDUP_REMOVED lines=8> */
.L_x_2856:
[----:B------:R-:W-:Y:S04]  /*2260*/  BSSY B0, `(.L_x_2857) ;  /* 0x000000c000007945 */ /* 0x000fe80003800000 */
[----:B------:R-:W-:Y:S05]  /*2270*/  @P3 BRA `(.L_x_2858) ;  /* 0x0000000000283947 */ /* 0x000fea0003800000 */
[----:B------:R-:W-:Y:S01]  /*2280*/  ULDC.64 UR12, c[0x0][0x270] ;  /* 0x00009c00000c7ab9 */ /* 0x000fe20000000a00 */
[----:B------:R-:W-:Y:S01]  /*2290*/  MOV R41, R43 ;  /* 0x0000002b00297202 */ /* 0x000fe20000000f00 */
[----:B------:R-:W-:Y:S02]  /*22a0*/  IMAD R5, R5, UR12, RZ ;  /* 0x0000000c05057c24 */ /* 0x000fe4000f8e02ff */
[----:B------:R-:W-:-:S04]  /*22b0*/  IMAD.WIDE.U32 R40, R34, UR12, R40 ;  /* 0x0000000c22287c25 */ /* 0x000fc8000f8e0028 */
[----:B------:R-:W-:Y:S01]  /*22c0*/  IMAD R5, R34, UR13, R5 ;  /* 0x0000000d22057c24 */ /* 0x000fe2000f8e0205 */
[----:B------:R-:W-:Y:S02]  /*22d0*/  ULDC.64 UR12, c[0x0][0x210] ;  /* 0x00008400000c7ab9 */ /* 0x000fe40000000a00 */
[----:B-12---:R-:W-:Y:S02]  /*22e0*/  LEA R6, P1, R40, UR12, 0x2 ;  /* 0x0000000c28067c11 */ /* 0x006fe4000f8210ff */
[----:B------:R-:W-:-:S04]  /*22f0*/  IADD3 R5, R41, R5, RZ ;  /* 0x0000000529057210 */ /* 0x000fc80007ffe0ff */
[----:B------:R-:W-:-:S05]  /*2300*/  LEA.HI.X R7, R40, UR13, R5, 0x2, P1 ;  /* 0x0000000d28077c11 */ /* 0x000fca00088f1405 */
[----:B------:R3:W-:Y:S02]  /*2310*/  STG.E.64 desc[UR8][R6.64], R10 ;  /* 0x0000000a06007986 */ /* 0x0007e4000c101b08 */
.L_x_2858:
[----:B------:R-:W-:Y:S05]  /*2320*/  BSYNC B0 ;  /* 0x0000000000007941 */ /* 0x000fea0003800000 */
.L_x_2857:
[----:B------:R-:W4:Y:S01]  /*2330*/  LDC R3, c[0x0][0x10] ;  /* 0x00000400ff037b82 */ /* 0x000f220000000800 */
[----:B------:R-:W-:Y:S02]  /*2340*/  IADD3 R14, R14, 0x1, RZ ;  /* 0x000000010e0e7810 */ /* 0x000fe40007ffe0ff */
[----:B----4-:R-:W-:-:S04]  /*2350*/  IADD3 R38, R3, R38, RZ ;  /* 0x0000002603267210 */ /* 0x010fc80007ffe0ff */
[----:B------:R-:W-:-:S13]  /*2360*/  ISETP.GE.AND P1, PT, R38, UR4, PT ;  /* 0x0000000426007c0c */ /* 0x000fda000bf26270 */
[----:B------:R-:W-:Y:S05]  /*2370*/  @!P1 BRA `(.L_x_2859) ;  /* 0xffffffdc00a89947 */ /* 0x000fea000383ffff */
[----:B------:R-:W-:Y:S05]  /*2380*/  EXIT ;  /* 0x000000000000794d */ /* 0x000fea0003800000 */
.L_x_2860:
        /* <DEDUP_REMOVED lines=15> */
.L_x_3285:


//--------------------- .text._Z35group_norm_nhwc_fwd_one_pass_kernelI11Fp32IOFp32WLi256ELi40ELi640EEv26Group_norm_nhwc_fwd_params --------------------------
	.section	.text._Z35group_norm_nhwc_fwd_one_pass_kernelI11Fp32IOFp32WLi256ELi40ELi640EEv26Group_norm_nhwc_fwd_params,"ax",@progbits
	.align	128
        .global         _Z35group_norm_nhwc_fwd_one_pass_kernelI11Fp32IOFp32WLi256ELi40ELi640EEv26Group_norm_nhwc_fwd_params
        .type           _Z35group_norm_nhwc_fwd_one_pass_kernelI11Fp32IOFp32WLi256ELi40ELi640EEv26Group_norm_nhwc_fwd_params,@function
        .size           _Z35group_norm_nhwc_fwd_one_pass_kernelI11Fp32IOFp32WLi256ELi40ELi640EEv26Group_norm_nhwc_fwd_params,(.L_x_3286 - _Z35group_norm_nhwc_fwd_one_pass_kernelI11Fp32IOFp32WLi256ELi40ELi640EEv26Group_norm_nhwc_fwd_params)
        .other          _Z35group_norm_nhwc_fwd_one_pass_kernelI11Fp32IOFp32WLi256ELi40ELi640EEv26Group_norm_nhwc_fwd_params,@"STO_CUDA_ENTRY STV_DEFAULT"
_Z35group_norm_nhwc_fwd_one_pass_kernelI11Fp32IOFp32WLi256ELi40ELi640EEv26Group_norm_nhwc_fwd_params:
.text._Z35group_norm_nhwc_fwd_one_pass_kernelI11Fp32IOFp32WLi256ELi40ELi640EEv26Group_norm_nhwc_fwd_params:
        /* <DEDUP_REMOVED lines=8> */
[----:B------:R-:W1:Y:S01]  /*0080*/  S2UR UR7, SR_CTAID.X ;  /* 0x00000000000779c3 */ /* 0x000e620000002500 */
[----:B------:R-:W-:Y:S01]  /*0090*/  ULDC.64 UR8, c[0x0][0x278] ;  /* 0x00009e0000087ab9 */ /* 0x000fe20000000a00 */
[----:B------:R-:W-:Y:S01]  /*00a0*/  HFMA2.MMA R32, -RZ, RZ, 0, 0 ;  /* 0x00000000ff207435 */ /* 0x000fe200000001ff */
[----:B------:R-:W-:-:S05]  /*00b0*/  ULDC.U8 UR10, c[0x0][0x28c] ;  /* 0x0000a300000a7ab9 */ /* 0x000fca0000000000 */
[----:B------:R-:W1:Y:S01]  /*00c0*/  LDC R0, c[0x0][0x294] ;  /* 0x0000a500ff007b82 */ /* 0x000e620000000800 */
[----:B0-----:R-:W-:-:S05]  /*00d0*/  IMAD.WIDE.U32 R2, R30, -0x33333333, RZ ;  /* 0xcccccccd1e027825 */ /* 0x001fca00078e00ff */
[----:B------:R-:W-:-:S05]  /*00e0*/  SHF.R.U32.HI R3, RZ, 0x4, R3 ;  /* 0x00000004ff037819 */ /* 0x000fca0000011603 */
[----:B-1----:R-:W-:Y:S02]  /*00f0*/  IMAD R37, R0, UR7, R3 ;  /* 0x0000000700257c24 */ /* 0x002fe4000f8e0203 */
[----:B------:R-:W-:-:S03]  /*0100*/  IMAD R39, R3, -0x14, R30 ;  /* 0xffffffec03277824 */ /* 0x000fc600078e021e */
[----:B------:R-:W-:Y:S02]  /*0110*/  ISETP.GE.U32.AND P0, PT, R37, UR8, PT ;  /* 0x0000000825007c0c */ /* 0x000fe4000bf06070 */
[----:B------:R-:W-:Y:S02]  /*0120*/  SHF.R.S32.HI R35, RZ, 0x1f, R37 ;  /* 0x0000001fff237819 */ /* 0x000fe40000011425 */
[----:B------:R-:W-:Y:S02]  /*0130*/  SHF.L.U32 R39, R39, 0x1, RZ ;  /* 0x0000000127277819 */ /* 0x000fe400000006ff */
[----:B------:R-:W-:Y:S01]  /*0140*/  ISETP.GE.AND.EX P0, PT, R35, UR9, PT, P0 ;  /* 0x0000000923007c0c */ /* 0x000fe2000bf06300 */
[----:B------:R-:W-:Y:S01]  /*0150*/  ULDC.64 UR8, c[0x0][0x208] ;  /* 0x0000820000087ab9 */ /* 0x000fe20000000a00 */
[----:B------:R-:W-:Y:S02]  /*0160*/  IADD3 R36, R37, 0x20, RZ ;  /* 0x0000002025247810 */ /* 0x000fe40007ffe0ff */
[----:B------:R-:W-:-:S02]  /*0170*/  ISETP.LT.U32.AND P0, PT, R30, 0x280, !P0 ;  /* 0x000002801e00780c */ /* 0x000fc40004701070 */
[----:B------:R-:W-:-:S11]  /*0180*/  IADD3 R34, R37, 0x40, RZ ;  /* 0x0000004025227810 */ /* 0x000fd60007ffe0ff */
.L_x_2894:
[----:B-1----:R-:W0:Y:S01]  /*0190*/  LDC R9, c[0x0][0x288] ;  /* 0x0000a200ff097b82 */ /* 0x002e220000000800 */
[C---:B------:R-:W-:Y:S01]  /*01a0*/  IADD3 R31, R37.reuse, 0xc0, RZ ;  /* 0x000000c0251f7810 */ /* 0x040fe20007ffe0ff */
[----:B------:R-:W-:Y:S01]  /*01b0*/  ULDC.64 UR14, c[0x0][0x278] ;  /* 0x00009e00000e7ab9 */ /* 0x000fe20000000a00 */
[C---:B------:R-:W-:Y:S01]  /*01c0*/  IADD3 R22, R37.reuse, 0x60, RZ ;  /* 0x0000006025167810 */ /* 0x040fe20007ffe0ff */
[----:B------:R-:W-:Y:S01]  /*01d0*/  ULDC.64 UR12, c[0x0][0x280] ;  /* 0x0000a000000c7ab9 */ /* 0x000fe20000000a00 */
[----:B------:R-:W-:Y:S02]  /*01e0*/  IADD3 R23, R37, 0x80, RZ ;  /* 0x0000008025177810 */ /* 0x000fe40007ffe0ff */
[----:B------:R-:W-:Y:S01]  /*01f0*/  ISETP.GE.U32.AND P4, PT, R22, UR14, PT ;  /* 0x0000000e16007c0c */ /* 0x000fe2000bf86070 */
[----:B------:R-:W1:Y:S01]  /*0200*/  @P0 LDC.64 R12, c[0x0][0x220] ;  /* 0x00008800ff0c0b82 */ /* 0x000e620000000a00 */
[----:B------:R-:W-:Y:S02]  /*0210*/  SHF.R.S32.HI R25, RZ, 0x1f, R22 ;  /* 0x0000001fff197819 */ /* 0x000fe40000011416 */
[----:B------:R-:W-:-:S02]  /*0220*/  SHF.R.S32.HI R15, RZ, 0x1f, R39 ;  /* 0x0000001fff0f7819 */ /* 0x000fc40000011427 */
[----:B------:R-:W-:Y:S02]  /*0230*/  ISETP.GE.AND.EX P4, PT, R25, UR15, PT, P4 ;  /* 0x0000000f19007c0c */ /* 0x000fe4000bf86340 */
[----:B------:R-:W-:Y:S02]  /*0240*/  SHF.R.S32.HI R33, RZ, 0x1f, R36 ;  /* 0x0000001fff217819 */ /* 0x000fe40000011424 */
[----:B------:R-:W-:Y:S02]  /*0250*/  ISETP.GT.U32.OR P4, PT, R30, 0x27f, P4 ;  /* 0x0000027f1e00780c */ /* 0x000fe40002784470 */
[----:B------:R-:W-:Y:S02]  /*0260*/  ISETP.GE.U32.AND P6, PT, R36, UR14, PT ;  /* 0x0000000e24007c0c */ /* 0x000fe4000bfc6070 */
[----:B------:R-:W-:Y:S02]  /*0270*/  SHF.R.S32.HI R19, RZ, 0x1f, R31 ;  /* 0x0000001fff137819 */ /* 0x000fe4000001141f */
[----:B------:R-:W-:-:S02]  /*0280*/  ISETP.GE.AND.EX P6, PT, R33, UR15, PT, P6 ;  /* 0x0000000f21007c0c */ /* 0x000fc4000bfc6360 */
[----:B0-2---:R-:W-:Y:S02]  /*0290*/  IABS R5, R9 ;  /* 0x0000000900057213 */ /* 0x005fe40000000000 */
[----:B------:R-:W-:Y:S02]  /*02a0*/  ISETP.GT.U32.OR P6, PT, R30, 0x27f, P6 ;  /* 0x0000027f1e00780c */ /* 0x000fe400037c4470 */
[----:B------:R-:W0:Y:S01]  /*02b0*/  I2F.RP R0, R5 ;  /* 0x0000000500007306 */ /* 0x000e220000209400 */
[----:B------:R-:W2:Y:S07]  /*02c0*/  @!P4 LDC.64 R20, c[0x0][0x220] ;  /* 0x00008800ff14cb82 */ /* 0x000eae0000000a00 */
        /* <DEDUP_REMOVED lines=8> */
[----:B------:R-:W-:-:S05]  /*0350*/  IADD3 R2, R37, 0xa0, RZ ;  /* 0x000000a025027810 */ /* 0x000fca0007ffe0ff */
[----:B------:R-:W-:-:S05]  /*0360*/  IMAD.HI.U32 R3, R3, R4, RZ ;  /* 0x0000000403037227 */ /* 0x000fca00078e00ff */
[----:B------:R-:W-:-:S05]  /*0370*/  IADD3 R0, -R3, RZ, RZ ;  /* 0x000000ff03007210 */ /* 0x000fca0007ffe1ff */
[----:B------:R-:W-:-:S05]  /*0380*/  IMAD R0, R5, R0, R4 ;  /* 0x0000000005007224 */ /* 0x000fca00078e0204 */
[----:B------:R-:W-:-:S13]  /*0390*/  ISETP.GT.U32.AND P2, PT, R5, R0, PT ;  /* 0x000000000500720c */ /* 0x000fda0003f44070 */
[-C--:B------:R-:W-:Y:S02]  /*03a0*/  @!P2 IADD3 R0, R0, -R5.reuse, RZ ;  /* 0x800000050000a210 */ /* 0x080fe40007ffe0ff */
[----:B------:R-:W-:Y:S02]  /*03b0*/  @!P2 IADD3 R3, R3, 0x1, RZ ;  /* 0x000000010303a810 */ /* 0x000fe40007ffe0ff */
[----:B------:R-:W-:Y:S02]  /*03c0*/  ISETP.GE.U32.AND P1, PT, R0, R5, PT ;  /* 0x000000050000720c */ /* 0x000fe40003f26070 */
[----:B------:R-:W-:Y:S01]  /*03d0*/  LOP3.LUT R0, R38, R9, RZ, 0x3c, !PT ;  /* 0x0000000926007212 */ /* 0x000fe200078e3cff */
[----:B------:R-:W0:Y:S01]  /*03e0*/  @P0 LDC.64 R4, c[0x0][0x270] ;  /* 0x00009c00ff040b82 */ /* 0x000e220000000a00 */
        /* <DEDUP_REMOVED lines=8> */
[----:B------:R-:W-:-:S02]  /*0470*/  ISETP.GT.U32.OR P1, PT, R30, 0x27f, P1 ;  /* 0x0000027f1e00780c */ /* 0x000fc40000f24470 */
[----:B------:R-:W-:Y:S02]  /*0480*/  @!P2 LOP3.LUT R11, RZ, R9, RZ, 0x33, !PT ;  /* 0x00000009ff0ba212 */ /* 0x000fe400078e33ff */
[----:B------:R-:W-:Y:S02]  /*0490*/  ISETP.GE.U32.AND P3, PT, R23, UR14, PT ;  /* 0x0000000e17007c0c */ /* 0x000fe4000bf66070 */
[----:B------:R-:W-:-:S05]  /*04a0*/  IADD3 R3, -R11, RZ, RZ ;  /* 0x000000ff0b037210 */ /* 0x000fca0007ffe1ff */
[----:B------:R-:W-:Y:S01]  /*04b0*/  IMAD R0, R9, R3, R38 ;  /* 0x0000000309007224 */ /* 0x000fe200078e0226 */
[----:B------:R-:W-:Y:S01]  /*04c0*/  SHF.R.S32.HI R9, RZ, 0x1f, R23 ;  /* 0x0000001fff097819 */ /* 0x000fe20000011417 */
[----:B------:R-:W3:Y:S01]  /*04d0*/  @!P1 LDC.64 R6, c[0x0][0x270] ;  /* 0x00009c00ff069b82 */ /* 0x000ee20000000a00 */
[----:B------:R-:W-:Y:S01]  /*04e0*/  SHF.R.S32.HI R3, RZ, 0x1f, R11 ;  /* 0x0000001fff037819 */ /* 0x000fe2000001140b */
[----:B------:R-:W-:Y:S01]  /*04f0*/  IMAD R0, R0, 0x28, RZ ;  /* 0x0000002800007824 */ /* 0x000fe200078e02ff */
[----:B------:R-:W-:-:S03]  /*0500*/  ISETP.GE.AND.EX P3, PT, R9, UR15, PT, P3 ;  /* 0x0000000f09007c0c */ /* 0x000fc6000bf66330 */
[----:B------:R-:W-:Y:S01]  /*0510*/  IMAD R8, R3, UR12, RZ ;  /* 0x0000000c03087c24 */ /* 0x000fe2000f8e02ff */
[----:B------:R-:W-:Y:S01]  /*0520*/  IADD3 R40, P2, R39, R0, RZ ;  /* 0x0000000027287210 */ /* 0x000fe20007f5e0ff */
[----:B------:R-:W4:Y:S01]  /*0530*/  @!P1 LDC.64 R16, c[0x0][0x220] ;  /* 0x00008800ff109b82 */ /* 0x000f220000000a00 */
[----:B------:R-:W-:Y:S01]  /*0540*/  ISETP.GT.U32.OR P3, PT, R30, 0x27f, P3 ;  /* 0x0000027f1e00780c */ /* 0x000fe20001f64470 */
[----:B------:R-:W-:Y:S01]  /*0550*/  IMAD R43, R11, UR13, R8 ;  /* 0x0000000d0b2b7c24 */ /* 0x000fe2000f8e0208 */
[----:B------:R-:W-:Y:S01]  /*0560*/  LEA.HI.X.SX32 R41, R0, R15, 0x1, P2 ;  /* 0x0000000f00297211 */ /* 0x000fe200010f0eff */
[----:B0-----:R-:W-:Y:S01]  /*0570*/  @P0 IMAD R8, R35, R4, RZ ;  /* 0x0000000423080224 */ /* 0x001fe200078e02ff */
[----:B------:R-:W-:Y:S02]  /*0580*/  ISETP.GE.U32.AND P2, PT, R2, UR14, PT ;  /* 0x0000000e02007c0c */ /* 0x000fe4000bf46070 */
[----:B------:R-:W-:Y:S01]  /*0590*/  SHF.R.S32.HI R3, RZ, 0x1f, R2 ;  /* 0x0000001fff037819 */ /* 0x000fe20000011402 */
[----:B------:R-:W-:-:S02]  /*05a0*/  IMAD.WIDE.U32 R40, R11, UR12, R40 ;  /* 0x0000000c0b287c25 */ /* 0x000fc4000f8e0028 */
[----:B------:R-:W0:Y:S01]  /*05b0*/  @!P4 LDC.64 R10, c[0x0][0x270] ;  /* 0x00009c00ff0acb82 */ /* 0x000e220000000a00 */
[----:B------:R-:W-:Y:S01]  /*05c0*/  ISETP.GE.AND.EX P2, PT, R3, UR15, PT, P2 ;  /* 0x0000000f03007c0c */ /* 0x000fe2000bf46320 */
[----:B------:R-:W-:Y:S01]  /*05d0*/  @P0 IMAD R27, R37, R5, R8 ;  /* 0x00000005251b0224 */ /* 0x000fe200078e0208 */
[----:B------:R-:W-:Y:S02]  /*05e0*/  IADD3 R43, R41, R43, RZ ;  /* 0x0000002b292b7210 */ /* 0x000fe40007ffe0ff */
[----:B------:R-:W-:Y:S01]  /*05f0*/  @P0 MOV R42, R40 ;  /* 0x00000028002a0202 */ /* 0x000fe20000000f00 */
[----:B---3--:R-:W-:Y:S01]  /*0600*/  @!P1 IMAD R8, R19, R6, RZ ;  /* 0x0000000613089224 */ /* 0x008fe200078e02ff */
[----:B------:R-:W-:Y:S01]  /*0610*/  ISETP.GT.U32.OR P2, PT, R30, 0x27f, P2 ;  /* 0x0000027f1e00780c */ /* 0x000fe20001744470 */
[----:B------:R-:W3:Y:S01]  /*0620*/  @!P3 LDC.64 R14, c[0x0][0x270] ;  /* 0x00009c00ff0ebb82 */ /* 0x000ee20000000a00 */
[----:B------:R-:W-:Y:S01]  /*0630*/  @!P1 MOV R26, R40 ;  /* 0x00000028001a9202 */ /* 0x000fe20000000f00 */
[----:B------:R-:W-:Y:S01]  /*0640*/  @P0 IMAD.WIDE.U32 R18, R37, R4, R42 ;  /* 0x0000000425120225 */ /* 0x000fe200078e002a */
[----:B------:R-:W-:-:S03]  /*0650*/  @!P4 MOV R24, R40 ;  /* 0x000000280018c202 */ /* 0x000fc60000000f00 */
[----:B------:R-:W-:Y:S01]  /*0660*/  @!P1 IMAD R29, R31, R7, R8 ;  /* 0x000000071f1d9224 */ /* 0x000fe200078e0208 */
[----:B------:R-:W-:Y:S02]  /*0670*/  @P0 IADD3 R7, R19, R27, RZ ;  /* 0x0000001b13070210 */ /* 0x000fe40007ffe0ff */
[----:B------:R-:W-:Y:S02]  /*0680*/  @!P1 MOV R27, R43 ;  /* 0x0000002b001b9202 */ /* 0x000fe40000000f00 */
[C---:B-1----:R-:W-:Y:S01]  /*0690*/  @P0 LEA R12, P5, R18.reuse, R12, 0x2 ;  /* 0x0000000c120c0211 */ /* 0x042fe200078a10ff */
[----:B------:R-:W1:Y:S01]  /*06a0*/  @!P2 LDC.64 R4, c[0x0][0x270] ;  /* 0x00009c00ff04ab82 */ /* 0x000e620000000a00 */
[----:B------:R-:W-:Y:S02]  /*06b0*/  @!P1 IMAD.WIDE.U32 R26, R31, R6, R26 ;  /* 0x000000061f1a9225 */ /* 0x000fe400078e001a */
[----:B------:R-:W-:Y:S02]  /*06c0*/  @P0 LEA.HI.X R13, R18, R13, R7, 0x2, P5 ;  /* 0x0000000d120d0211 */ /* 0x000fe400028f1407 */
[----:B------:R-:W-:-:S02]  /*06d0*/  SHF.R.S32.HI R31, RZ, 0x1f, R34 ;  /* 0x0000001fff1f7819 */ /* 0x000fc40000011422 */
[----:B------:R-:W-:Y:S01]  /*06e0*/  @!P1 IADD3 R29, R27, R29, RZ ;  /* 0x0000001d1b1d9210 */ /* 0x000fe20007ffe0ff */
[----:B------:R-:W5:Y:S01]  /*06f0*/  @!P6 LDC.64 R6, c[0x0][0x270] ;  /* 0x00009c00ff06eb82 */ /* 0x000f620000000a00 */
[----:B0-----:R-:W-:Y:S01]  /*0700*/  @!P4 IMAD R27, R25, R10, RZ ;  /* 0x0000000a191bc224 */ /* 0x001fe200078e02ff */
[----:B------:R-:W-:Y:S02]  /*0710*/  @!P4 MOV R25, R43 ;  /* 0x0000002b0019c202 */ /* 0x000fe40000000f00 */
[----:B----4-:R-:W-:Y:S01]  /*0720*/  @!P1 LEA R16, P5, R26, R16, 0x2 ;  /* 0x000000101a109211 */ /* 0x010fe200078a10ff */
[C---:B------:R-:W-:Y:S01]  /*0730*/  @!P4 IMAD R27, R22.reuse, R11, R27 ;  /* 0x0000000b161bc224 */ /* 0x040fe200078e021b */
[----:B------:R-:W-:Y:S01]  /*0740*/  @!P3 MOV R11, R43 ;  /* 0x0000002b000bb202 */ /* 0x000fe20000000f00 */
[----:B------:R-:W-:Y:S01]  /*0750*/  @!P4 IMAD.WIDE.U32 R24, R22, R10, R24 ;  /* 0x0000000a1618c225 */ /* 0x000fe200078e0018 */
[----:B------:R-:W0:Y:S01]  /*0760*/  @!P3 LDC.64 R18, c[0x0][0x220] ;  /* 0x00008800ff12bb82 */ /* 0x000e220000000a00 */
[----:B------:R-:W-:-:S02]  /*0770*/  @!P1 LEA.HI.X R17, R26, R17, R29, 0x2, P5 ;  /* 0x000000111a119211 */ /* 0x000fc400028f141d */
[----:B---3--:R-:W-:Y:S01]  /*0780*/  @!P3 IMAD R26, R9, R14, RZ ;  /* 0x0000000e091ab224 */ /* 0x008fe200078e02ff */
[----:B------:R-:W-:Y:S02]  /*0790*/  @!P3 MOV R10, R40 ;  /* 0x00000028000ab202 */ /* 0x000fe40000000f00 */
[----:B------:R-:W-:Y:S01]  /*07a0*/  @!P4 IADD3 R27, R25, R27, RZ ;  /* 0x0000001b191bc210 */ /* 0x000fe20007ffe0ff */
[C---:B------:R-:W-:Y:S01]  /*07b0*/  @!P3 IMAD R29, R23.reuse, R15, R26 ;  /* 0x0000000f171db224 */ /* 0x040fe200078e021a */
[----:B------:R-:W3:Y:S01]  /*07c0*/  @!P2 LDC.64 R8, c[0x0][0x220] ;  /* 0x00008800ff08ab82 */ /* 0x000ee20000000a00 */
[----:B------:R-:W-:Y:S01]  /*07d0*/  @!P3 IMAD.WIDE.U32 R14, R23, R14, R10 ;  /* 0x0000000e170eb225 */ /* 0x000fe200078e000a */
[----:B------:R-:W-:Y:S02]  /*07e0*/  @!P2 MOV R22, R40 ;  /* 0x000000280016a202 */ /* 0x000fe40000000f00 */
[----:B------:R-:W-:Y:S01]  /*07f0*/  @!P2 MOV R23, R43 ;  /* 0x0000002b0017a202 */ /* 0x000fe20000000f00 */
[----:B-1----:R-:W-:Y:S01]  /*0800*/  @!P2 IMAD R25, R3, R4, RZ ;  /* 0x000000040319a224 */ /* 0x002fe200078e02ff */
[----:B--2---:R-:W-:-:S02]  /*0810*/  @!P4 LEA R20, P5, R24, R20, 0x2 ;  /* 0x000000141814c211 */ /* 0x004fc400078a10ff */
[----:B------:R-:W1:Y:S01]  /*0820*/  @!P6 LDC.64 R10, c[0x0][0x220] ;  /* 0x00008800ff0aeb82 */ /* 0x000e620000000a00 */
[----:B------:R-:W-:Y:S01]  /*0830*/  @!P2 IMAD R25, R2, R5, R25 ;  /* 0x000000050219a224 */ /* 0x000fe200078e0219 */
[----:B------:R-:W-:Y:S01]  /*0840*/  @!P4 LEA.HI.X R21, R24, R21, R27, 0x2, P5 ;  /* 0x000000151815c211 */ /* 0x000fe200028f141b */
[----:B-----5:R-:W-:Y:S01]  /*0850*/  @!P6 IMAD R5, R33, R6, RZ ;  /* 0x000000062105e224 */ /* 0x020fe200078e02ff */
[----:B------:R-:W-:Y:S01]  /*0860*/  @!P3 IADD3 R29, R15, R29, RZ ;  /* 0x0000001d0f1db210 */ /* 0x000fe20007ffe0ff */
[----:B------:R-:W-:Y:S01]  /*0870*/  @!P2 IMAD.WIDE.U32 R2, R2, R4, R22 ;  /* 0x000000040202a225 */ /* 0x000fe200078e0016 */
[----:B------:R-:W-:Y:S02]  /*0880*/  @!P6 MOV R4, R40 ;  /* 0x000000280004e202 */ /* 0x000fe40000000f00 */
[----:B0-----:R-:W-:Y:S01]  /*0890*/  @!P3 LEA R18, P5, R14, R18, 0x2 ;  /* 0x000000120e12b211 */ /* 0x001fe200078a10ff */
[----:B------:R-:W-:Y:S01]  /*08a0*/  @!P6 IMAD R7, R36, R7, R5 ;  /* 0x000000072407e224 */ /* 0x000fe200078e0205 */
[----:B------:R-:W-:-:S02]  /*08b0*/  @!P6 MOV R5, R43 ;  /* 0x0000002b0005e202 */ /* 0x000fc40000000f00 */
[----:B------:R-:W-:Y:S02]  /*08c0*/  @!P3 LEA.HI.X R19, R14, R19, R29, 0x2, P5 ;  /* 0x000000130e13b211 */ /* 0x000fe400028f141d */
[----:B------:R-:W-:Y:S01]  /*08d0*/  @!P2 IADD3 R25, R3, R25, RZ ;  /* 0x000000190319a210 */ /* 0x000fe20007ffe0ff */
[----:B------:R-:W-:Y:S01]  /*08e0*/  @!P6 IMAD.WIDE.U32 R4, R36, R6, R4 ;  /* 0x000000062404e225 */ /* 0x000fe200078e0004 */
[C---:B---3--:R-:W-:Y:S02]  /*08f0*/  @!P2 LEA R22, P5, R2.reuse, R8, 0x2 ;  /* 0x000000080216a211 */ /* 0x048fe400078a10ff */
[----:B------:R-:W-:Y:S02]  /*0900*/  MOV R3, RZ ;  /* 0x000000ff00037202 */ /* 0x000fe40000000f00 */
[----:B------:R-:W-:Y:S02]  /*0910*/  @!P2 LEA.HI.X R23, R2, R9, R25, 0x2, P5 ;  /* 0x000000090217a211 */ /* 0x000fe400028f1419 */
[----:B------:R-:W-:-:S02]  /*0920*/  @!P6 IADD3 R2, R5, R7, RZ ;  /* 0x000000070502e210 */ /* 0x000fc40007ffe0ff */
[----:B-1----:R-:W-:-:S04]  /*0930*/  @!P6 LEA R6, P5, R4, R10, 0x2 ;  /* 0x0000000a0406e211 */ /* 0x002fc800078a10ff */
[----:B------:R-:W-:Y:S02]  /*0940*/  @!P6 LEA.HI.X R7, R4, R11, R2, 0x2, P5 ;  /* 0x0000000b0407e211 */ /* 0x000fe400028f1402 */
[----:B------:R-:W-:-:S04]  /*0950*/  ISETP.GE.U32.AND P5, PT, R34, UR14, PT ;  /* 0x0000000e22007c0c */ /* 0x000fc8000bfa6070 */
[----:B------:R-:W-:-:S04]  /*0960*/  ISETP.GE.AND.EX P5, PT, R31, UR15, PT, P5 ;  /* 0x0000000f1f007c0c */ /* 0x000fc8000bfa6350 */
[----:B------:R-:W-:-:S13]  /*0970*/  ISETP.GT.U32.OR P5, PT, R30, 0x27f, P5 ;  /* 0x0000027f1e00780c */ /* 0x000fda0002fa4470 */
[----:B------:R-:W0:Y:S01]  /*0980*/  @!P5 LDC.64 R4, c[0x0][0x270] ;  /* 0x00009c00ff04db82 */ /* 0x000e220000000a00 */
[----:B------:R-:W-:Y:S02]  /*0990*/  @!P5 MOV R8, R40 ;  /* 0x000000280008d202 */ /* 0x000fe40000000f00 */
[----:B------:R-:W-:-:S05]  /*09a0*/  @!P5 MOV R9, R43 ;  /* 0x0000002b0009d202 */ /* 0x000fca0000000f00 */
[----:B------:R-:W1:Y:S01]  /*09b0*/  @!P5 LDC.64 R24, c[0x0][0x220] ;  /* 0x00008800ff18db82 */ /* 0x000e620000000a00 */
[----:B------:R-:W-:Y:S01]  /*09c0*/  IADD3 R45, R37, 0xe0, RZ ;  /* 0x000000e0252d7810 */ /* 0x000fe20007ffe0ff */
[----:B0-----:R-:W-:-:S04]  /*09d0*/  @!P5 IMAD R2, R31, R4, RZ ;  /* 0x000000041f02d224 */ /* 0x001fc800078e02ff */
[C---:B------:R-:W-:Y:S01]  /*09e0*/  @!P5 IMAD R11, R34.reuse, R5, R2 ;  /* 0x00000005220bd224 */ /* 0x040fe200078e0202 */
[----:B------:R-:W-:Y:S01]  /*09f0*/  MOV R2, RZ ;  /* 0x000000ff00027202 */ /* 0x000fe20000000f00 */
[----:B------:R-:W-:-:S05]  /*0a00*/  @!P5 IMAD.WIDE.U32 R4, R34, R4, R8 ;  /* 0x000000042204d225 */ /* 0x000fca00078e0008 */
[----:B------:R0:W2:Y:S01]  /*0a10*/  @!P6 LDG.E.64 R2, desc[UR8][R6.64] ;  /* 0x000000080602e981 */ /* 0x0000a2000c1e1b00 */
[----:B------:R-:W-:Y:S02]  /*0a20*/  @!P5 IADD3 R5, R5, R11, RZ ;  /* 0x0000000b0505d210 */ /* 0x000fe40007ffe0ff */
[----:B------:R-:W-:Y:S02]  /*0a30*/  CS2R R28, SRZ ;  /* 0x00000000001c7805 */ /* 0x000fe4000001ff00 */
[C---:B-1----:R-:W-:Y:S02]  /*0a40*/  @!P5 LEA R24, P6, R4.reuse, R24, 0x2 ;  /* 0x000000180418d211 */ /* 0x042fe400078c10ff */
[----:B------:R-:W-:Y:S02]  /*0a50*/  SHF.R.S32.HI R9, RZ, 0x1f, R45 ;  /* 0x0000001fff097819 */ /* 0x000fe4000001142d */
[----:B------:R-:W-:Y:S01]  /*0a60*/  @!P5 LEA.HI.X R25, R4, R25, R5, 0x2, P6 ;  /* 0x000000190419d211 */ /* 0x000fe200030f1405 */
[----:B------:R1:W3:Y:S01]  /*0a70*/  @P0 LDG.E.64 R28, desc[UR8][R12.64] ;  /* 0x000000080c1c0981 */ /* 0x0002e2000c1e1b00 */
[----:B------:R-:W-:-:S04]  /*0a80*/  ISETP.GE.U32.AND P6, PT, R45, UR14, PT ;  /* 0x0000000e2d007c0c */ /* 0x000fc8000bfc6070 */
[----:B------:R-:W-:-:S04]  /*0a90*/  ISETP.GE.AND.EX P6, PT, R9, UR15, PT, P6 ;  /* 0x0000000f09007c0c */ /* 0x000fc8000bfc6360 */
[----:B------:R-:W-:-:S13]  /*0aa0*/  ISETP.GT.U32.OR P6, PT, R30, 0x27f, P6 ;  /* 0x0000027f1e00780c */ /* 0x000fda00037c4470 */
[----:B------:R-:W4:Y:S01]  /*0ab0*/  @!P6 LDC.64 R10, c[0x0][0x270] ;  /* 0x00009c00ff0aeb82 */ /* 0x000f220000000a00 */
[----:B------:R-:W-:Y:S02]  /*0ac0*/  CS2R R4, SRZ ;  /* 0x0000000000047805 */ /* 0x000fe4000001ff00 */
[----:B0-----:R-:W-:Y:S02]  /*0ad0*/  CS2R R6, SRZ ;  /* 0x0000000000067805 */ /* 0x001fe4000001ff00 */
[----:B------:R-:W-:Y:S02]  /*0ae0*/  @!P6 MOV R26, R40 ;  /* 0x00000028001ae202 */ /* 0x000fe40000000f00 */
[----:B------:R-:W-:Y:S01]  /*0af0*/  @!P6 MOV R27, R43 ;  /* 0x0000002b001be202 */ /* 0x000fe20000000f00 */
[----:B------:R0:W5:Y:S01]  /*0b00*/  @!P5 LDG.E.64 R4, desc[UR8][R24.64] ;  /* 0x000000081804d981 */ /* 0x000162000c1e1b00 */
[----:B------:R-:W0:Y:S03]  /*0b10*/  @!P6 LDC.64 R14, c[0x0][0x220] ;  /* 0x00008800ff0eeb82 */ /* 0x000e260000000a00 */
[----:B------:R2:W5:Y:S01]  /*0b20*/  @!P4 LDG.E.64 R6, desc[UR8][R20.64] ;  /* 0x000000081406c981 */ /* 0x000562000c1e1b00 */
[----:B----4-:R-:W-:-:S04]  /*0b30*/  @!P6 IMAD R8, R9, R10, RZ ;  /* 0x0000000a0908e224 */ /* 0x010fc800078e02ff */
[C---:B------:R-:W-:Y:S01]  /*0b40*/  @!P6 IMAD R44, R45.reuse, R11, R8 ;  /* 0x0000000b2d2ce224 */ /* 0x040fe200078e0208 */
[----:B------:R-:W-:Y:S01]  /*0b50*/  CS2R R8, SRZ ;  /* 0x0000000000087805 */ /* 0x000fe2000001ff00 */
[----:B------:R-:W-:Y:S01]  /*0b60*/  @!P6 IMAD.WIDE.U32 R26, R45, R10, R26 ;  /* 0x0000000a2d1ae225 */ /* 0x000fe200078e001a */
[----:B------:R-:W-:Y:S02]  /*0b70*/  CS2R R10, SRZ ;  /* 0x00000000000a7805 */ /* 0x000fe4000001ff00 */
[----:B-1----:R-:W-:Y:S02]  /*0b80*/  CS2R R12, SRZ ;  /* 0x00000000000c7805 */ /* 0x002fe4000001ff00 */
[----:B------:R3:W4:Y:S01]  /*0b90*/  @!P3 LDG.E.64 R8, desc[UR8][R18.64] ;  /* 0x000000081208b981 */ /* 0x000722000c1e1b00 */
[----:B0-----:R-:W-:Y:S02]  /*0ba0*/  @!P6 IADD3 R25, R27, R44, RZ ;  /* 0x0000002c1b19e210 */ /* 0x001fe40007ffe0ff */
[C---:B------:R-:W-:Y:S01]  /*0bb0*/  @!P6 LEA R24, P3, R26.reuse, R14, 0x2 ;  /* 0x0000000e1a18e211 */ /* 0x040fe200078610ff */
[----:B------:R5:W4:Y:S03]  /*0bc0*/  @!P2 LDG.E.64 R10, desc[UR8][R22.64] ;  /* 0x00000008160aa981 */ /* 0x000b26000c1e1b00 */
[----:B------:R-:W-:-:S02]  /*0bd0*/  @!P6 LEA.HI.X R25, R26, R15, R25, 0x2, P3 ;  /* 0x0000000f1a19e211 */ /* 0x000fc400018f1419 */
[----:B------:R-:W-:Y:S01]  /*0be0*/  CS2R R14, SRZ ;  /* 0x00000000000e7805 */ /* 0x000fe2000001ff00 */
[----:B------:R0:W4:Y:S05]  /*0bf0*/  @!P1 LDG.E.64 R12, desc[UR8][R16.64] ;  /* 0x00000008100c9981 */ /* 0x00012a000c1e1b00 */
[----:B------:R-:W4:Y:S01]  /*0c00*/  @!P6 LDG.E.64 R14, desc[UR8][R24.64] ;  /* 0x00000008180ee981 */ /* 0x000f22000c1e1b00 */
[----:B------:R-:W1:Y:S01]  /*0c10*/  S2UR UR6, SR_CgaCtaId ;  /* 0x00000000000679c3 */ /* 0x000e620000008800 */
[----:B------:R-:W-:Y:S01]  /*0c20*/  UMOV UR5, 0x400 ;  /* 0x0000040000057882 */ /* 0x000fe20000000000 */
[----:B------:R-:W-:Y:S01]  /*0c30*/  ISETP.NE.AND P3, PT, R30, RZ, PT ;  /* 0x000000ff1e00720c */ /* 0x000fe20003f65270 */
[----:B------:R-:W-:Y:S01]  /*0c40*/  BSSY B0, `(.L_x_2861) ;  /* 0x000007f000007945 */ /* 0x000fe20003800000 */
[----:B-1----:R-:W-:Y:S01]  /*0c50*/  ULEA UR5, UR6, UR5, 0x18 ;  /* 0x0000000506057291 */ /* 0x002fe2000f8ec03f */
[----:B--2---:R-:W-:Y:S01]  /*0c60*/  FMUL.FTZ R27, R3, R3 ;  /* 0x00000003031b7220 */ /* 0x004fe20000410000 */
[----:B------:R-:W-:Y:S01]  /*0c70*/  FADD.FTZ R21, R2, R3 ;  /* 0x0000000302157221 */ /* 0x000fe20000010000 */
[----:B---3--:R-:W-:Y:S01]  /*0c80*/  FMUL.FTZ R19, R29, R29 ;  /* 0x0000001d1d137220 */ /* 0x008fe20000410000 */
[----:B------:R-:W-:-:S03]  /*0c90*/  FADD.FTZ R18, R28, R29 ;  /* 0x0000001d1c127221 */ /* 0x000fc60000010000 */
[----:B------:R-:W-:Y:S01]  /*0ca0*/  FFMA.FTZ R19, R28, R28, R19 ;  /* 0x0000001c1c137223 */ /* 0x000fe20000010013 */
[----:B------:R-:W-:Y:S01]  /*0cb0*/  FADD.FTZ R18, RZ, R18 ;  /* 0x00000012ff127221 */ /* 0x000fe20000010000 */
[----:B------:R-:W-:Y:S02]  /*0cc0*/  FFMA.FTZ R20, R2, R2, R27 ;  /* 0x0000000202147223 */ /* 0x000fe4000001001b */
[----:B------:R-:W-:Y:S01]  /*0cd0*/  FADD.FTZ R19, RZ, R19 ;  /* 0x00000013ff137221 */ /* 0x000fe20000010000 */
[----:B------:R-:W-:-:S03]  /*0ce0*/  FADD.FTZ R18, R18, R21 ;  /* 0x0000001512127221 */ /* 0x000fc60000010000 */
[----:B------:R-:W-:Y:S02]  /*0cf0*/  FADD.FTZ R19, R19, R20 ;  /* 0x0000001413137221 */ /* 0x000fe40000010000 */
[----:B------:R-:W1:Y:S01]  /*0d00*/  S2R R20, SR_LANEID ;  /* 0x0000000000147919 */ /* 0x000e620000000000 */
[----:B-----5:R-:W-:Y:S01]  /*0d10*/  FMUL.FTZ R23, R5, R5 ;  /* 0x0000000505177220 */ /* 0x020fe20000410000 */
[----:B0-----:R-:W-:-:S03]  /*0d20*/  FADD.FTZ R17, R4, R5 ;  /* 0x0000000504117221 */ /* 0x001fc60000010000 */
[----:B------:R-:W-:Y:S01]  /*0d30*/  FFMA.FTZ R16, R4, R4, R23 ;  /* 0x0000000404107223 */ /* 0x000fe20000010017 */
[----:B------:R-:W-:Y:S01]  /*0d40*/  FMUL.FTZ R21, R7, R7 ;  /* 0x0000000707157220 */ /* 0x000fe20000410000 */
[----:B------:R-:W-:Y:S01]  /*0d50*/  FADD.FTZ R17, R18, R17 ;  /* 0x0000001112117221 */ /* 0x000fe20000010000 */
[C---:B------:R-:W-:Y:S01]  /*0d60*/  FADD.FTZ R18, R6.reuse, R7 ;  /* 0x0000000706127221 */ /* 0x040fe20000010000 */
[----:B------:R-:W-:Y:S01]  /*0d70*/  FADD.FTZ R16, R19, R16 ;  /* 0x0000001013107221 */ /* 0x000fe20000010000 */
[----:B------:R-:W-:Y:S02]  /*0d80*/  FFMA.FTZ R21, R6, R6, R21 ;  /* 0x0000000606157223 */ /* 0x000fe40000010015 */
[----:B------:R-:W-:Y:S02]  /*0d90*/  FADD.FTZ R17, R17, R18 ;  /* 0x0000001211117221 */ /* 0x000fe40000010000 */
[----:B------:R-:W-:Y:S01]  /*0da0*/  FADD.FTZ R16, R16, R21 ;  /* 0x0000001510107221 */ /* 0x000fe20000010000 */
[----:B----4-:R-:W-:Y:S01]  /*0db0*/  FMUL.FTZ R19, R9, R9 ;  /* 0x0000000909137220 */ /* 0x010fe20000410000 */
[----:B------:R-:W-:-:S03]  /*0dc0*/  FADD.FTZ R18, R8, R9 ;  /* 0x0000000908127221 */ /* 0x000fc60000010000 */
[----:B------:R-:W-:Y:S01]  /*0dd0*/  FFMA.FTZ R19, R8, R8, R19 ;  /* 0x0000000808137223 */ /* 0x000fe20000010013 */
[----:B------:R-:W-:Y:S01]  /*0de0*/  FMUL.FTZ R21, R11, R11 ;  /* 0x0000000b0b157220 */ /* 0x000fe20000410000 */
[----:B------:R-:W-:Y:S01]  /*0df0*/  FADD.FTZ R17, R17, R18 ;  /* 0x0000001211117221 */ /* 0x000fe20000010000 */
[----:B------:R-:W-:Y:S01]  /*0e00*/  FADD.FTZ R18, R10, R11 ;  /* 0x0000000b0a127221 */ /* 0x000fe20000010000 */
[----:B------:R-:W-:Y:S01]  /*0e10*/  FADD.FTZ R16, R16, R19 ;  /* 0x0000001310107221 */ /* 0x000fe20000010000 */
        /* <DEDUP_REMOVED lines=14> */
[----:B------:R-:W2:Y:S01]  /*0f00*/  SHFL.DOWN PT, R16, R25, 0x1, 0x1f ;  /* 0x08201f0019107f89 */ /* 0x000ea200000e0000 */
[----:B-1----:R-:W-:-:S13]  /*0f10*/  ISETP.GT.AND P1, PT, R20, 0x1e, PT ;  /* 0x0000001e1400780c */ /* 0x002fda0003f24270 */
[----:B0-----:R-:W-:Y:S01]  /*0f20*/  @!P1 FADD.FTZ R24, R24, R17 ;  /* 0x0000001118189221 */ /* 0x001fe20000010000 */
[----:B--2---:R-:W-:-:S04]  /*0f30*/  @!P1 FADD.FTZ R25, R25, R16 ;  /* 0x0000001019199221 */ /* 0x004fc80000010000 */
        /* <DEDUP_REMOVED lines=12> */
[----:B------:R-:W-:Y:S02]  /*1000*/  ISETP.GT.AND P1, PT, R20, 0x17, PT ;  /* 0x000000171400780c */ /* 0x000fe40003f24270 */
[----:B------:R-:W-:-:S11]  /*1010*/  SHF.R.S32.HI R19, RZ, 0x1f, R30 ;  /* 0x0000001fff137819 */ /* 0x000fd6000001141e */
[----:B0-----:R-:W-:Y:S01]  /*1020*/  @!P1 FADD.FTZ R24, R24, R17 ;  /* 0x0000001118189221 */ /* 0x001fe20000010000 */
[----:B-1----:R-:W-:-:S04]  /*1030*/  @!P1 FADD.FTZ R25, R25, R16 ;  /* 0x0000001019199221 */ /* 0x002fc80000010000 */
[----:B------:R-:W0:Y:S04]  /*1040*/  SHFL.DOWN PT, R17, R24, 0x10, 0x1f ;  /* 0x0a001f0018117f89 */ /* 0x000e2800000e0000 */
[----:B------:R-:W1:Y:S01]  /*1050*/  SHFL.DOWN PT, R16, R25, 0x10, 0x1f ;  /* 0x0a001f0019107f89 */ /* 0x000e6200000e0000 */
[C---:B------:R-:W-:Y:S02]  /*1060*/  ISETP.GT.AND P1, PT, R20.reuse, 0xf, PT ;  /* 0x0000000f1400780c */ /* 0x040fe40003f24270 */
[----:B------:R-:W-:Y:S02]  /*1070*/  LEA.HI R19, R19, R30, RZ, 0x5 ;  /* 0x0000001e13137211 */ /* 0x000fe400078f28ff */
[----:B------:R-:W-:Y:S02]  /*1080*/  ISETP.NE.AND P2, PT, R20, RZ, PT ;  /* 0x000000ff1400720c */ /* 0x000fe40003f45270 */
[----:B------:R-:W-:-:S04]  /*1090*/  SHF.R.S32.HI R19, RZ, 0x5, R19 ;  /* 0x00000005ff137819 */ /* 0x000fc80000011413 */
[----:B------:R-:W-:-:S03]  /*10a0*/  LEA R19, R19, UR5, 0x3 ;  /* 0x0000000513137c11 */ /* 0x000fc6000f8e18ff */
        /* <DEDUP_REMOVED lines=8> */
[----:B0-----:R-:W0:Y:S04]  /*1130*/  LDS.128 R16, [UR5+0x20] ;  /* 0x00002005ff107984 */ /* 0x001e280008000c00 */
[----:B------:R-:W1:Y:S01]  /*1140*/  LDS.128 R20, [UR5+0x30] ;  /* 0x00003005ff147984 */ /* 0x000e620008000c00 */
        /* <DEDUP_REMOVED lines=46> */
.L_x_2862:
[----:B------:R-:W-:Y:S05]  /*1430*/  BSYNC B0 ;  /* 0x0000000000007941 */ /* 0x000fea0003800000 */
.L_x_2861:
        /* <DEDUP_REMOVED lines=9> */
[----:B0-----:R-:W0:Y:S01]  /*14d0*/  LDC.64 R18, c[0x0][0x248] ;  /* 0x00009200ff127b82 */ /* 0x001e220000000a00 */
[----:B-1----:R-:W-:Y:S01]  /*14e0*/  IMAD R26, R23, R20, RZ ;  /* 0x00000014171a7224 */ /* 0x002fe200078e02ff */
[----:B------:R-:W-:-:S02]  /*14f0*/  SEL R44, R22, RZ, !P1 ;  /* 0x000000ff162c7207 */ /* 0x000fc40004800000 */
[----:B------:R-:W-:Y:S01]  /*1500*/  SEL R45, R45, 0xffffffff, !P1 ;  /* 0xffffffff2d2d7807 */ /* 0x000fe20004800000 */
[----:B------:R-:W-:-:S05]  /*1510*/  IMAD R16, R26, R22, RZ ;  /* 0x000000161a107224 */ /* 0x000fca00078e02ff */
[----:B------:R-:W-:Y:S02]  /*1520*/  SHF.L.U32 R27, R16, 0x1, RZ ;  /* 0x00000001101b7819 */ /* 0x000fe400000006ff */
[----:B------:R-:W1:Y:S03]  /*1530*/  LDC.64 R16, c[0x0][0x240] ;  /* 0x00009000ff107b82 */ /* 0x000e660000000a00 */
[----:B0-----:R-:W-:Y:S01]  /*1540*/  IMAD.WIDE R18, R27, 0x4, R18 ;  /* 0x000000041b127825 */ /* 0x001fe200078e0212 */
[----:B------:R-:W-:-:S03]  /*1550*/  ISETP.NE.AND P1, PT, R44, -0x1, PT ;  /* 0xffffffff2c00780c */ /* 0x000fc60003f25270 */
[----:B--2---:R-:W-:-:S04]  /*1560*/  IMAD R27, R20, UR7, R21 ;  /* 0x00000007141b7c24 */ /* 0x004fc8000f8e0215 */
[----:B------:R-:W-:Y:S01]  /*1570*/  IMAD.WIDE.U32 R18, R27, 0x8, R18 ;  /* 0x000000081b127825 */ /* 0x000fe200078e0012 */
[----:B------:R-:W-:-:S04]  /*1580*/  IADD3 R27, R26, R21, RZ ;  /* 0x000000151a1b7210 */ /* 0x000fc80007ffe0ff */
[----:B------:R2:W-:Y:S01]  /*1590*/  STG.E.64 desc[UR8][R18.64], R24 ;  /* 0x0000001812007986 */ /* 0x0005e2000c101b08 */
        /* <DEDUP_REMOVED lines=8> */
.L_x_2865:
[----:B--2---:R-:W2:Y:S04]  /*1620*/  LDG.E.STRONG.GPU R18, desc[UR8][R16.64] ;  /* 0x0000000810127981 */ /* 0x004ea8000c1ef900 */
[----:B--2---:R-:W-:Y:S01]  /*1630*/  CCTL.IVALL ;  /* 0x00000000ff00798f */ /* 0x004fe20002000000 */
[----:B------:R-:W-:Y:S05]  /*1640*/  YIELD ;  /* 0x0000000000007946 */ /* 0x000fea0003800000 */
[----:B------:R-:W-:-:S13]  /*1650*/  ISETP.NE.AND P1, PT, R18, R44, PT ;  /* 0x0000002c1200720c */ /* 0x000fda0003f25270 */
[----:B------:R-:W-:Y:S05]  /*1660*/  @P1 BRA `(.L_x_2865) ;  /* 0xfffffffc00ec1947 */ /* 0x000fea000383ffff */
.L_x_2864:
        /* <DEDUP_REMOVED lines=10> */
[----:B--2---:R-:W-:-:S07]  /*1710*/  IADD3 R26, -R17, R22, RZ ;  /* 0x00000016111a7210 */ /* 0x004fce0007ffe1ff */
.L_x_2867:
[C---:B------:R-:W-:Y:S02]  /*1720*/  ISETP.EQ.OR P1, PT, R23.reuse, UR7, P3 ;  /* 0x0000000717007c0c */ /* 0x040fe40009f22670 */
[----:B------:R-:W-:-:S04]  /*1730*/  IADD3 R20, R23, 0x1, RZ ;  /* 0x0000000117147810 */ /* 0x000fc80007ffe0ff */
[----:B------:R-:W-:-:S07]  /*1740*/  ISETP.EQ.OR P2, PT, R20, UR7, P3 ;  /* 0x0000000714007c0c */ /* 0x000fce0009f42670 */
[----:B0-----:R-:W0:Y:S01]  /*1750*/  @!P1 LDC R19, c[0x0][0x10] ;  /* 0x00000400ff139b82 */ /* 0x001e220000000800 */
[----:B------:R-:W1:Y:S01]  /*1760*/  @!P1 S2R R18, SR_CTAID.Y ;  /* 0x0000000000129919 */ /* 0x000e620000002600 */
[----:B------:R-:W-:-:S06]  /*1770*/  @!P1 LOP3.LUT R44, R32, 0x1, RZ, 0xc0, !PT ;  /* 0x00000001202c9812 */ /* 0x000fcc00078ec0ff */
[----:B------:R-:W2:Y:S08]  /*1780*/  @!P1 LDC.64 R16, c[0x0][0x248] ;  /* 0x00009200ff109b82 */ /* 0x000eb00000000a00 */
[----:B------:R-:W3:Y:S01]  /*1790*/  @!P2 LDC R27, c[0x0][0x10] ;  /* 0x00000400ff1bab82 */ /* 0x000ee20000000800 */
[----:B0-----:R-:W-:-:S04]  /*17a0*/  @!P1 IMAD R21, R19, R44, RZ ;  /* 0x0000002c13159224 */ /* 0x001fc800078e02ff */
[----:B------:R-:W-:-:S05]  /*17b0*/  @!P1 IMAD R21, R21, R22, RZ ;  /* 0x0000001615159224 */ /* 0x000fca00078e02ff */
[----:B------:R-:W-:Y:S01]  /*17c0*/  @!P1 SHF.L.U32 R21, R21, 0x1, RZ ;  /* 0x0000000115159819 */ /* 0x000fe200000006ff */
[----:B-1----:R-:W-:-:S04]  /*17d0*/  @!P1 IMAD R19, R19, R23, R18 ;  /* 0x0000001713139224 */ /* 0x002fc800078e0212 */
[----:B--2---:R-:W-:Y:S02]  /*17e0*/  @!P1 IMAD.WIDE R16, R21, 0x4, R16 ;  /* 0x0000000415109825 */ /* 0x004fe400078e0210 */
[----:B------:R-:W3:Y:S02]  /*17f0*/  @!P2 S2R R21, SR_CTAID.Y ;  /* 0x000000000015a919 */ /* 0x000ee40000002600 */
[----:B------:R-:W-:Y:S02]  /*1800*/  @!P1 IMAD.WIDE.U32 R18, R19, 0x8, R16 ;  /* 0x0000000813129825 */ /* 0x000fe400078e0010 */
[----:B------:R-:W0:Y:S04]  /*1810*/  @!P2 LDC.64 R16, c[0x0][0x248] ;  /* 0x00009200ff10ab82 */ /* 0x000e280000000a00 */
[----:B------:R-:W2:Y:S01]  /*1820*/  @!P1 LDG.E.64 R18, desc[UR8][R18.64] ;  /* 0x0000000812129981 */ /* 0x000ea2000c1e1b00 */
[----:B---3--:R-:W-:Y:S01]  /*1830*/  @!P2 IMAD R21, R20, R27, R21 ;  /* 0x0000001b1415a224 */ /* 0x008fe200078e0215 */
[----:B------:R-:W-:-:S05]  /*1840*/  @!P2 LOP3.LUT R20, R32, 0x1, RZ, 0xc0, !PT ;  /* 0x000000012014a812 */ /* 0x000fca00078ec0ff */
[----:B------:R-:W-:-:S04]  /*1850*/  @!P2 IMAD R27, R27, R20, RZ ;  /* 0x000000141b1ba224 */ /* 0x000fc800078e02ff */
[----:B------:R-:W-:-:S05]  /*1860*/  @!P2 IMAD R27, R27, R22, RZ ;  /* 0x000000161b1ba224 */ /* 0x000fca00078e02ff */
[----:B------:R-:W-:-:S05]  /*1870*/  @!P2 SHF.L.U32 R27, R27, 0x1, RZ ;  /* 0x000000011b1ba819 */ /* 0x000fca00000006ff */
[----:B0-----:R-:W-:-:S04]  /*1880*/  @!P2 IMAD.WIDE R16, R27, 0x4, R16 ;  /* 0x000000041b10a825 */ /* 0x001fc800078e0210 */
[----:B------:R-:W-:-:S06]  /*1890*/  @!P2 IMAD.WIDE.U32 R16, R21, 0x8, R16 ;  /* 0x000000081510a825 */ /* 0x000fcc00078e0010 */
[----:B------:R-:W3:Y:S01]  /*18a0*/  @!P2 LDG.E.64 R16, desc[UR8][R16.64] ;  /* 0x000000081010a981 */ /* 0x000ee2000c1e1b00 */
[----:B------:R-:W-:-:S04]  /*18b0*/  IADD3 R21, R23, 0x2, RZ ;  /* 0x0000000217157810 */ /* 0x000fc80007ffe0ff */
[----:B------:R-:W-:-:S13]  /*18c0*/  ISETP.EQ.OR P4, PT, R21, UR7, P3 ;  /* 0x0000000715007c0c */ /* 0x000fda0009f82670 */
[----:B------:R-:W0:Y:S01]  /*18d0*/  @!P4 S2R R27, SR_CTAID.Y ;  /* 0x00000000001bc919 */ /* 0x000e220000002600 */
[----:B------:R-:W0:Y:S02]  /*18e0*/  @!P4 LDC R20, c[0x0][0x10] ;  /* 0x00000400ff14cb82 */ /* 0x000e240000000800 */
[----:B0-----:R-:W-:Y:S01]  /*18f0*/  @!P4 IMAD R21, R21, R20, R27 ;  /* 0x000000141515c224 */ /* 0x001fe200078e021b */
[----:B------:R-:W-:-:S05]  /*1900*/  @!P4 LOP3.LUT R27, R32, 0x1, RZ, 0xc0, !PT ;  /* 0x00000001201bc812 */ /* 0x000fca00078ec0ff */
[----:B------:R-:W-:Y:S01]  /*1910*/  @!P4 IMAD R27, R20, R27, RZ ;  /* 0x0000001b141bc224 */ /* 0x000fe200078e02ff */
[----:B------:R-:W-:-:S03]  /*1920*/  IADD3 R20, R23, 0x3, RZ ;  /* 0x0000000317147810 */ /* 0x000fc60007ffe0ff */
[----:B------:R-:W-:-:S05]  /*1930*/  @!P4 IMAD R27, R27, R22, RZ ;  /* 0x000000161b1bc224 */ /* 0x000fca00078e02ff */
[----:B------:R-:W-:Y:S01]  /*1940*/  @!P4 SHF.L.U32 R27, R27, 0x1, RZ ;  /* 0x000000011b1bc819 */ /* 0x000fe200000006ff */
[----:B--2---:R-:W-:Y:S01]  /*1950*/  @!P1 FADD.FTZ R24, R24, R18 ;  /* 0x0000001218189221 */ /* 0x004fe20000010000 */
[----:B------:R-:W-:Y:S01]  /*1960*/  @!P1 FADD.FTZ R25, R25, R19 ;  /* 0x0000001319199221 */ /* 0x000fe20000010000 */
[----:B------:R-:W-:Y:S01]  /*1970*/  ISETP.EQ.OR P1, PT, R20, UR7, P3 ;  /* 0x0000000714007c0c */ /* 0x000fe20009f22670 */
[----:B------:R-:W0:-:S12]  /*1980*/  @!P4 LDC.64 R18, c[0x0][0x248] ;  /* 0x00009200ff12cb82 */ /* 0x000e180000000a00 */
[----:B------:R-:W1:Y:S01]  /*1990*/  @!P1 LDC R45, c[0x0][0x10] ;  /* 0x00000400ff2d9b82 */ /* 0x000e620000000800 */
[----:B0-----:R-:W-:Y:S02]  /*19a0*/  @!P4 IMAD.WIDE R18, R27, 0x4, R18 ;  /* 0x000000041b12c825 */ /* 0x001fe400078e0212 */
[----:B------:R-:W1:Y:S02]  /*19b0*/  @!P1 S2R R27, SR_CTAID.Y ;  /* 0x00000000001b9919 */ /* 0x000e640000002600 */
[----:B------:R-:W-:-:S06]  /*19c0*/  @!P4 IMAD.WIDE.U32 R18, R21, 0x8, R18 ;  /* 0x000000081512c825 */ /* 0x000fcc00078e0012 */
[----:B------:R-:W2:Y:S01]  /*19d0*/  @!P4 LDG.E.64 R18, desc[UR8][R18.64] ;  /* 0x000000081212c981 */ /* 0x000ea2000c1e1b00 */
[----:B---3--:R-:W-:Y:S01]  /*19e0*/  @!P2 FADD.FTZ R24, R24, R16 ;  /* 0x000000101818a221 */ /* 0x008fe20000010000 */
[----:B------:R-:W-:Y:S01]  /*19f0*/  @!P1 LOP3.LUT R16, R32, 0x1, RZ, 0xc0, !PT ;  /* 0x0000000120109812 */ /* 0x000fe200078ec0ff */
[----:B-1----:R-:W-:Y:S02]  /*1a00*/  @!P1 IMAD R27, R20, R45, R27 ;  /* 0x0000002d141b9224 */ /* 0x002fe400078e021b */
[----:B------:R-:W0:Y:S02]  /*1a10*/  @!P1 LDC.64 R20, c[0x0][0x248] ;  /* 0x00009200ff149b82 */ /* 0x000e240000000a00 */
[----:B------:R-:W-:-:S04]  /*1a20*/  @!P1 IMAD R45, R45, R16, RZ ;  /* 0x000000102d2d9224 */ /* 0x000fc800078e02ff */
[----:B------:R-:W-:-:S05]  /*1a30*/  @!P1 IMAD R45, R45, R22, RZ ;  /* 0x000000162d2d9224 */ /* 0x000fca00078e02ff */
[----:B------:R-:W-:-:S05]  /*1a40*/  @!P1 SHF.L.U32 R45, R45, 0x1, RZ ;  /* 0x000000012d2d9819 */ /* 0x000fca00000006ff */
[----:B0-----:R-:W-:-:S04]  /*1a50*/  @!P1 IMAD.WIDE R20, R45, 0x4, R20 ;  /* 0x000000042d149825 */ /* 0x001fc800078e0214 */
[----:B------:R-:W-:-:S06]  /*1a60*/  @!P1 IMAD.WIDE.U32 R20, R27, 0x8, R20 ;  /* 0x000000081b149825 */ /* 0x000fcc00078e0014 */
[----:B------:R-:W3:Y:S01]  /*1a70*/  @!P1 LDG.E.64 R20, desc[UR8][R20.64] ;  /* 0x0000000814149981 */ /* 0x000ee2000c1e1b00 */
[----:B------:R-:W-:Y:S01]  /*1a80*/  IADD3 R26, R26, -0x4, RZ ;  /* 0xfffffffc1a1a7810 */ /* 0x000fe20007ffe0ff */
[----:B------:R-:W-:-:S03]  /*1a90*/  @!P2 FADD.FTZ R25, R25, R17 ;  /* 0x000000111919a221 */ /* 0x000fc60000010000 */
[----:B------:R-:W-:Y:S02]  /*1aa0*/  ISETP.NE.AND P2, PT, R26, RZ, PT ;  /* 0x000000ff1a00720c */ /* 0x000fe40003f45270 */
[----:B------:R-:W-:Y:S01]  /*1ab0*/  IADD3 R23, R23, 0x4, RZ ;  /* 0x0000000417177810 */ /* 0x000fe20007ffe0ff */
[----:B--2---:R-:W-:Y:S01]  /*1ac0*/  @!P4 FADD.FTZ R24, R24, R18 ;  /* 0x000000121818c221 */ /* 0x004fe20000010000 */
[----:B------:R-:W-:-:S03]  /*1ad0*/  @!P4 FADD.FTZ R25, R25, R19 ;  /* 0x000000131919c221 */ /* 0x000fc60000010000 */
[----:B---3--:R-:W-:Y:S01]  /*1ae0*/  @!P1 FADD.FTZ R24, R24, R20 ;  /* 0x0000001418189221 */ /* 0x008fe20000010000 */
[----:B------:R-:W-:-:S05]  /*1af0*/  @!P1 FADD.FTZ R25, R25, R21 ;  /* 0x0000001519199221 */ /* 0x000fca0000010000 */
[----:B------:R-:W-:Y:S05]  /*1b00*/  @P2 BRA `(.L_x_2867) ;  /* 0xfffffffc00042947 */ /* 0x000fea000383ffff */
.L_x_2866:
        /* <DEDUP_REMOVED lines=8> */
[----:B0-----:R-:W-:Y:S01]  /*1b90*/  LOP3.LUT R19, R32, 0x1, RZ, 0xc0, !PT ;  /* 0x0000000120137812 */ /* 0x001fe200078ec0ff */
[----:B------:R-:W-:-:S04]  /*1ba0*/  ULDC UR5, c[0x0][0x10] ;  /* 0x0000040000057ab9 */ /* 0x000fc80000000800 */
[----:B------:R-:W-:-:S04]  /*1bb0*/  IMAD R19, R19, UR5, RZ ;  /* 0x0000000513137c24 */ /* 0x000fc8000f8e02ff */
[----:B------:R-:W-:-:S05]  /*1bc0*/  IMAD R19, R19, R22, RZ ;  /* 0x0000001613137224 */ /* 0x000fca00078e02ff */
[----:B------:R-:W-:-:S05]  /*1bd0*/  SHF.L.U32 R19, R19, 0x1, RZ ;  /* 0x0000000113137819 */ /* 0x000fca00000006ff */
[----:B--2---:R-:W-:-:S04]  /*1be0*/  IMAD.WIDE R16, R19, 0x4, R16 ;  /* 0x0000000413107825 */ /* 0x004fc800078e0210 */
[----:B-1----:R-:W-:-:S04]  /*1bf0*/  IMAD R19, R23, UR5, R20 ;  /* 0x0000000517137c24 */ /* 0x002fc8000f8e0214 */
[----:B------:R-:W-:-:S06]  /*1c00*/  IMAD.WIDE.U32 R16, R19, 0x8, R16 ;  /* 0x0000000813107825 */ /* 0x000fcc00078e0010 */
[----:B------:R-:W2:Y:S02]  /*1c10*/  LDG.E.64 R16, desc[UR8][R16.64] ;  /* 0x0000000810107981 */ /* 0x000ea4000c1e1b00 */
[----:B--2---:R-:W-:Y:S01]  /*1c20*/  FADD.FTZ R24, R24, R16 ;  /* 0x0000001018187221 */ /* 0x004fe20000010000 */
[----:B------:R-:W-:-:S07]  /*1c30*/  FADD.FTZ R25, R25, R17 ;  /* 0x0000001119197221 */ /* 0x000fce0000010000 */
.L_x_2869:
[----:B------:R-:W-:Y:S05]  /*1c40*/  BSYNC B0 ;  /* 0x0000000000007941 */ /* 0x000fea0003800000 */
.L_x_2868:
[----:B------:R-:W-:Y:S05]  /*1c50*/  @!P2 BRA `(.L_x_2863) ;  /* 0x00000000007ca947 */ /* 0x000fea0003800000 */
[C---:B------:R-:W-:Y:S02]  /*1c60*/  IADD3 R16, R23.reuse, 0x1, RZ ;  /* 0x0000000117107810 */ /* 0x040fe40007ffe0ff */
[----:B------:R-:W-:Y:S02]  /*1c70*/  IADD3 R23, R23, 0x2, RZ ;  /* 0x0000000217177810 */ /* 0x000fe40007ffe0ff */
[----:B------:R-:W-:Y:S02]  /*1c80*/  ISETP.EQ.OR P2, PT, R16, UR7, P3 ;  /* 0x0000000710007c0c */ /* 0x000fe40009f42670 */
[----:B------:R-:W-:-:S04]  /*1c90*/  ISETP.EQ.OR P1, PT, R23, UR7, P3 ;  /* 0x0000000717007c0c */ /* 0x000fc80009f22670 */
[----:B------:R-:W-:-:S07]  /*1ca0*/  ISETP.EQ.OR P1, PT, R18, 0x2, P1 ;  /* 0x000000021200780c */ /* 0x000fce0000f22670 */
[----:B------:R-:W1:Y:S01]  /*1cb0*/  @!P2 S2R R21, SR_CTAID.Y ;  /* 0x000000000015a919 */ /* 0x000e620000002600 */
[----:B0-----:R-:W1:Y:S01]  /*1cc0*/  @!P2 LDC R19, c[0x0][0x10] ;  /* 0x00000400ff13ab82 */ /* 0x001e620000000800 */
[----:B------:R-:W-:-:S04]  /*1cd0*/  @!P2 LOP3.LUT R18, R32, 0x1, RZ, 0xc0, !PT ;  /* 0x000000012012a812 */ /* 0x000fc800078ec0ff */
[----:B------:R-:W0:Y:S01]  /*1ce0*/  @!P1 S2R R20, SR_CTAID.Y ;  /* 0x0000000000149919 */ /* 0x000e220000002600 */
[----:B------:R-:W-:Y:S02]  /*1cf0*/  @!P1 LOP3.LUT R45, R32, 0x1, RZ, 0xc0, !PT ;  /* 0x00000001202d9812 */ /* 0x000fe400078ec0ff */
[----:B------:R-:W2:Y:S01]  /*1d00*/  @!P1 LDC R26, c[0x0][0x10] ;  /* 0x00000400ff1a9b82 */ /* 0x000ea20000000800 */
[----:B-1----:R-:W-:Y:S02]  /*1d10*/  @!P2 IMAD R21, R16, R19, R21 ;  /* 0x000000131015a224 */ /* 0x002fe400078e0215 */
[----:B------:R-:W-:-:S05]  /*1d20*/  @!P2 IMAD R19, R19, R18, RZ ;  /* 0x000000121313a224 */ /* 0x000fca00078e02ff */
[----:B------:R-:W1:Y:S01]  /*1d30*/  @!P2 LDC.64 R16, c[0x0][0x248] ;  /* 0x00009200ff10ab82 */ /* 0x000e620000000a00 */
[----:B--2---:R-:W-:Y:S02]  /*1d40*/  @!P1 IMAD R45, R26, R45, RZ ;  /* 0x0000002d1a2d9224 */ /* 0x004fe400078e02ff */
[-C--:B------:R-:W-:Y:S02]  /*1d50*/  @!P2 IMAD R27, R19, R22.reuse, RZ ;  /* 0x00000016131ba224 */ /* 0x080fe400078e02ff */
[----:B------:R-:W-:Y:S02]  /*1d60*/  @!P1 IMAD R22, R45, R22, RZ ;  /* 0x000000162d169224 */ /* 0x000fe400078e02ff */
[----:B0-----:R-:W-:Y:S01]  /*1d70*/  @!P1 IMAD R23, R23, R26, R20 ;  /* 0x0000001a17179224 */ /* 0x001fe200078e0214 */
[----:B------:R-:W0:Y:S01]  /*1d80*/  @!P1 LDC.64 R18, c[0x0][0x248] ;  /* 0x00009200ff129b82 */ /* 0x000e220000000a00 */
[----:B------:R-:W-:-:S05]  /*1d90*/  @!P2 SHF.L.U32 R27, R27, 0x1, RZ ;  /* 0x000000011b1ba819 */ /* 0x000fca00000006ff */
[----:B-1----:R-:W-:Y:S01]  /*1da0*/  @!P2 IMAD.WIDE R16, R27, 0x4, R16 ;  /* 0x000000041b10a825 */ /* 0x002fe200078e0210 */
[----:B------:R-:W-:-:S03]  /*1db0*/  @!P1 SHF.L.U32 R27, R22, 0x1, RZ ;  /* 0x00000001161b9819 */ /* 0x000fc600000006ff */
[----:B------:R-:W-:-:S04]  /*1dc0*/  @!P2 IMAD.WIDE.U32 R16, R21, 0x8, R16 ;  /* 0x000000081510a825 */ /* 0x000fc800078e0010 */
[----:B0-----:R-:W-:Y:S02]  /*1dd0*/  @!P1 IMAD.WIDE R18, R27, 0x4, R18 ;  /* 0x000000041b129825 */ /* 0x001fe400078e0212 */
[----:B------:R-:W2:Y:S02]  /*1de0*/  @!P2 LDG.E.64 R16, desc[UR8][R16.64] ;  /* 0x000000081010a981 */ /* 0x000ea4000c1e1b00 */
[----:B------:R-:W-:-:S06]  /*1df0*/  @!P1 IMAD.WIDE.U32 R18, R23, 0x8, R18 ;  /* 0x0000000817129825 */ /* 0x000fcc00078e0012 */
[----:B------:R-:W3:Y:S01]  /*1e00*/  @!P1 LDG.E.64 R18, desc[UR8][R18.64] ;  /* 0x0000000812129981 */ /* 0x000ee2000c1e1b00 */
[----:B--2---:R-:W-:Y:S01]  /*1e10*/  @!P2 FADD.FTZ R24, R24, R16 ;  /* 0x000000101818a221 */ /* 0x004fe20000010000 */
[----:B------:R-:W-:-:S03]  /*1e20*/  @!P2 FADD.FTZ R25, R25, R17 ;  /* 0x000000111919a221 */ /* 0x000fc60000010000 */
[----:B---3--:R-:W-:Y:S01]  /*1e30*/  @!P1 FADD.FTZ R24, R24, R18 ;  /* 0x0000001218189221 */ /* 0x008fe20000010000 */
[----:B------:R-:W-:-:S07]  /*1e40*/  @!P1 FADD.FTZ R25, R25, R19 ;  /* 0x0000001319199221 */ /* 0x000fce0000010000 */
.L_x_2863:
[----:B------:R-:W-:Y:S01]  /*1e50*/  ULDC.64 UR12, c[0x0][0x218] ;  /* 0x00008600000c7ab9 */ /* 0x000fe20000000a00 */
[----:B------:R-:W-:Y:S01]  /*1e60*/  LOP3.LUT P1, RZ, R30, UR7, RZ, 0xfc, !PT ;  /* 0x000000071eff7c12 */ /* 0x000fe2000f82fcff */
[----:B------:R-:W1:Y:S01]  /*1e70*/  S2UR UR6, SR_CgaCtaId ;  /* 0x00000000000679c3 */ /* 0x000e620000008800 */
[----:B------:R-:W-:Y:S01]  /*1e80*/  ISETP.EQ.U32.AND P2, PT, RZ, UR12, PT ;  /* 0x0000000cff007c0c */ /* 0x000fe2000bf42070 */
[----:B------:R-:W-:Y:S01]  /*1e90*/  UMOV UR5, 0x400 ;  /* 0x0000040000057882 */ /* 0x000fe20000000000 */
[----:B------:R-:W-:Y:S01]  /*1ea0*/  IADD3 R0, R39, R0, RZ ;  /* 0x0000000027007210 */ /* 0x000fe20007ffe0ff */
[----:B------:R-:W-:Y:S01]  /*1eb0*/  ULDC.64 UR14, c[0x0][0x278] ;  /* 0x00009e00000e7ab9 */ /* 0x000fe20000000a00 */
[----:B------:R-:W-:-:S03]  /*1ec0*/  ISETP.EQ.OR.EX P1, PT, RZ, UR13, P1, P2 ;  /* 0x0000000dff007c0c */ /* 0x000fc60008f22720 */
[----:B0-2---:R-:W0:Y:S08]  /*1ed0*/  LDC.64 R18, c[0x0][0x228] ;  /* 0x00008a00ff127b82 */ /* 0x005e300000000a00 */
[----:B------:R-:W2:Y:S08]  /*1ee0*/  LDC.64 R16, c[0x0][0x230] ;  /* 0x00008c00ff107b82 */ /* 0x000eb00000000a00 */
[----:B------:R-:W3:Y:S01]  /*1ef0*/  @!P1 LDC.64 R20, c[0x0][0x218] ;  /* 0x00008600ff149b82 */ /* 0x000ee20000000a00 */
[----:B-1----:R-:W-:-:S03]  /*1f00*/  ULEA UR5, UR6, UR5, 0x18 ;  /* 0x0000000506057291 */ /* 0x002fc6000f8ec03f */
[----:B------:R-:W-:Y:S02]  /*1f10*/  ULDC UR6, c[0x0][0x2a4] ;  /* 0x0000a90000067ab9 */ /* 0x000fe40000000800 */
[----:B------:R-:W-:Y:S01]  /*1f20*/  @!P1 FMUL.FTZ R23, R25, UR6 ;  /* 0x0000000619179c20 */ /* 0x000fe20008410000 */
[----:B------:R-:W-:Y:S01]  /*1f30*/  @!P1 FMUL.FTZ R22, R24, UR6 ;  /* 0x0000000618169c20 */ /* 0x000fe20008410000 */
[C---:B0-----:R-:W-:Y:S02]  /*1f40*/  IMAD.WIDE R44, R0.reuse, 0x4, R18 ;  /* 0x00000004002c7825 */ /* 0x041fe400078e0212 */
[----:B------:R-:W-:Y:S02]  /*1f50*/  @!P3 STS.64 [UR5+0xc0], R24 ;  /* 0x0000c018ff00b988 */ /* 0x000fe40008000a05 */
[----:B--2---:R-:W-:-:S04]  /*1f60*/  IMAD.WIDE R18, R0, 0x4, R16 ;  /* 0x0000000400127825 */ /* 0x004fc800078e0210 */
[----:B---3--:R-:W-:-:S05]  /*1f70*/  @!P1 IMAD.WIDE R26, R38, 0x8, R20 ;  /* 0x00000008261a9825 */ /* 0x008fca00078e0214 */
[----:B------:R-:W-:Y:S01]  /*1f80*/  @!P1 STG.E.64 desc[UR8][R26.64], R22 ;  /* 0x000000161a009986 */ /* 0x000fe2000c101b08 */
[----:B------:R-:W-:Y:S06]  /*1f90*/  BAR.SYNC.DEFER_BLOCKING 0x0 ;  /* 0x0000000000007b1d */ /* 0x000fec0000010000 */
[----:B------:R0:W2:Y:S04]  /*1fa0*/  LDG.E.64 R16, desc[UR8][R44.64] ;  /* 0x000000082c107981 */ /* 0x0000a8000c1e1b00 */
[----:B------:R-:W2:Y:S01]  /*1fb0*/  LDG.E.64 R18, desc[UR8][R18.64] ;  /* 0x0000000812127981 */ /* 0x000ea2000c1e1b00 */
[----:B------:R-:W-:-:S02]  /*1fc0*/  ISETP.NE.AND P6, PT, RZ, UR10, PT ;  /* 0x0000000aff007c0c */ /* 0x000fc4000bfc5270 */
[----:B------:R-:W-:Y:S01]  /*1fd0*/  ISETP.GE.U32.AND P2, PT, R34, UR14, PT ;  /* 0x0000000e22007c0c */ /* 0x000fe2000bf46070 */
[----:B------:R-:W1:Y:S03]  /*1fe0*/  LDS.64 R20, [UR5+0xc0] ;  /* 0x0000c005ff147984 */ /* 0x000e660008000a00 */
[----:B------:R-:W-:-:S04]  /*1ff0*/  ISETP.GE.AND.EX P2, PT, R31, UR15, PT, P2 ;  /* 0x0000000f1f007c0c */ /* 0x000fc8000bf46320 */
[----:B------:R-:W-:Y:S01]  /*2000*/  ISETP.GT.U32.OR P2, PT, R30, 0x27f, P2 ;  /* 0x0000027f1e00780c */ /* 0x000fe20001744470 */
[----:B-1----:R-:W-:-:S04]  /*2010*/  FMUL.FTZ R20, R20, UR6 ;  /* 0x0000000614147c20 */ /* 0x002fc80008410000 */
[C---:B------:R-:W-:Y:S01]  /*2020*/  FMUL.FTZ R0, R20.reuse, R20 ;  /* 0x0000001414007220 */ /* 0x040fe20000410000 */
[C---:B------:R-:W-:Y:S01]  /*2030*/  FADD.FTZ R29, -R20.reuse, R29 ;  /* 0x0000001d141d7221 */ /* 0x040fe20000010100 */
[C---:B------:R-:W-:Y:S01]  /*2040*/  FADD.FTZ R7, -R20.reuse, R7 ;  /* 0x0000000714077221 */ /* 0x040fe20000010100 */
[C---:B------:R-:W-:Y:S01]  /*2050*/  FADD.FTZ R5, -R20.reuse, R5 ;  /* 0x0000000514057221 */ /* 0x040fe20000010100 */
[----:B------:R-:W-:Y:S01]  /*2060*/  FFMA.FTZ R0, R21, UR6, -R0 ;  /* 0x0000000615007c23 */ /* 0x000fe20008010800 */
[C---:B------:R-:W-:Y:S01]  /*2070*/  FADD.FTZ R9, -R20.reuse, R9 ;  /* 0x0000000914097221 */ /* 0x040fe20000010100 */
[C---:B------:R-:W-:Y:S01]  /*2080*/  FADD.FTZ R12, -R20.reuse, R12 ;  /* 0x0000000c140c7221 */ /* 0x040fe20000010100 */
[C---:B------:R-:W-:Y:S01]  /*2090*/  FADD.FTZ R23, -R20.reuse, R2 ;  /* 0x0000000214177221 */ /* 0x040fe20000010100 */
[----:B------:R-:W-:Y:S01]  /*20a0*/  FADD.FTZ R3, -R20, R3 ;  /* 0x0000000314037221 */ /* 0x000fe20000010100 */
[----:B------:R-:W-:Y:S01]  /*20b0*/  FSETP.GTU.FTZ.AND P1, PT, R0, RZ, PT ;  /* 0x000000ff0000720b */ /* 0x000fe20003f3c000 */
[C---:B------:R-:W-:Y:S01]  /*20c0*/  FADD.FTZ R25, -R20.reuse, R4 ;  /* 0x0000000414197221 */ /* 0x040fe20000010100 */
[C---:B------:R-:W-:Y:S01]  /*20d0*/  FADD.FTZ R27, -R20.reuse, R6 ;  /* 0x00000006141b7221 */ /* 0x040fe20000010100 */
[C---:B0-----:R-:W-:Y:S01]  /*20e0*/  FADD.FTZ R45, -R20.reuse, R8 ;  /* 0x00000008142d7221 */ /* 0x041fe20000010100 */
[C---:B------:R-:W-:Y:S01]  /*20f0*/  FADD.FTZ R10, -R20.reuse, R10 ;  /* 0x0000000a140a7221 */ /* 0x040fe20000010100 */
[C---:B------:R-:W-:Y:S01]  /*2100*/  FADD.FTZ R11, -R20.reuse, R11 ;  /* 0x0000000b140b7221 */ /* 0x040fe20000010100 */
[C---:B------:R-:W-:Y:S01]  /*2110*/  FADD.FTZ R13, -R20.reuse, R13 ;  /* 0x0000000d140d7221 */ /* 0x040fe20000010100 */
[C---:B------:R-:W-:Y:S01]  /*2120*/  FADD.FTZ R14, -R20.reuse, R14 ;  /* 0x0000000e140e7221 */ /* 0x040fe20000010100 */
[----:B------:R-:W-:-:S05]  /*2130*/  FADD.FTZ R15, -R20, R15 ;  /* 0x0000000f140f7221 */ /* 0x000fca0000010100 */
[----:B------:R-:W0:Y:S02]  /*2140*/  @P1 LDC R21, c[0x0][0x238] ;  /* 0x00008e00ff151b82 */ /* 0x000e240000000800 */
[----:B0-----:R-:W-:Y:S01]  /*2150*/  @P1 FADD.FTZ R24, R0, R21 ;  /* 0x0000001500181221 */ /* 0x001fe20000010000 */
[----:B------:R-:W-:Y:S01]  /*2160*/  MOV R0, 0x3f800000 ;  /* 0x3f80000000007802 */ /* 0x000fe20000000f00 */
[----:B------:R-:W-:-:S05]  /*2170*/  FADD.FTZ R21, -R20, R28 ;  /* 0x0000001c14157221 */ /* 0x000fca0000010100 */
        /* <DEDUP_REMOVED lines=33> */
.L_x_2870:
        /* <DEDUP_REMOVED lines=13> */
.L_x_2872:
[----:B------:R-:W-:Y:S05]  /*2460*/  BSYNC B0 ;  /* 0x0000000000007941 */ /* 0x000fea0003800000 */
.L_x_2871:
        /* <DEDUP_REMOVED lines=13> */
.L_x_2873:
        /* <DEDUP_REMOVED lines=13> */
.L_x_2875:
[----:B------:R-:W-:Y:S05]  /*2610*/  BSYNC B0 ;  /* 0x0000000000007941 */ /* 0x000fea0003800000 */
.L_x_2874:
[----:B-1----:R-:W-:Y:S01]  /*2620*/  FFMA.FTZ R2, R16, R25, R18 ;  /* 0x0000001910027223 */ /* 0x002fe20000010012 */
        /* <DEDUP_REMOVED lines=12> */
.L_x_2876:
        /* <DEDUP_REMOVED lines=13> */
.L_x_2878:
[----:B------:R-:W-:Y:S05]  /*27c0*/  BSYNC B0 ;  /* 0x0000000000007941 */ /* 0x000fea0003800000 */
.L_x_2877:
[C---:B------:R-:W-:Y:S01]  /*27d0*/  IADD3 R33, R37.reuse, 0x60, RZ ;  /* 0x0000006025217810 */ /* 0x040fe20007ffe0ff */
[C-C-:B------:R-:W-:Y:S01]  /*27e0*/  FFMA.FTZ R6, R16.reuse, R5, R18.reuse ;  /* 0x0000000510067223 */ /* 0x140fe20000010012 */
[C---:B------:R-:W-:Y:S01]  /*27f0*/  IADD3 R13, R37.reuse, 0x80, RZ ;  /* 0x00000080250d7810 */ /* 0x040fe20007ffe0ff */
[C-C-:B0-----:R-:W-:Y:S01]  /*2800*/  FFMA.FTZ R10, R16.reuse, R7, R18.reuse ;  /* 0x00000007100a7223 */ /* 0x141fe20000010012 */
[C---:B------:R-:W-:Y:S01]  /*2810*/  IADD3 R21, R37.reuse, 0xa0, RZ ;  /* 0x000000a025157810 */ /* 0x040fe20007ffe0ff */
[C-C-:B-1----:R-:W-:Y:S01]  /*2820*/  FFMA.FTZ R2, R16.reuse, R27, R18.reuse ;  /* 0x0000001b10027223 */ /* 0x142fe20000010012 */
[C---:B------:R-:W-:Y:S01]  /*2830*/  IADD3 R23, R37.reuse, 0xc0, RZ ;  /* 0x000000c025177810 */ /* 0x040fe20007ffe0ff */
[C-C-:B------:R-:W-:Y:S01]  /*2840*/  FFMA.FTZ R4, R16.reuse, R45, R18.reuse ;  /* 0x0000002d10047223 */ /* 0x140fe20000010012 */
[----:B------:R-:W-:Y:S01]  /*2850*/  IADD3 R24, R37, 0xe0, RZ ;  /* 0x000000e025187810 */ /* 0x000fe20007ffe0ff */
[----:B------:R-:W-:Y:S01]  /*2860*/  FFMA.FTZ R14, R16, R9, R18 ;  /* 0x00000009100e7223 */ /* 0x000fe20000010012 */
[----:B------:R-:W-:Y:S01]  /*2870*/  ISETP.GE.U32.AND P5, PT, R33, UR14, PT ;  /* 0x0000000e21007c0c */ /* 0x000fe2000bfa6070 */
[--C-:B------:R-:W-:Y:S01]  /*2880*/  FFMA.FTZ R5, R17, R20, R19.reuse ;  /* 0x0000001411057223 */ /* 0x100fe20000010013 */
[----:B------:R-:W-:Y:S01]  /*2890*/  ISETP.GE.U32.AND P1, PT, R13, UR14, PT ;  /* 0x0000000e0d007c0c */ /* 0x000fe2000bf26070 */
[--C-:B------:R-:W-:Y:S01]  /*28a0*/  FFMA.FTZ R7, R17, R22, R19.reuse ;  /* 0x0000001611077223 */ /* 0x100fe20000010013 */
[----:B------:R-:W-:Y:S01]  /*28b0*/  ISETP.GE.U32.AND P2, PT, R21, UR14, PT ;  /* 0x0000000e15007c0c */ /* 0x000fe2000bf46070 */
[--C-:B------:R-:W-:Y:S01]  /*28c0*/  FFMA.FTZ R11, R17, R12, R19.reuse ;  /* 0x0000000c110b7223 */ /* 0x100fe20000010013 */
[----:B------:R-:W-:Y:S01]  /*28d0*/  ISETP.GE.U32.AND P3, PT, R23, UR14, PT ;  /* 0x0000000e17007c0c */ /* 0x000fe2000bf66070 */
[C-C-:B------:R-:W-:Y:S01]  /*28e0*/  FFMA.FTZ R15, R17.reuse, R0, R19.reuse ;  /* 0x00000000110f7223 */ /* 0x140fe20000010013 */
[----:B------:R-:W-:Y:S01]  /*28f0*/  ISETP.GE.U32.AND P4, PT, R24, UR14, PT ;  /* 0x0000000e18007c0c */ /* 0x000fe2000bf86070 */
[----:B------:R-:W-:Y:S01]  /*2900*/  FFMA.FTZ R3, R17, R8, R19 ;  /* 0x0000000811037223 */ /* 0x000fe20000010013 */
[----:B------:R-:W-:-:S02]  /*2910*/  SHF.R.S32.HI R25, RZ, 0x1f, R33 ;  /* 0x0000001fff197819 */ /* 0x000fc40000011421 */
        /* <DEDUP_REMOVED lines=25> */
.L_x_2879:
[----:B------:R-:W-:Y:S04]  /*2ab0*/  BSSY B0, `(.L_x_2880) ;  /* 0x000000d000007945 */ /* 0x000fe80003800000 */
[----:B------:R-:W-:Y:S05]  /*2ac0*/  @P5 BRA `(.L_x_2881) ;  /* 0x00000000002c5947 */ /* 0x000fea0003800000 */
[----:B------:R-:W-:Y:S01]  /*2ad0*/  ULDC.64 UR12, c[0x0][0x270] ;  /* 0x00009c00000c7ab9 */ /* 0x000fe20000000a00 */
[----:B------:R-:W-:Y:S01]  /*2ae0*/  MOV R8, R40 ;  /* 0x0000002800087202 */ /* 0x000fe20000000f00 */
[----:B------:R-:W-:Y:S01]  /*2af0*/  IMAD R0, R25, UR12, RZ ;  /* 0x0000000c19007c24 */ /* 0x000fe2000f8e02ff */
[----:B------:R-:W-:-:S03]  /*2b00*/  MOV R9, R43 ;  /* 0x0000002b00097202 */ /* 0x000fc60000000f00 */
[----:B------:R-:W-:-:S04]  /*2b10*/  IMAD.WIDE.U32 R8, R33, UR12, R8 ;  /* 0x0000000c21087c25 */ /* 0x000fc8000f8e0008 */
[----:B------:R-:W-:Y:S01]  /*2b20*/  IMAD R33, R33, UR13, R0 ;  /* 0x0000000d21217c24 */ /* 0x000fe2000f8e0200 */
[----:B------:R-:W-:Y:S02]  /*2b30*/  ULDC.64 UR12, c[0x0][0x210] ;  /* 0x00008400000c7ab9 */ /* 0x000fe40000000a00 */
[----:B------:R-:W-:Y:S02]  /*2b40*/  LEA R16, P5, R8, UR12, 0x2 ;  /* 0x0000000c08107c11 */ /* 0x000fe4000f8a10ff */
[----:B------:R-:W-:-:S04]  /*2b50*/  IADD3 R33, R9, R33, RZ ;  /* 0x0000002109217210 */ /* 0x000fc80007ffe0ff */
[----:B------:R-:W-:-:S05]  /*2b60*/  LEA.HI.X R17, R8, UR13, R33, 0x2, P5 ;  /* 0x0000000d08117c11 */ /* 0x000fca000a8f1421 */
[----:B------:R0:W-:Y:S02]  /*2b70*/  STG.E.64 desc[UR8][R16.64], R2 ;  /* 0x0000000210007986 */ /* 0x0001e4000c101b08 */
.L_x_2881:
[----:B------:R-:W-:Y:S05]  /*2b80*/  BSYNC B0 ;  /* 0x0000000000007941 */ /* 0x000fea0003800000 */
.L_x_2880:
        /* <DEDUP_REMOVED lines=11> */
.L_x_2882:
[----:B------:R-:W-:Y:S04]  /*2c40*/  BSSY B0, `(.L_x_2883) ;  /* 0x000000d000007945 */ /* 0x000fe80003800000 */
[----:B------:R-:W-:Y:S05]  /*2c50*/  @P1 BRA `(.L_x_2884) ;  /* 0x00000000002c1947 */ /* 0x000fea0003800000 */
[----:B------:R-:W-:Y:S01]  /*2c60*/  ULDC.64 UR12, c[0x0][0x270] ;  /* 0x00009c00000c7ab9 */ /* 0x000fe20000000a00 */
[----:B0-----:R-:W-:Y:S01]  /*2c70*/  MOV R2, R40 ;  /* 0x0000002800027202 */ /* 0x001fe20000000f00 */
        /* <DEDUP_REMOVED lines=9> */
.L_x_2884:
[----:B------:R-:W-:Y:S05]  /*2d10*/  BSYNC B0 ;  /* 0x0000000000007941 */ /* 0x000fea0003800000 */
.L_x_2883:
[----:B------:R-:W-:Y:S05]  /*2d20*/  @!P6 BRA `(.L_x_2885) ;  /* 0x000000000028e947 */ /* 0x000fea0003800000 */
        /* <DEDUP_REMOVED lines=10> */
.L_x_2885:
        /* <DEDUP_REMOVED lines=9> */
[----:B-1----:R-:W-:Y:S02]  /*2e60*/  LEA R4, P1, R2, UR12, 0x2 ;  /* 0x0000000c02047c11 */ /* 0x002fe4000f8210ff */
[----:B------:R-:W-:-:S04]  /*2e70*/  IADD3 R21, R3, R21, RZ ;  /* 0x0000001503157210 */ /* 0x000fc80007ffe0ff */
[----:B------:R-:W-:-:S05]  /*2e80*/  LEA.HI.X R5, R2, UR13, R21, 0x2, P1 ;  /* 0x0000000d02057c11 */ /* 0x000fca00088f1415 */
[----:B------:R2:W-:Y:S02]  /*2e90*/  STG.E.64 desc[UR8][R4.64], R6 ;  /* 0x0000000604007986 */ /* 0x0005e4000c101b08 */
.L_x_2887:
[----:B------:R-:W-:Y:S05]  /*2ea0*/  BSYNC B0 ;  /* 0x0000000000007941 */ /* 0x000fea0003800000 */
.L_x_2886:
[----:B------:R-:W-:Y:S05]  /*2eb0*/  @!P6 BRA `(.L_x_2888) ;  /* 0x000000000028e947 */ /* 0x000fea0003800000 */
[----:B------:R-:W-:Y:S01]  /*2ec0*/  FMUL.FTZ R0, R10, -1.4426950216293334961 ;  /* 0xbfb8aa3b0a007820 */ /* 0x000fe20000410000 */
[----:B-12---:R-:W-:-:S05]  /*2ed0*/  FMUL.FTZ R4, R11, -1.4426950216293334961 ;  /* 0xbfb8aa3b0b047820 */ /* 0x006fca0000410000 */
        /* <DEDUP_REMOVED lines=8> */
.L_x_2888:
[----:B------:R-:W-:Y:S04]  /*2f60*/  BSSY B0, `(.L_x_2889) ;  /* 0x000000d000007945 */ /* 0x000fe80003800000 */
[----:B------:R-:W-:Y:S05]  /*2f70*/  @P3 BRA `(.L_x_2890) ;  /* 0x00000000002c3947 */ /* 0x000fea0003800000 */
[----:B------:R-:W-:Y:S01]  /*2f80*/  ULDC.64 UR12, c[0x0][0x270] ;  /* 0x00009c00000c7ab9 */ /* 0x000fe20000000a00 */
[----:B0-----:R-:W-:Y:S01]  /*2f90*/  MOV R2, R40 ;  /* 0x0000002800027202 */ /* 0x001fe20000000f00 */
[----:B------:R-:W-:Y:S01]  /*2fa0*/  IMAD R0, R29, UR12, RZ ;  /* 0x0000000c1d007c24 */ /* 0x000fe2000f8e02ff */
[----:B------:R-:W-:-:S03]  /*2fb0*/  MOV R3, R43 ;  /* 0x0000002b00037202 */ /* 0x000fc60000000f00 */
[----:B-12---:R-:W-:-:S04]  /*2fc0*/  IMAD.WIDE.U32 R4, R23, UR12, R2 ;  /* 0x0000000c17047c25 */ /* 0x006fc8000f8e0002 */
[----:B------:R-:W-:Y:S01]  /*2fd0*/  IMAD R23, R23, UR13, R0 ;  /* 0x0000000d17177c24 */ /* 0x000fe2000f8e0200 */
[----:B------:R-:W-:Y:S02]  /*2fe0*/  ULDC.64 UR12, c[0x0][0x210] ;  /* 0x00008400000c7ab9 */ /* 0x000fe40000000a00 */
[----:B------:R-:W-:Y:S02]  /*2ff0*/  LEA R2, P1, R4, UR12, 0x2 ;  /* 0x0000000c04027c11 */ /* 0x000fe4000f8210ff */
[----:B------:R-:W-:-:S04]  /*3000*/  IADD3 R23, R5, R23, RZ ;  /* 0x0000001705177210 */ /* 0x000fc80007ffe0ff */
[----:B------:R-:W-:-:S05]  /*3010*/  LEA.HI.X R3, R4, UR13, R23, 0x2, P1 ;  /* 0x0000000d04037c11 */ /* 0x000fca00088f1417 */
[----:B------:R3:W-:Y:S02]  /*3020*/  STG.E.64 desc[UR8][R2.64], R10 ;  /* 0x0000000a02007986 */ /* 0x0007e4000c101b08 */
.L_x_2890:
[----:B------:R-:W-:Y:S05]  /*3030*/  BSYNC B0 ;  /* 0x0000000000007941 */ /* 0x000fea0003800000 */
.L_x_2889:
[----:B------:R-:W-:Y:S05]  /*3040*/  @!P6 BRA `(.L_x_2891) ;  /* 0x000000000028e947 */ /* 0x000fea0003800000 */
[----:B------:R-:W-:Y:S01]  /*3050*/  FMUL.FTZ R0, R14, -1.4426950216293334961 ;  /* 0xbfb8aa3b0e007820 */ /* 0x000fe20000410000 */
[----:B-12---:R-:W-:-:S05]  /*3060*/  FMUL.FTZ R4, R15, -1.4426950216293334961 ;  /* 0xbfb8aa3b0f047820 */ /* 0x006fca0000410000 */
[----:B------:R-:W0:Y:S08]  /*3070*/  MUFU.EX2 R0, R0 ;  /* 0x0000000000007308 */ /* 0x000e300000000800 */
[----:B------:R-:W1:Y:S01]  /*3080*/  MUFU.EX2 R4, R4 ;  /* 0x0000000400047308 */ /* 0x000e620000000800 */
[----:B0--3--:R-:W-:-:S07]  /*3090*/  FADD.FTZ R2, R0, 1 ;  /* 0x3f80000000027421 */ /* 0x009fce0000010000 */
[----:B------:R-:W0:Y:S01]  /*30a0*/  MUFU.RCP R3, R2 ;  /* 0x0000000200037308 */ /* 0x000e220000001000 */
[----:B-1----:R-:W-:-:S07]  /*30b0*/  FADD.FTZ R5, R4, 1 ;  /* 0x3f80000004057421 */ /* 0x002fce0000010000 */
[----:B------:R-:W1:Y:S01]  /*30c0*/  MUFU.RCP R6, R5 ;  /* 0x0000000500067308 */ /* 0x000e620000001000 */
[----:B0-----:R-:W-:Y:S01]  /*30d0*/  FMUL.FTZ R14, R14, R3 ;  /* 0x000000030e0e7220 */ /* 0x001fe20000410000 */
[----:B-1----:R-:W-:-:S07]  /*30e0*/  FMUL.FTZ R15, R15, R6 ;  /* 0x000000060f0f7220 */ /* 0x002fce0000410000 */
.L_x_2891:
        /* <DEDUP_REMOVED lines=8> */
[----:B0--3--:R-:W-:Y:S02]  /*3170*/  LEA R2, P1, R40, UR12, 0x2 ;  /* 0x0000000c28027c11 */ /* 0x009fe4000f8210ff */
[----:B------:R-:W-:-:S04]  /*3180*/  IADD3 R31, R41, R31, RZ ;  /* 0x0000001f291f7210 */ /* 0x000fc80007ffe0ff */
[----:B------:R-:W-:-:S05]  /*3190*/  LEA.HI.X R3, R40, UR13, R31, 0x2, P1 ;  /* 0x0000000d28037c11 */ /* 0x000fca00088f141f */
[----:B------:R4:W-:Y:S02]  /*31a0*/  STG.E.64 desc[UR8][R2.64], R14 ;  /* 0x0000000e02007986 */ /* 0x0009e4000c101b08 */
.L_x_2893:
[----:B------:R-:W-:Y:S05]  /*31b0*/  BSYNC B0 ;  /* 0x0000000000007941 */ /* 0x000fea0003800000 */
.L_x_2892:
[----:B0--34-:R-:W0:Y:S01]  /*31c0*/  LDC R3, c[0x0][0x10] ;  /* 0x00000400ff037b82 */ /* 0x019e220000000800 */
[----:B------:R-:W-:Y:S02]  /*31d0*/  IADD3 R32, R32, 0x1, RZ ;  /* 0x0000000120207810 */ /* 0x000fe40007ffe0ff */
[----:B0-----:R-:W-:-:S04]  /*31e0*/  IADD3 R38, R3, R38, RZ ;  /* 0x0000002603267210 */ /* 0x001fc80007ffe0ff */
[----:B------:R-:W-:-:S13]  /*31f0*/  ISETP.GE.AND P1, PT, R38, UR4, PT ;  /* 0x0000000426007c0c */ /* 0x000fda000bf26270 */
[----:B------:R-:W-:Y:S05]  /*3200*/  @!P1 BRA `(.L_x_2894) ;  /* 0xffffffcc00e09947 */ /* 0x000fea000383ffff */
[----:B------:R-:W-:Y:S05]  /*3210*/  EXIT ;  /* 0x000000000000794d */ /* 0x000fea0003800000 */
.L_x_2895:
        /* <DEDUP_REMOVED lines=14> */
.L_x_3286:


//--------------------- .text._Z35group_norm_nhwc_fwd_one_pass_kernelI11Fp32IOFp32WLi512ELi40ELi640EEv26Group_norm_nhwc_fwd_params --------------------------
	.section	.text._Z35group_norm_nhwc_fwd_one_pass_kernelI11Fp32IOFp32WLi512ELi40ELi640EEv26Group_norm_nhwc_fwd_params,"ax",@progbits
	.align	128
        .global         _Z35group_norm_nhwc_fwd_one_pass_kernelI11Fp32IOFp32WLi512ELi40ELi640EEv26Group_norm_nhwc_fwd_params
        .type           _Z35group_norm_nhwc_fwd_one_pass_kernelI11Fp32IOFp32WLi512ELi40ELi640EEv26Group_norm_nhwc_fwd_params,@function
        .size           _Z35group_norm_nhwc_fwd_one_pass_kernelI11Fp32IOFp32WLi512ELi40ELi640EEv26Group_norm_nhwc_fwd_params,(.L_x_3287 - _Z35group_norm_nhwc_fwd_one_pass_kernelI11Fp32IOFp32WLi512ELi40ELi640EEv26Group_norm_nhwc_fwd_params)
        .other          _Z35group_norm_nhwc_fwd_one_pass_kernelI11Fp32IOFp32WLi512ELi40ELi640EEv26Group_norm_nhwc_fwd_params,@"STO_CUDA_ENTRY STV_DEFAULT"
_Z35group_norm_nhwc_fwd_one_pass_kernelI11Fp32IOFp32WLi512ELi40ELi640EEv26Group_norm_nhwc_fwd_params:
.text._Z35group_norm_nhwc_fwd_one_pass_kernelI11Fp32IOFp32WLi512ELi40ELi640EEv26Group_norm_nhwc_fwd_params:
        /* <DEDUP_REMOVED lines=39> */
[----:B------:R-:W-:Y:S02]  /*0270*/  ISETP.LT.U32.AND P0, PT, R0, 0x280, !P0 ;  /* 0x000002800000780c */ /* 0x000fe40004701070 */
[C---:B------:R-:W-:Y:S02]  /*0280*/  IADD3 R73, R83.reuse, 0x140, RZ ;  /* 0x0000014053497810 */ /* 0x040fe40007ffe0ff */
[C---:B------:R-:W-:Y:S02]  /*0290*/  IADD3 R72, R83.reuse, 0x160, RZ ;  /* 0x0000016053487810 */ /* 0x040fe40007ffe0ff */
[C---:B------:R-:W-:Y:S02]  /*02a0*/  IADD3 R6, R83.reuse, 0x180, RZ ;  /* 0x0000018053067810 */ /* 0x040fe40007ffe0ff */
[----:B------:R-:W-:-:S02]  /*02b0*/  IADD3 R7, R83, 0x1a0, RZ ;  /* 0x000001a053077810 */ /* 0x000fc40007ffe0ff */
[C---:B------:R-:W-:Y:S02]  /*02c0*/  IADD3 R8, R83.reuse, 0x1c0, RZ ;  /* 0x000001c053087810 */ /* 0x040fe40007ffe0ff */
[----:B0-----:R-:W-:-:S07]  /*02d0*/  IADD3 R9, R83, 0x1e0, RZ ;  /* 0x000001e053097810 */ /* 0x001fce0007ffe0ff */
.L_x_2953:
[----:B0-----:R-:W0:Y:S01]  /*02e0*/  LDC R17, c[0x0][0x288] ;  /* 0x0000a200ff117b82 */ /* 0x001e220000000800 */
[----:B------:R-:W-:Y:S01]  /*02f0*/  ULDC.64 UR14, c[0x0][0x278] ;  /* 0x00009e00000e7ab9 */ /* 0x000fe20000000a00 */
[----:B------:R-:W-:Y:S01]  /*0300*/  SHF.R.S32.HI R16, RZ, 0x1f, R85 ;  /* 0x0000001fff107819 */ /* 0x000fe20000011455 */
[----:B------:R-:W-:Y:S01]  /*0310*/  ULDC.64 UR12, c[0x0][0x280] ;  /* 0x0000a000000c7ab9 */ /* 0x000fe20000000a00 */
[----:B------:R-:W-:Y:S02]  /*0320*/  ISETP.GE.U32.AND P4, PT, R81, UR14, PT ;  /* 0x0000000e51007c0c */ /* 0x000fe4000bf86070 */
[----:B------:R-:W-:Y:S02]  /*0330*/  ISETP.GE.U32.AND P5, PT, R80, UR14, PT ;  /* 0x0000000e50007c0c */ /* 0x000fe4000bfa6070 */
[----:B------:R-:W1:Y:S01]  /*0340*/  @P0 LDC.64 R26, c[0x0][0x270] ;  /* 0x00009c00ff1a0b82 */ /* 0x000e620000000a00 */
[----:B------:R-:W-:-:S07]  /*0350*/  SHF.R.S32.HI R62, RZ, 0x1f, R78 ;  /* 0x0000001fff3e7819 */ /* 0x000fce000001144e */
        /* <DEDUP_REMOVED lines=11> */
[----:B------:R-:W-:-:S04]  /*0410*/  LOP3.LUT R10, R84, R17, RZ, 0x3c, !PT ;  /* 0x00000011540a7212 */ /* 0x000fc800078e3cff */
[----:B------:R-:W-:Y:S01]  /*0420*/  ISETP.GE.AND P3, PT, R10, RZ, PT ;  /* 0x000000ff0a00720c */ /* 0x000fe20003f66270 */
[----:B------:R-:W-:Y:S01]  /*0430*/  IMAD.HI.U32 R11, R11, R14, RZ ;  /* 0x0000000e0b0b7227 */ /* 0x000fe200078e00ff */
[----:B------:R-:W-:-:S04]  /*0440*/  SHF.R.S32.HI R10, RZ, 0x1f, R82 ;  /* 0x0000001fff0a7819 */ /* 0x000fc80000011452 */
        /* <DEDUP_REMOVED lines=11> */
[----:B------:R-:W-:Y:S02]  /*0500*/  MOV R13, R11 ;  /* 0x0000000b000d7202 */ /* 0x000fe40000000f00 */
[----:B------:R-:W-:Y:S02]  /*0510*/  SHF.R.S32.HI R11, RZ, 0x1f, R81 ;  /* 0x0000001fff0b7819 */ /* 0x000fe40000011451 */
[----:B------:R-:W-:Y:S02]  /*0520*/  @!P3 IADD3 R13, -R13, RZ, RZ ;  /* 0x000000ff0d0db210 */ /* 0x000fe40007ffe1ff */
[----:B------:R-:W-:Y:S01]  /*0530*/  @!P2 LOP3.LUT R13, RZ, R17, RZ, 0x33, !PT ;  /* 0x00000011ff0da212 */ /* 0x000fe200078e33ff */
[----:B------:R-:W0:Y:S01]  /*0540*/  @!P5 LDC.64 R18, c[0x0][0x270] ;  /* 0x00009c00ff12db82 */ /* 0x000e220000000a00 */
[----:B------:R-:W-:Y:S02]  /*0550*/  ISETP.GE.U32.AND P2, PT, R82, UR14, PT ;  /* 0x0000000e52007c0c */ /* 0x000fe4000bf46070 */
[----:B------:R-:W-:-:S02]  /*0560*/  IADD3 R87, -R13, RZ, RZ ;  /* 0x000000ff0d577210 */ /* 0x000fc40007ffe1ff */
[----:B------:R-:W-:Y:S02]  /*0570*/  ISETP.GE.AND.EX P2, PT, R10, UR15, PT, P2 ;  /* 0x0000000f0a007c0c */ /* 0x000fe4000bf46320 */
[----:B------:R-:W-:Y:S01]  /*0580*/  ISETP.GE.AND.EX P4, PT, R11, UR15, PT, P4 ;  /* 0x0000000f0b007c0c */ /* 0x000fe2000bf86340 */
[----:B------:R-:W-:Y:S01]  /*0590*/  IMAD R87, R17, R87, R84 ;  /* 0x0000005711577224 */ /* 0x000fe200078e0254 */
[C---:B------:R-:W-:Y:S02]  /*05a0*/  ISETP.GT.U32.OR P2, PT, R0.reuse, 0x27f, P2 ;  /* 0x0000027f0000780c */ /* 0x040fe40001744470 */
[----:B------:R-:W-:Y:S01]  /*05b0*/  SHF.R.S32.HI R14, RZ, 0x1f, R13 ;  /* 0x0000001fff0e7819 */ /* 0x000fe2000001140d */
[----:B------:R-:W-:Y:S01]  /*05c0*/  IMAD R87, R87, 0x28, RZ ;  /* 0x0000002857577824 */ /* 0x000fe200078e02ff */
[----:B------:R-:W-:Y:S02]  /*05d0*/  ISETP.GT.U32.OR P4, PT, R0, 0x27f, P4 ;  /* 0x0000027f0000780c */ /* 0x000fe40002784470 */
[----:B------:R-:W-:Y:S01]  /*05e0*/  ISETP.GE.U32.AND P3, PT, R79, UR14, PT ;  /* 0x0000000e4f007c0c */ /* 0x000fe2000bf66070 */
[----:B------:R-:W-:Y:S01]  /*05f0*/  IMAD R14, R14, UR12, RZ ;  /* 0x0000000c0e0e7c24 */ /* 0x000fe2000f8e02ff */
[----:B------:R-:W-:-:S03]  /*0600*/  IADD3 R88, P1, R85, R87, RZ ;  /* 0x0000005755587210 */ /* 0x000fc60007f3e0ff */
[----:B------:R-:W-:Y:S01]  /*0610*/  IMAD R91, R13, UR13, R14 ;  /* 0x0000000d0d5b7c24 */ /* 0x000fe2000f8e020e */
[----:B------:R-:W-:Y:S01]  /*0620*/  LEA.HI.X.SX32 R89, R87, R16, 0x1, P1 ;  /* 0x0000001057597211 */ /* 0x000fe200008f0eff */
[----:B------:R-:W3:Y:S01]  /*0630*/  @!P2 LDC.64 R22, c[0x0][0x270] ;  /* 0x00009c00ff16ab82 */ /* 0x000ee20000000a00 */
[----:B-1----:R-:W-:Y:S02]  /*0640*/  @P0 IMAD R14, R3, R26, RZ ;  /* 0x0000001a030e0224 */ /* 0x002fe400078e02ff */
[----:B------:R-:W-:Y:S01]  /*0650*/  IMAD.WIDE.U32 R88, R13, UR12, R88 ;  /* 0x0000000c0d587c25 */ /* 0x000fe2000f8e0058 */
[----:B------:R-:W-:-:S04]  /*0660*/  SHF.R.S32.HI R13, RZ, 0x1f, R79 ;  /* 0x0000001fff0d7819 */ /* 0x000fc8000001144f */
[----:B------:R-:W1:Y:S01]  /*0670*/  @!P4 LDC.64 R24, c[0x0][0x270] ;  /* 0x00009c00ff18cb82 */ /* 0x000e620000000a00 */
[----:B------:R-:W-:Y:S01]  /*0680*/  ISETP.GE.AND.EX P3, PT, R13, UR15, PT, P3 ;  /* 0x0000000f0d007c0c */ /* 0x000fe2000bf66330 */
[----:B------:R-:W-:Y:S01]  /*0690*/  @P0 IMAD R15, R83, R27, R14 ;  /* 0x0000001b530f0224 */ /* 0x000fe200078e020e */
[----:B------:R-:W-:Y:S02]  /*06a0*/  IADD3 R91, R89, R91, RZ ;  /* 0x0000005b595b7210 */ /* 0x000fe40007ffe0ff */
[----:B------:R-:W-:Y:S02]  /*06b0*/  ISETP.GT.U32.OR P3, PT, R0, 0x27f, P3 ;  /* 0x0000027f0000780c */ /* 0x000fe40001f64470 */
[----:B------:R-:W-:Y:S01]  /*06c0*/  @P0 MOV R90, R88 ;  /* 0x00000058005a0202 */ /* 0x000fe20000000f00 */
[----:B------:R-:W4:Y:S01]  /*06d0*/  @!P2 LDC.64 R20, c[0x0][0x220] ;  /* 0x00008800ff14ab82 */ /* 0x000f220000000a00 */
[----:B------:R-:W-:-:S03]  /*06e0*/  @!P2 MOV R29, R91 ;  /* 0x0000005b001da202 */ /* 0x000fc60000000f00 */
[----:B------:R-:W-:-:S04]  /*06f0*/  @P0 IMAD.WIDE.U32 R26, R83, R26, R90 ;  /* 0x0000001a531a0225 */ /* 0x000fc800078e005a */
[----:B------:R-:W5:Y:S01]  /*0700*/  @!P4 LDC.64 R16, c[0x0][0x220] ;  /* 0x00008800ff10cb82 */ /* 0x000f620000000a00 */
[----:B------:R-:W-:Y:S01]  /*0710*/  @P0 IADD3 R27, R27, R15, RZ ;  /* 0x0000000f1b1b0210 */ /* 0x000fe20007ffe0ff */
[----:B---3--:R-:W-:Y:S01]  /*0720*/  @!P2 IMAD R28, R10, R22, RZ ;  /* 0x000000160a1ca224 */ /* 0x008fe200078e02ff */
[----:B--2---:R-:W-:-:S03]  /*0730*/  @P0 LEA R38, P1, R26, R38, 0x2 ;  /* 0x000000261a260211 */ /* 0x004fc600078210ff */
[----:B------:R-:W-:Y:S01]  /*0740*/  @!P2 IMAD R31, R82, R23, R28 ;  /* 0x00000017521fa224 */ /* 0x000fe200078e021c */
[----:B------:R-:W-:Y:S01]  /*0750*/  @P0 LEA.HI.X R39, R26, R39, R27, 0x2, P1 ;  /* 0x000000271a270211 */ /* 0x000fe200008f141b */
[----:B------:R-:W2:Y:S01]  /*0760*/  @!P3 LDC.64 R14, c[0x0][0x270] ;  /* 0x00009c00ff0ebb82 */ /* 0x000ea20000000a00 */
[----:B------:R-:W-:Y:S01]  /*0770*/  @!P2 MOV R28, R88 ;  /* 0x00000058001ca202 */ /* 0x000fe20000000f00 */
[----:B-1----:R-:W-:Y:S01]  /*0780*/  @!P4 IMAD R30, R11, R24, RZ ;  /* 0x000000180b1ec224 */ /* 0x002fe200078e02ff */
[----:B------:R-:W-:Y:S02]  /*0790*/  ISETP.GE.U32.AND P1, PT, R78, UR14, PT ;  /* 0x0000000e4e007c0c */ /* 0x000fe4000bf26070 */
[----:B------:R-:W-:Y:S01]  /*07a0*/  @!P4 MOV R23, R91 ;  /* 0x0000005b0017c202 */ /* 0x000fe20000000f00 */
[----:B------:R-:W-:Y:S01]  /*07b0*/  @!P2 IMAD.WIDE.U32 R28, R82, R22, R28 ;  /* 0x00000016521ca225 */ /* 0x000fe200078e001c */
[----:B------:R-:W-:Y:S01]  /*07c0*/  @!P4 MOV R22, R88 ;  /* 0x000000580016c202 */ /* 0x000fe20000000f00 */
[----:B------:R-:W1:Y:S01]  /*07d0*/  @!P5 LDC.64 R26, c[0x0][0x220] ;  /* 0x00008800ff1adb82 */ /* 0x000e620000000a00 */
[----:B------:R-:W-:Y:S01]  /*07e0*/  ISETP.GE.AND.EX P1, PT, R62, UR15, PT, P1 ;  /* 0x0000000f3e007c0c */ /* 0x000fe2000bf26310 */
[----:B------:R-:W-:Y:S01]  /*07f0*/  @!P4 IMAD R33, R81, R25, R30 ;  /* 0x000000195121c224 */ /* 0x000fe200078e021e */
[----:B------:R-:W-:Y:S01]  /*0800*/  @!P2 IADD3 R29, R29, R31, RZ ;  /* 0x0000001f1d1da210 */ /* 0x000fe20007ffe0ff */
[----:B0-----:R-:W-:Y:S01]  /*0810*/  @!P5 IMAD R30, R12, R18, RZ ;  /* 0x000000120c1ed224 */ /* 0x001fe200078e02ff */
[----:B----4-:R-:W-:Y:S01]  /*0820*/  @!P2 LEA R20, P6, R28, R20, 0x2 ;  /* 0x000000141c14a211 */ /* 0x010fe200078c10ff */
[----:B------:R-:W-:Y:S01]  /*0830*/  @!P4 IMAD.WIDE.U32 R22, R81, R24, R22 ;  /* 0x000000185116c225 */ /* 0x000fe200078e0016 */
[----:B------:R-:W-:Y:S01]  /*0840*/  @!P5 MOV R31, R91 ;  /* 0x0000005b001fd202 */ /* 0x000fe20000000f00 */
[----:B------:R-:W0:Y:S01]  /*0850*/  @!P3 LDC.64 R24, c[0x0][0x220] ;  /* 0x00008800ff18bb82 */ /* 0x000e220000000a00 */
[----:B------:R-:W-:Y:S01]  /*0860*/  ISETP.GT.U32.OR P1, PT, R0, 0x27f, P1 ;  /* 0x0000027f0000780c */ /* 0x000fe20000f24470 */
[----:B------:R-:W-:Y:S01]  /*0870*/  @!P5 IMAD R35, R80, R19, R30 ;  /* 0x000000135023d224 */ /* 0x000fe200078e021e */
[----:B------:R-:W-:-:S02]  /*0880*/  @!P5 MOV R30, R88 ;  /* 0x00000058001ed202 */ /* 0x000fc40000000f00 */
[----:B------:R-:W-:Y:S02]  /*0890*/  @!P2 LEA.HI.X R21, R28, R21, R29, 0x2, P6 ;  /* 0x000000151c15a211 */ /* 0x000fe400030f141d */
[----:B------:R-:W-:Y:S01]  /*08a0*/  @!P4 IADD3 R23, R23, R33, RZ ;  /* 0x000000211717c210 */ /* 0x000fe20007ffe0ff */
[----:B------:R-:W-:Y:S01]  /*08b0*/  @!P5 IMAD.WIDE.U32 R18, R80, R18, R30 ;  /* 0x000000125012d225 */ /* 0x000fe200078e001e */
[C---:B-----5:R-:W-:Y:S02]  /*08c0*/  @!P4 LEA R28, P6, R22.reuse, R16, 0x2 ;  /* 0x00000010161cc211 */ /* 0x060fe400078c10ff */
[----:B------:R-:W-:Y:S01]  /*08d0*/  @!P3 MOV R30, R88 ;  /* 0x00000058001eb202 */ /* 0x000fe20000000f00 */
[-C--:B--2---:R-:W-:Y:S01]  /*08e0*/  @!P3 IMAD R16, R13, R14.reuse, RZ ;  /* 0x0000000e0d10b224 */ /* 0x084fe200078e02ff */
[----:B------:R-:W-:Y:S01]  /*08f0*/  @!P3 MOV R31, R91 ;  /* 0x0000005b001fb202 */ /* 0x000fe20000000f00 */
[----:B------:R-:W2:Y:S01]  /*0900*/  @!P1 LDC.64 R36, c[0x0][0x220] ;  /* 0x00008800ff249b82 */ /* 0x000ea20000000a00 */
[----:B------:R-:W-:Y:S01]  /*0910*/  @!P4 LEA.HI.X R29, R22, R17, R23, 0x2, P6 ;  /* 0x00000011161dc211 */ /* 0x000fe200030f1417 */
[----:B------:R-:W-:Y:S01]  /*0920*/  @!P3 IMAD R17, R79, R15, R16 ;  /* 0x0000000f4f11b224 */ /* 0x000fe200078e0210 */
[----:B------:R-:W-:Y:S01]  /*0930*/  @!P5 IADD3 R15, R19, R35, RZ ;  /* 0x00000023130fd210 */ /* 0x000fe20007ffe0ff */
[----:B------:R-:W-:Y:S01]  /*0940*/  @!P3 IMAD.WIDE.U32 R30, R79, R14, R30 ;  /* 0x0000000e4f1eb225 */ /* 0x000fe200078e001e */
[----:B-1----:R-:W-:-:S03]  /*0950*/  @!P5 LEA R26, P6, R18, R26, 0x2 ;  /* 0x0000001a121ad211 */ /* 0x002fc600078c10ff */
[----:B------:R-:W1:Y:S01]  /*0960*/  @!P1 LDC.64 R22, c[0x0][0x270] ;  /* 0x00009c00ff169b82 */ /* 0x000e620000000a00 */
[----:B------:R-:W-:Y:S02]  /*0970*/  @!P5 LEA.HI.X R27, R18, R27, R15, 0x2, P6 ;  /* 0x0000001b121bd211 */ /* 0x000fe400030f140f */
[----:B------:R-:W-:Y:S02]  /*0980*/  CS2R R14, SRZ ;  /* 0x00000000000e7805 */ /* 0x000fe4000001ff00 */
[----:B------:R-:W-:Y:S02]  /*0990*/  @!P3 IADD3 R18, R31, R17, RZ ;  /* 0x000000111f12b210 */ /* 0x000fe40007ffe0ff */
[----:B------:R-:W-:Y:S02]  /*09a0*/  CS2R R16, SRZ ;  /* 0x0000000000107805 */ /* 0x000fe4000001ff00 */
[----:B------:R-:W-:Y:S02]  /*09b0*/  SHF.R.S32.HI R63, RZ, 0x1f, R77 ;  /* 0x0000001fff3f7819 */ /* 0x000fe4000001144d */
[----:B------:R-:W-:Y:S01]  /*09c0*/  SHF.R.S32.HI R64, RZ, 0x1f, R76 ;  /* 0x0000001fff407819 */ /* 0x000fe2000001144c */
[----:B------:R3:W4:Y:S01]  /*09d0*/  @!P2 LDG.E.64 R14, desc[UR8][R20.64] ;  /* 0x00000008140ea981 */ /* 0x000722000c1e1b00 */
[----:B------:R-:W-:-:S02]  /*09e0*/  ISETP.GE.U32.AND P2, PT, R76, UR14, PT ;  /* 0x0000000e4c007c0c */ /* 0x000fc4000bf46070 */
[----:B0-----:R-:W-:Y:S01]  /*09f0*/  @!P3 LEA R24, P6, R30, R24, 0x2 ;  /* 0x000000181e18b211 */ /* 0x001fe200078c10ff */
[----:B------:R0:W5:Y:S01]  /*0a00*/  @!P4 LDG.E.64 R16, desc[UR8][R28.64] ;  /* 0x000000081c10c981 */ /* 0x000162000c1e1b00 */
[----:B------:R-:W-:Y:S02]  /*0a10*/  ISETP.GE.U32.AND P4, PT, R77, UR14, PT ;  /* 0x0000000e4d007c0c */ /* 0x000fe4000bf86070 */
[----:B------:R-:W-:Y:S02]  /*0a20*/  ISETP.GE.AND.EX P2, PT, R64, UR15, PT, P2 ;  /* 0x0000000f40007c0c */ /* 0x000fe4000bf46320 */
[----:B------:R-:W-:Y:S02]  /*0a30*/  ISETP.GE.AND.EX P4, PT, R63, UR15, PT, P4 ;  /* 0x0000000f3f007c0c */ /* 0x000fe4000bf86340 */
[----:B------:R-:W-:Y:S02]  /*0a40*/  @!P3 LEA.HI.X R25, R30, R25, R18, 0x2, P6 ;  /* 0x000000191e19b211 */ /* 0x000fe400030f1412 */
[----:B------:R-:W-:-:S02]  /*0a50*/  CS2R R18, SRZ ;  /* 0x0000000000127805 */ /* 0x000fc4000001ff00 */
[C---:B------:R-:W-:Y:S02]  /*0a60*/  ISETP.GT.U32.OR P4, PT, R0.reuse, 0x27f, P4 ;  /* 0x0000027f0000780c */ /* 0x040fe40002784470 */
[----:B------:R-:W-:Y:S02]  /*0a70*/  ISETP.GT.U32.OR P2, PT, R0, 0x27f, P2 ;  /* 0x0000027f0000780c */ /* 0x000fe40001744470 */
[----:B---3--:R-:W-:Y:S02]  /*0a80*/  CS2R R20, SRZ ;  /* 0x0000000000147805 */ /* 0x008fe4000001ff00 */
[----:B------:R-:W-:Y:S01]  /*0a90*/  SHF.R.S32.HI R65, RZ, 0x1f, R75 ;  /* 0x0000001fff417819 */ /* 0x000fe2000001144b */
[----:B------:R3:W5:Y:S01]  /*0aa0*/  @!P5 LDG.E.64 R18, desc[UR8][R26.64] ;  /* 0x000000081a12d981 */ /* 0x000762000c1e1b00 */
[----:B------:R-:W-:Y:S01]  /*0ab0*/  ISETP.GE.U32.AND P5, PT, R75, UR14, PT ;  /* 0x0000000e4b007c0c */ /* 0x000fe2000bfa6070 */
[----:B-1----:R-:W-:Y:S01]  /*0ac0*/  @!P1 IMAD R30, R62, R22, RZ ;  /* 0x000000163e1e9224 */ /* 0x002fe200078e02ff */
[----:B0-----:R-:W-:Y:S01]  /*0ad0*/  @!P1 MOV R28, R88 ;  /* 0x00000058001c9202 */ /* 0x001fe20000000f00 */
[----:B------:R0:W5:Y:S01]  /*0ae0*/  @!P3 LDG.E.64 R20, desc[UR8][R24.64] ;  /* 0x000000081814b981 */ /* 0x000162000c1e1b00 */
[----:B------:R-:W-:-:S02]  /*0af0*/  @!P1 MOV R29, R91 ;  /* 0x0000005b001d9202 */ /* 0x000fc40000000f00 */
[----:B------:R-:W-:Y:S01]  /*0b00*/  ISETP.GE.AND.EX P3, PT, R65, UR15, PT, P5 ;  /* 0x0000000f41007c0c */ /* 0x000fe2000bf66350 */
[C---:B------:R-:W-:Y:S02]  /*0b10*/  @!P1 IMAD R33, R78.reuse, R23, R30 ;  /* 0x000000174e219224 */ /* 0x040fe400078e021e */
[----:B------:R-:W-:Y:S01]  /*0b20*/  @!P1 IMAD.WIDE.U32 R28, R78, R22, R28 ;  /* 0x000000164e1c9225 */ /* 0x000fe200078e001c */
[----:B------:R-:W1:Y:S01]  /*0b30*/  @!P2 LDC.64 R30, c[0x0][0x270] ;  /* 0x00009c00ff1eab82 */ /* 0x000e620000000a00 */
[----:B------:R-:W-:-:S07]  /*0b40*/  ISETP.GT.U32.OR P3, PT, R0, 0x27f, P3 ;  /* 0x0000027f0000780c */ /* 0x000fce0001f64470 */
[----:B------:R-:W1:Y:S01]  /*0b50*/  @!P4 LDC.64 R22, c[0x0][0x270] ;  /* 0x00009c00ff16cb82 */ /* 0x000e620000000a00 */
[----:B------:R-:W-:Y:S02]  /*0b60*/  SHF.R.S32.HI R66, RZ, 0x1f, R74 ;  /* 0x0000001fff427819 */ /* 0x000fe4000001144a */
[----:B------:R-:W-:Y:S02]  /*0b70*/  ISETP.GE.U32.AND P5, PT, R74, UR14, PT ;  /* 0x0000000e4a007c0c */ /* 0x000fe4000bfa6070 */
[----:B---3--:R-:W-:Y:S02]  /*0b80*/  @!P1 IADD3 R26, R29, R33, RZ ;  /* 0x000000211d1a9210 */ /* 0x008fe40007ffe0ff */
[----:B--2---:R-:W-:Y:S01]  /*0b90*/  @!P1 LEA R36, P6, R28, R36, 0x2 ;  /* 0x000000241c249211 */ /* 0x004fe200078c10ff */
[----:B0-----:R-:W0:Y:S01]  /*0ba0*/  @!P4 LDC.64 R24, c[0x0][0x220] ;  /* 0x00008800ff18cb82 */ /* 0x001e220000000a00 */
[----:B------:R-:W-:Y:S02]  /*0bb0*/  ISETP.GE.AND.EX P5, PT, R66, UR15, PT, P5 ;  /* 0x0000000f42007c0c */ /* 0x000fe4000bfa6350 */
[----:B------:R-:W-:-:S02]  /*0bc0*/  @!P1 LEA.HI.X R37, R28, R37, R26, 0x2, P6 ;  /* 0x000000251c259211 */ /* 0x000fc400030f141a */
[----:B------:R-:W-:-:S03]  /*0bd0*/  ISETP.GT.U32.OR P5, PT, R0, 0x27f, P5 ;  /* 0x0000027f0000780c */ /* 0x000fc60002fa4470 */
[----:B------:R-:W2:Y:S01]  /*0be0*/  @!P3 LDC.64 R26, c[0x0][0x270] ;  /* 0x00009c00ff1abb82 */ /* 0x000ea20000000a00 */
[----:B------:R-:W-:Y:S02]  /*0bf0*/  @!P4 MOV R44, R88 ;  /* 0x00000058002cc202 */ /* 0x000fe40000000f00 */
[----:B------:R-:W-:-:S05]  /*0c00*/  @!P4 MOV R45, R91 ;  /* 0x0000005b002dc202 */ /* 0x000fca0000000f00 */
[----:B------:R-:W3:Y:S01]  /*0c10*/  @!P2 LDC.64 R28, c[0x0][0x220] ;  /* 0x00008800ff1cab82 */ /* 0x000ee20000000a00 */
[----:B-1----:R-:W-:Y:S02]  /*0c20*/  @!P4 IMAD R34, R63, R22, RZ ;  /* 0x000000163f22c224 */ /* 0x002fe400078e02ff */
[----:B------:R-:W-:Y:S02]  /*0c30*/  @!P2 IMAD R35, R64, R30, RZ ;  /* 0x0000001e4023a224 */ /* 0x000fe400078e02ff */
[C---:B------:R-:W-:Y:S02]  /*0c40*/  @!P4 IMAD R41, R77.reuse, R23, R34 ;  /* 0x000000174d29c224 */ /* 0x040fe400078e0222 */
[----:B------:R-:W-:Y:S01]  /*0c50*/  @!P4 IMAD.WIDE.U32 R44, R77, R22, R44 ;  /* 0x000000164d2cc225 */ /* 0x000fe200078e002c */
[----:B------:R-:W1:Y:S01]  /*0c60*/  @!P5 LDC.64 R32, c[0x0][0x270] ;  /* 0x00009c00ff20db82 */ /* 0x000e620000000a00 */
[----:B------:R-:W-:Y:S02]  /*0c70*/  CS2R R22, SRZ ;  /* 0x0000000000167805 */ /* 0x000fe4000001ff00 */
[----:B------:R-:W-:Y:S01]  /*0c80*/  @!P2 IMAD R47, R76, R31, R35 ;  /* 0x0000001f4c2fa224 */ /* 0x000fe200078e0223 */
[----:B------:R-:W-:-:S02]  /*0c90*/  @!P2 MOV R42, R88 ;  /* 0x00000058002aa202 */ /* 0x000fc40000000f00 */
[----:B------:R-:W-:Y:S01]  /*0ca0*/  @!P2 MOV R43, R91 ;  /* 0x0000005b002ba202 */ /* 0x000fe20000000f00 */
[----:B------:R3:W5:Y:S01]  /*0cb0*/  @!P1 LDG.E.64 R22, desc[UR8][R36.64] ;  /* 0x0000000824169981 */ /* 0x000762000c1e1b00 */
[----:B------:R-:W1:Y:S01]  /*0cc0*/  @!P3 LDC.64 R34, c[0x0][0x220] ;  /* 0x00008800ff22bb82 */ /* 0x000e620000000a00 */
[----:B------:R-:W-:Y:S02]  /*0cd0*/  SHF.R.S32.HI R67, RZ, 0x1f, R73 ;  /* 0x0000001fff437819 */ /* 0x000fe40000011449 */
[----:B------:R-:W-:Y:S02]  /*0ce0*/  ISETP.GE.U32.AND P6, PT, R73, UR14, PT ;  /* 0x0000000e49007c0c */ /* 0x000fe4000bfc6070 */
[----:B0-----:R-:W-:Y:S01]  /*0cf0*/  @!P4 LEA R40, P1, R44, R24, 0x2 ;  /* 0x000000182c28c211 */ /* 0x001fe200078210ff */
[----:B--2---:R-:W-:Y:S01]  /*0d00*/  @!P3 IMAD R24, R65, R26, RZ ;  /* 0x0000001a4118b224 */ /* 0x004fe200078e02ff */
[----:B------:R-:W-:Y:S01]  /*0d10*/  @!P4 IADD3 R41, R45, R41, RZ ;  /* 0x000000292d29c210 */ /* 0x000fe20007ffe0ff */
[----:B---3--:R-:W0:Y:S01]  /*0d20*/  @!P5 LDC.64 R36, c[0x0][0x220] ;  /* 0x00008800ff24db82 */ /* 0x008e220000000a00 */
[----:B------:R-:W-:Y:S01]  /*0d30*/  @!P2 IMAD.WIDE.U32 R42, R76, R30, R42 ;  /* 0x0000001e4c2aa225 */ /* 0x000fe200078e002a */
[----:B------:R-:W-:-:S02]  /*0d40*/  ISETP.GE.AND.EX P6, PT, R67, UR15, PT, P6 ;  /* 0x0000000f43007c0c */ /* 0x000fc4000bfc6360 */
[----:B------:R-:W-:Y:S01]  /*0d50*/  @!P4 LEA.HI.X R41, R44, R25, R41, 0x2, P1 ;  /* 0x000000192c29c211 */ /* 0x000fe200008f1429 */
[----:B------:R-:W-:Y:S01]  /*0d60*/  @!P3 IMAD R45, R75, R27, R24 ;  /* 0x0000001b4b2db224 */ /* 0x000fe200078e0218 */
[----:B------:R-:W-:Y:S02]  /*0d70*/  @!P3 MOV R24, R88 ;  /* 0x000000580018b202 */ /* 0x000fe40000000f00 */
[----:B------:R-:W-:Y:S02]  /*0d80*/  @!P3 MOV R25, R91 ;  /* 0x0000005b0019b202 */ /* 0x000fe40000000f00 */
[----:B------:R-:W-:Y:S02]  /*0d90*/  ISETP.GT.U32.OR P6, PT, R0, 0x27f, P6 ;  /* 0x0000027f0000780c */ /* 0x000fe400037c4470 */
[----:B------:R-:W-:Y:S02]  /*0da0*/  @!P2 IADD3 R27, R43, R47, RZ ;  /* 0x0000002f2b1ba210 */ /* 0x000fe40007ffe0ff */
[----:B------:R-:W-:Y:S01]  /*0db0*/  @!P2 LEA R28, P1, R42, R28, 0x2 ;  /* 0x0000001c2a1ca211 */ /* 0x000fe200078210ff */
[----:B------:R-:W-:Y:S01]  /*0dc0*/  @!P3 IMAD.WIDE.U32 R24, R75, R26, R24 ;  /* 0x0000001a4b18b225 */ /* 0x000fe200078e0018 */
[----:B------:R-:W-:-:S02]  /*0dd0*/  @!P5 MOV R26, R88 ;  /* 0x00000058001ad202 */ /* 0x000fc40000000f00 */
[----:B------:R-:W-:Y:S02]  /*0de0*/  @!P2 LEA.HI.X R29, R42, R29, R27, 0x2, P1 ;  /* 0x0000001d2a1da211 */ /* 0x000fe400008f141b */
[----:B------:R-:W-:Y:S01]  /*0df0*/  @!P5 MOV R27, R91 ;  /* 0x0000005b001bd202 */ /* 0x000fe20000000f00 */
[-C--:B-1----:R-:W-:Y:S01]  /*0e00*/  @!P5 IMAD R43, R66, R32.reuse, RZ ;  /* 0x00000020422bd224 */ /* 0x082fe200078e02ff */
[----:B------:R-:W-:Y:S01]  /*0e10*/  @!P3 IADD3 R25, R25, R45, RZ ;  /* 0x0000002d1919b210 */ /* 0x000fe20007ffe0ff */
[----:B------:R-:W1:Y:S01]  /*0e20*/  @!P6 LDC.64 R30, c[0x0][0x270] ;  /* 0x00009c00ff1eeb82 */ /* 0x000e620000000a00 */
[----:B------:R-:W-:Y:S01]  /*0e30*/  @!P5 IMAD.WIDE.U32 R26, R74, R32, R26 ;  /* 0x000000204a1ad225 */ /* 0x000fe200078e001a */
[----:B------:R-:W-:-:S03]  /*0e40*/  @!P3 LEA R32, P1, R24, R34, 0x2 ;  /* 0x000000221820b211 */ /* 0x000fc600078210ff */
[----:B------:R-:W-:Y:S01]  /*0e50*/  @!P5 IMAD R43, R74, R33, R43 ;  /* 0x000000214a2bd224 */ /* 0x000fe200078e022b */
[----:B------:R-:W-:Y:S02]  /*0e60*/  @!P3 LEA.HI.X R33, R24, R35, R25, 0x2, P1 ;  /* 0x000000231821b211 */ /* 0x000fe400008f1419 */
[----:B0-----:R-:W-:Y:S02]  /*0e70*/  @!P5 LEA R36, P1, R26, R36, 0x2 ;  /* 0x000000241a24d211 */ /* 0x001fe400078210ff */
[----:B------:R-:W-:-:S04]  /*0e80*/  @!P5 IADD3 R24, R27, R43, RZ ;  /* 0x0000002b1b18d210 */ /* 0x000fc80007ffe0ff */
[----:B------:R-:W-:Y:S02]  /*0e90*/  @!P5 LEA.HI.X R37, R26, R37, R24, 0x2, P1 ;  /* 0x000000251a25d211 */ /* 0x000fe400008f1418 */
[----:B------:R-:W-:Y:S02]  /*0ea0*/  CS2R R26, SRZ ;  /* 0x00000000001a7805 */ /* 0x000fe4000001ff00 */
[----:B------:R-:W-:Y:S02]  /*0eb0*/  SHF.R.S32.HI R68, RZ, 0x1f, R72 ;  /* 0x0000001fff447819 */ /* 0x000fe40000011448 */
[----:B------:R-:W-:Y:S02]  /*0ec0*/  ISETP.GE.U32.AND P1, PT, R72, UR14, PT ;  /* 0x0000000e48007c0c */ /* 0x000fe4000bf26070 */
[----:B------:R0:W2:Y:S01]  /*0ed0*/  @!P2 LDG.E.64 R26, desc[UR8][R28.64] ;  /* 0x000000081c1aa981 */ /* 0x0000a2000c1e1b00 */
[----:B------:R-:W-:Y:S02]  /*0ee0*/  CS2R R24, SRZ ;  /* 0x0000000000187805 */ /* 0x000fe4000001ff00 */
[----:B------:R-:W-:-:S02]  /*0ef0*/  ISETP.GE.AND.EX P1, PT, R68, UR15, PT, P1 ;  /* 0x0000000f44007c0c */ /* 0x000fc4000bf26310 */
[----:B------:R-:W-:Y:S01]  /*0f00*/  SHF.R.S32.HI R69, RZ, 0x1f, R6 ;  /* 0x0000001fff457819 */ /* 0x000fe20000011406 */
[----:B0-----:R-:W0:Y:S01]  /*0f10*/  @!P6 LDC.64 R28, c[0x0][0x220] ;  /* 0x00008800ff1ceb82 */ /* 0x001e220000000a00 */
[----:B------:R-:W-:Y:S01]  /*0f20*/  ISETP.GE.U32.AND P2, PT, R6, UR14, PT ;  /* 0x0000000e06007c0c */ /* 0x000fe2000bf46070 */
[----:B------:R-:W3:Y:S01]  /*0f30*/  @!P4 LDG.E.64 R24, desc[UR8][R40.64] ;  /* 0x000000082818c981 */ /* 0x000ee2000c1e1b00 */
[----:B------:R-:W-:Y:S01]  /*0f40*/  ISETP.GT.U32.OR P1, PT, R0, 0x27f, P1 ;  /* 0x0000027f0000780c */ /* 0x000fe20000f24470 */
[----:B-1----:R-:W-:Y:S01]  /*0f50*/  @!P6 IMAD R34, R67, R30, RZ ;  /* 0x0000001e4322e224 */ /* 0x002fe200078e02ff */
[----:B------:R-:W-:Y:S02]  /*0f60*/  SHF.R.S32.HI R70, RZ, 0x1f, R7 ;  /* 0x0000001fff467819 */ /* 0x000fe40000011407 */
[----:B------:R-:W-:Y:S02]  /*0f70*/  ISETP.GE.U32.AND P4, PT, R7, UR14, PT ;  /* 0x0000000e07007c0c */ /* 0x000fe4000bf86070 */
[----:B------:R-:W-:Y:S01]  /*0f80*/  ISETP.GE.AND.EX P2, PT, R69, UR15, PT, P2 ;  /* 0x0000000f45007c0c */ /* 0x000fe2000bf46320 */
[----:B------:R-:W-:Y:S01]  /*0f90*/  @!P6 IMAD R43, R73, R31, R34 ;  /* 0x0000001f492be224 */ /* 0x000fe200078e0222 */
[----:B------:R-:W-:-:S02]  /*0fa0*/  CS2R R44, SRZ ;  /* 0x00000000002c7805 */ /* 0x000fc4000001ff00 */
[----:B------:R-:W-:Y:S02]  /*0fb0*/  ISETP.GE.AND.EX P4, PT, R70, UR15, PT, P4 ;  /* 0x0000000f46007c0c */ /* 0x000fe4000bf86340 */
[----:B------:R-:W-:Y:S02]  /*0fc0*/  @!P6 MOV R34, R88 ;  /* 0x000000580022e202 */ /* 0x000fe40000000f00 */
[----:B------:R-:W-:Y:S02]  /*0fd0*/  @!P6 MOV R35, R91 ;  /* 0x0000005b0023e202 */ /* 0x000fe40000000f00 */
[----:B------:R-:W-:Y:S02]  /*0fe0*/  CS2R R48, SRZ ;  /* 0x0000000000307805 */ /* 0x000fe4000001ff00 */
[C---:B------:R-:W-:Y:S01]  /*0ff0*/  ISETP.GT.U32.OR P2, PT, R0.reuse, 0x27f, P2 ;  /* 0x0000027f0000780c */ /* 0x040fe20001744470 */
[----:B------:R1:W2:Y:S01]  /*1000*/  @!P3 LDG.E.64 R44, desc[UR8][R32.64] ;  /* 0x00000008202cb981 */ /* 0x0002a2000c1e1b00 */
[----:B------:R-:W-:Y:S01]  /*1010*/  ISETP.GT.U32.OR P4, PT, R0, 0x27f, P4 ;  /* 0x0000027f0000780c */ /* 0x000fe20002784470 */
[----:B------:R-:W-:Y:S01]  /*1020*/  @!P6 IMAD.WIDE.U32 R34, R73, R30, R34 ;  /* 0x0000001e4922e225 */ /* 0x000fe200078e0022 */
[----:B------:R-:W-:Y:S01]  /*1030*/  SHF.R.S32.HI R71, RZ, 0x1f, R8 ;  /* 0x0000001fff477819 */ /* 0x000fe20000011408 */
[----:B------:R0:W2:Y:S01]  /*1040*/  @!P5 LDG.E.64 R48, desc[UR8][R36.64] ;  /* 0x000000082430d981 */ /* 0x0000a2000c1e1b00 */
[----:B------:R-:W-:-:S02]  /*1050*/  ISETP.GE.U32.AND P3, PT, R8, UR14, PT ;  /* 0x0000000e08007c0c */ /* 0x000fc4000bf66070 */
[----:B------:R-:W-:Y:S01]  /*1060*/  @!P6 IADD3 R35, R35, R43, RZ ;  /* 0x0000002b2323e210 */ /* 0x000fe20007ffe0ff */
[----:B-1----:R-:W1:Y:S01]  /*1070*/  @!P1 LDC.64 R32, c[0x0][0x270] ;  /* 0x00009c00ff209b82 */ /* 0x002e620000000a00 */
[----:B------:R-:W-:Y:S02]  /*1080*/  ISETP.GE.AND.EX P3, PT, R71, UR15, PT, P3 ;  /* 0x0000000f47007c0c */ /* 0x000fe4000bf66330 */
[----:B0-----:R-:W-:Y:S02]  /*1090*/  @!P6 LEA R42, P5, R34, R28, 0x2 ;  /* 0x0000001c222ae211 */ /* 0x001fe400078a10ff */
[----:B------:R-:W-:Y:S02]  /*10a0*/  CS2R R46, SRZ ;  /* 0x00000000002e7805 */ /* 0x000fe4000001ff00 */
[----:B------:R-:W-:Y:S02]  /*10b0*/  ISETP.GT.U32.OR P3, PT, R0, 0x27f, P3 ;  /* 0x0000027f0000780c */ /* 0x000fe40001f64470 */
[----:B------:R-:W-:Y:S01]  /*10c0*/  @!P6 LEA.HI.X R43, R34, R29, R35, 0x2, P5 ;  /* 0x0000001d222be211 */ /* 0x000fe200028f1423 */
[----:B------:R-:W0:Y:S01]  /*10d0*/  @!P2 LDC.64 R30, c[0x0][0x270] ;  /* 0x00009c00ff1eab82 */ /* 0x000e220000000a00 */
[----:B------:R-:W-:Y:S01]  /*10e0*/  SHF.R.S32.HI R86, RZ, 0x1f, R9 ;  /* 0x0000001fff567819 */ /* 0x000fe20000011409 */
[----:B------:R1:W3:Y:S06]  /*10f0*/  @P0 LDG.E.64 R46, desc[UR8][R38.64] ;  /* 0x00000008262e0981 */ /* 0x0002ec000c1e1b00 */
[----:B------:R-:W4:Y:S01]  /*1100*/  @!P1 LDC.64 R28, c[0x0][0x220] ;  /* 0x00008800ff1c9b82 */ /* 0x000f220000000a00 */
[----:B------:R-:W-:-:S07]  /*1110*/  ISETP.GE.U32.AND P5, PT, R9, UR14, PT ;  /* 0x0000000e09007c0c */ /* 0x000fce000bfa6070 */
[----:B------:R-:W4:Y:S01]  /*1120*/  @!P4 LDC.64 R36, c[0x0][0x270] ;  /* 0x00009c00ff24cb82 */ /* 0x000f220000000a00 */
[----:B------:R-:W-:Y:S02]  /*1130*/  ISETP.GE.AND.EX P5, PT, R86, UR15, PT, P5 ;  /* 0x0000000f56007c0c */ /* 0x000fe4000bfa6350 */
[----:B------:R-:W-:Y:S02]  /*1140*/  @!P1 MOV R54, R88 ;  /* 0x0000005800369202 */ /* 0x000fe40000000f00 */
[----:B------:R-:W-:-:S03]  /*1150*/  ISETP.GT.U32.OR P5, PT, R0, 0x27f, P5 ;  /* 0x0000027f0000780c */ /* 0x000fc60002fa4470 */
[----:B-1----:R-:W1:Y:S01]  /*1160*/  @!P3 LDC.64 R38, c[0x0][0x270] ;  /* 0x00009c00ff26bb82 */ /* 0x002e620000000a00 */
[-C--:B------:R-:W-:Y:S01]  /*1170*/  @!P1 MOV R55, R91.reuse ;  /* 0x0000005b00379202 */ /* 0x080fe20000000f00 */
[----:B------:R-:W-:Y:S01]  /*1180*/  @!P1 IMAD R57, R68, R32, RZ ;  /* 0x0000002044399224 */ /* 0x000fe200078e02ff */
[----:B------:R-:W-:Y:S02]  /*1190*/  CS2R R50, SRZ ;  /* 0x0000000000327805 */ /* 0x000fe4000001ff00 */
[----:B------:R-:W-:Y:S01]  /*11a0*/  @!P2 MOV R52, R88 ;  /* 0x000000580034a202 */ /* 0x000fe20000000f00 */
[C---:B------:R-:W-:Y:S02]  /*11b0*/  @!P1 IMAD.WIDE.U32 R54, R72.reuse, R32, R54 ;  /* 0x0000002048369225 */ /* 0x040fe400078e0036 */
[----:B------:R-:W1:Y:S01]  /*11c0*/  @!P2 LDC.64 R40, c[0x0][0x220] ;  /* 0x00008800ff28ab82 */ /* 0x000e620000000a00 */
[----:B------:R-:W-:Y:S01]  /*11d0*/  @!P2 MOV R53, R91 ;  /* 0x0000005b0035a202 */ /* 0x000fe20000000f00 */
[----:B------:R-:W-:Y:S01]  /*11e0*/  @!P1 IMAD R57, R72, R33, R57 ;  /* 0x0000002148399224 */ /* 0x000fe200078e0239 */
[----:B------:R4:W2:Y:S01]  /*11f0*/  @!P6 LDG.E.64 R50, desc[UR8][R42.64] ;  /* 0x000000082a32e981 */ /* 0x0008a2000c1e1b00 */
[----:B0-----:R-:W-:-:S04]  /*1200*/  @!P2 IMAD R59, R69, R30, RZ ;  /* 0x0000001e453ba224 */ /* 0x001fc800078e02ff */
[----:B------:R-:W0:Y:S01]  /*1210*/  @!P4 LDC.64 R34, c[0x0][0x220] ;  /* 0x00008800ff22cb82 */ /* 0x000e220000000a00 */
[----:B------:R-:W-:Y:S01]  /*1220*/  @!P1 IADD3 R57, R55, R57, RZ ;  /* 0x0000003937399210 */ /* 0x000fe20007ffe0ff */
[----:B------:R-:W-:Y:S01]  /*1230*/  @!P2 IMAD R59, R6, R31, R59 ;  /* 0x0000001f063ba224 */ /* 0x000fe200078e023b */
[----:B----4-:R-:W-:Y:S01]  /*1240*/  @!P1 LEA R42, P6, R54, R28, 0x2 ;  /* 0x0000001c362a9211 */ /* 0x010fe200078c10ff */
[----:B------:R-:W-:Y:S02]  /*1250*/  @!P4 IMAD R28, R70, R36, RZ ;  /* 0x00000024461cc224 */ /* 0x000fe400078e02ff */
[----:B------:R-:W-:Y:S02]  /*1260*/  @!P2 IMAD.WIDE.U32 R52, R6, R30, R52 ;  /* 0x0000001e0634a225 */ /* 0x000fe400078e0034 */
[----:B------:R-:W4:Y:S01]  /*1270*/  @!P3 LDC.64 R32, c[0x0][0x220] ;  /* 0x00008800ff20bb82 */ /* 0x000f220000000a00 */
[----:B------:R-:W-:Y:S01]  /*1280*/  @!P1 LEA.HI.X R43, R54, R29, R57, 0x2, P6 ;  /* 0x0000001d362b9211 */ /* 0x000fe200030f1439 */
[----:B------:R-:W-:Y:S01]  /*1290*/  @!P4 IMAD R55, R7, R37, R28 ;  /* 0x000000250737c224 */ /* 0x000fe200078e021c */
[----:B------:R-:W-:-:S05]  /*12a0*/  @!P4 MOV R28, R88 ;  /* 0x00000058001cc202 */ /* 0x000fca0000000f00 */
[----:B------:R-:W4:Y:S01]  /*12b0*/  @!P5 LDC.64 R30, c[0x0][0x270] ;  /* 0x00009c00ff1edb82 */ /* 0x000f220000000a00 */
[-C--:B------:R-:W-:Y:S01]  /*12c0*/  @!P4 MOV R29, R91.reuse ;  /* 0x0000005b001dc202 */ /* 0x080fe20000000f00 */
[----:B-1----:R-:W-:Y:S02]  /*12d0*/  @!P3 IMAD R54, R71, R38, RZ ;  /* 0x000000264736b224 */ /* 0x002fe400078e02ff */
[----:B------:R-:W-:Y:S01]  /*12e0*/  @!P4 IMAD.WIDE.U32 R36, R7, R36, R28 ;  /* 0x000000240724c225 */ /* 0x000fe200078e001c */
[----:B------:R-:W-:Y:S02]  /*12f0*/  @!P3 MOV R28, R88 ;  /* 0x00000058001cb202 */ /* 0x000fe40000000f00 */
[----:B------:R-:W-:Y:S01]  /*1300*/  @!P3 MOV R29, R91 ;  /* 0x0000005b001db202 */ /* 0x000fe20000000f00 */
[----:B------:R-:W-:Y:S01]  /*1310*/  @!P3 IMAD R57, R8, R39, R54 ;  /* 0x000000270839b224 */ /* 0x000fe200078e0236 */
[----:B------:R-:W-:Y:S02]  /*1320*/  @!P2 IADD3 R59, R53, R59, RZ ;  /* 0x0000003b353ba210 */ /* 0x000fe40007ffe0ff */
[----:B------:R-:W-:Y:S01]  /*1330*/  @!P2 LEA R40, P6, R52, R40, 0x2 ;  /* 0x000000283428a211 */ /* 0x000fe200078c10ff */
[----:B------:R-:W-:-:S02]  /*1340*/  @!P3 IMAD.WIDE.U32 R38, R8, R38, R28 ;  /* 0x000000260826b225 */ /* 0x000fc400078e001c */
[----:B------:R-:W1:Y:S01]  /*1350*/  @!P5 LDC.64 R28, c[0x0][0x220] ;  /* 0x00008800ff1cdb82 */ /* 0x000e620000000a00 */
[----:B------:R-:W-:Y:S02]  /*1360*/  @!P2 LEA.HI.X R41, R52, R41, R59, 0x2, P6 ;  /* 0x000000293429a211 */ /* 0x000fe400030f143b */
[----:B------:R-:W-:Y:S02]  /*1370*/  @!P4 IADD3 R37, R37, R55, RZ ;  /* 0x000000372525c210 */ /* 0x000fe40007ffe0ff */
[----:B0-----:R-:W-:Y:S02]  /*1380*/  @!P4 LEA R34, P6, R36, R34, 0x2 ;  /* 0x000000222422c211 */ /* 0x001fe400078c10ff */
[----:B------:R-:W-:Y:S01]  /*1390*/  CS2R R52, SRZ ;  /* 0x0000000000347805 */ /* 0x000fe2000001ff00 */
[----:B----4-:R-:W-:Y:S01]  /*13a0*/  @!P5 IMAD R54, R86, R30, RZ ;  /* 0x0000001e5636d224 */ /* 0x010fe200078e02ff */
[----:B------:R-:W-:Y:S02]  /*13b0*/  @!P4 LEA.HI.X R35, R36, R35, R37, 0x2, P6 ;  /* 0x000000232423c211 */ /* 0x000fe400030f1425 */
[----:B------:R-:W-:-:S02]  /*13c0*/  @!P3 IADD3 R36, R39, R57, RZ ;  /* 0x000000392724b210 */ /* 0x000fc40007ffe0ff */
[----:B------:R-:W4:Y:S01]  /*13d0*/  @!P1 LDG.E.64 R52, desc[UR8][R42.64] ;  /* 0x000000082a349981 */ /* 0x000f22000c1e1b00 */
[C---:B------:R-:W-:Y:S01]  /*13e0*/  @!P3 LEA R32, P6, R38.reuse, R32, 0x2 ;  /* 0x000000202620b211 */ /* 0x040fe200078c10ff */
[C---:B------:R-:W-:Y:S01]  /*13f0*/  @!P5 IMAD R31, R9.reuse, R31, R54 ;  /* 0x0000001f091fd224 */ /* 0x040fe200078e0236 */
[----:B------:R-:W-:Y:S02]  /*1400*/  CS2R R54, SRZ ;  /* 0x0000000000367805 */ /* 0x000fe4000001ff00 */
[----:B------:R-:W-:Y:S02]  /*1410*/  @!P5 MOV R37, R91 ;  /* 0x0000005b0025d202 */ /* 0x000fe40000000f00 */
[----:B------:R-:W-:Y:S02]  /*1420*/  @!P3 LEA.HI.X R33, R38, R33, R36, 0x2, P6 ;  /* 0x000000212621b211 */ /* 0x000fe400030f1424 */
[----:B------:R-:W-:Y:S02]  /*1430*/  @!P5 MOV R36, R88 ;  /* 0x000000580024d202 */ /* 0x000fe40000000f00 */
[----:B------:R-:W-:Y:S01]  /*1440*/  CS2R R56, SRZ ;  /* 0x0000000000387805 */ /* 0x000fe2000001ff00 */
[----:B------:R-:W4:Y:S02]  /*1450*/  @!P2 LDG.E.64 R54, desc[UR8][R40.64] ;  /* 0x000000082836a981 */ /* 0x000f24000c1e1b00 */
[----:B------:R-:W-:Y:S01]  /*1460*/  @!P5 IMAD.WIDE.U32 R36, R9, R30, R36 ;  /* 0x0000001e0924d225 */ /* 0x000fe200078e0024 */
[----:B------:R-:W-:-:S02]  /*1470*/  CS2R R58, SRZ ;  /* 0x00000000003a7805 */ /* 0x000fc4000001ff00 */
[----:B------:R0:W4:Y:S02]  /*1480*/  @!P4 LDG.E.64 R56, desc[UR8][R34.64] ;  /* 0x000000082238c981 */ /* 0x000124000c1e1b00 */
[----:B------:R-:W-:Y:S02]  /*1490*/  @!P5 IADD3 R30, R37, R31, RZ ;  /* 0x0000001f251ed210 */ /* 0x000fe40007ffe0ff */
[C---:B-1----:R-:W-:Y:S02]  /*14a0*/  @!P5 LEA R28, P1, R36.reuse, R28, 0x2 ;  /* 0x0000001c241cd211 */ /* 0x042fe400078210ff */
[----:B------:R-:W-:Y:S01]  /*14b0*/  CS2R R60, SRZ ;  /* 0x00000000003c7805 */ /* 0x000fe2000001ff00 */
[----:B------:R-:W4:Y:S01]  /*14c0*/  @!P3 LDG.E.64 R58, desc[UR8][R32.64] ;  /* 0x00000008203ab981 */ /* 0x000f22000c1e1b00 */
[----:B------:R-:W-:-:S05]  /*14d0*/  @!P5 LEA.HI.X R29, R36, R29, R30, 0x2, P1 ;  /* 0x0000001d241dd211 */ /* 0x000fca00008f141e */
[----:B------:R5:W4:Y:S01]  /*14e0*/  @!P5 LDG.E.64 R60, desc[UR8][R28.64] ;  /* 0x000000081c3cd981 */ /* 0x000b22000c1e1b00 */
[----:B0-----:R-:W-:Y:S01]  /*14f0*/  FADD.FTZ R35, R14, R15 ;  /* 0x0000000f0e237221 */ /* 0x001fe20000010000 */
[----:B------:R-:W-:Y:S01]  /*1500*/  FMUL.FTZ R37, R15, R15 ;  /* 0x0000000f0f257220 */ /* 0x000fe20000410000 */
[----:B-----5:R-:W-:Y:S01]  /*1510*/  FADD.FTZ R29, R16, R17 ;  /* 0x00000011101d7221 */ /* 0x020fe20000010000 */
[----:B------:R-:W-:Y:S02]  /*1520*/  FMUL.FTZ R33, R17, R17 ;  /* 0x0000001111217220 */ /* 0x000fe40000410000 */
[----:B------:R-:W-:Y:S02]  /*1530*/  FFMA.FTZ R34, R14, R14, R37 ;  /* 0x0000000e0e227223 */ /* 0x000fe40000010025 */
[----:B------:R-:W-:Y:S01]  /*1540*/  FFMA.FTZ R28, R16, R16, R33 ;  /* 0x00000010101c7223 */ /* 0x000fe20000010021 */
[----:B------:R-:W-:-:S04]  /*1550*/  FMUL.FTZ R33, R19, R19 ;  /* 0x0000001313217220 */ /* 0x000fc80000410000 */
[----:B------:R-:W-:Y:S01]  /*1560*/  FFMA.FTZ R33, R18, R18, R33 ;  /* 0x0000001212217223 */ /* 0x000fe20000010021 */
[----:B------:R-:W-:Y:S01]  /*1570*/  ISETP.GT.AND P1, PT, R2, 0x1e, PT ;  /* 0x0000001e0200780c */ /* 0x000fe20003f24270 */
[----:B---3--:R-:W-:Y:S01]  /*1580*/  FADD.FTZ R30, R46, R47 ;  /* 0x0000002f2e1e7221 */ /* 0x008fe20000010000 */
[----:B------:R-:W-:-:S03]  /*1590*/  FMUL.FTZ R31, R47, R47 ;  /* 0x0000002f2f1f7220 */ /* 0x000fc60000410000 */
[----:B------:R-:W-:Y:S01]  /*15a0*/  FADD.FTZ R30, RZ, R30 ;  /* 0x0000001eff1e7221 */ /* 0x000fe20000010000 */
[----:B------:R-:W-:-:S03]  /*15b0*/  FFMA.FTZ R31, R46, R46, R31 ;  /* 0x0000002e2e1f7223 */ /* 0x000fc6000001001f */
[----:B------:R-:W-:Y:S01]  /*15c0*/  FADD.FTZ R30, R30, R35 ;  /* 0x000000231e1e7221 */ /* 0x000fe20000010000 */
[----:B------:R-:W-:-:S03]  /*15d0*/  FADD.FTZ R31, RZ, R31 ;  /* 0x0000001fff1f7221 */ /* 0x000fc60000010000 */
[----:B------:R-:W-:Y:S01]  /*15e0*/  FADD.FTZ R29, R30, R29 ;  /* 0x0000001d1e1d7221 */ /* 0x000fe20000010000 */
[----:B------:R-:W-:Y:S01]  /*15f0*/  FADD.FTZ R30, R18, R19 ;  /* 0x00000013121e7221 */ /* 0x000fe20000010000 */
[----:B------:R-:W-:-:S03]  /*1600*/  FADD.FTZ R31, R31, R34 ;  /* 0x000000221f1f7221 */ /* 0x000fc60000010000 */
[----:B------:R-:W-:Y:S01]  /*1610*/  FADD.FTZ R29, R29, R30 ;  /* 0x0000001e1d1d7221 */ /* 0x000fe20000010000 */
[----:B------:R-:W-:Y:S01]  /*1620*/  FADD.FTZ R30, R20, R21 ;  /* 0x00000015141e7221 */ /* 0x000fe20000010000 */
[----:B------:R-:W-:Y:S01]  /*1630*/  FADD.FTZ R28, R31, R28 ;  /* 0x0000001c1f1c7221 */ /* 0x000fe20000010000 */
[----:B------:R-:W-:Y:S02]  /*1640*/  FMUL.FTZ R31, R21, R21 ;  /* 0x00000015151f7220 */ /* 0x000fe40000410000 */
[----:B------:R-:W-:Y:S01]  /*1650*/  FADD.FTZ R29, R29, R30 ;  /* 0x0000001e1d1d7221 */ /* 0x000fe20000010000 */
[----:B------:R-:W-:Y:S01]  /*1660*/  FADD.FTZ R28, R28, R33 ;  /* 0x000000211c1c7221 */ /* 0x000fe20000010000 */
[----:B------:R-:W-:Y:S01]  /*1670*/  FADD.FTZ R30, R22, R23 ;  /* 0x00000017161e7221 */ /* 0x000fe20000010000 */
[----:B------:R-:W-:Y:S01]  /*1680*/  FFMA.FTZ R31, R20, R20, R31 ;  /* 0x00000014141f7223 */ /* 0x000fe2000001001f */
[----:B------:R-:W-:Y:S02]  /*1690*/  FMUL.FTZ R33, R23, R23 ;  /* 0x0000001717217220 */ /* 0x000fe40000410000 */
[----:B------:R-:W-:Y:S01]  /*16a0*/  FADD.FTZ R29, R29, R30 ;  /* 0x0000001e1d1d7221 */ /* 0x000fe20000010000 */
[----:B------:R-:W-:Y:S01]  /*16b0*/  FADD.FTZ R28, R28, R31 ;  /* 0x0000001f1c1c7221 */ /* 0x000fe20000010000 */
[----:B------:R-:W-:Y:S01]  /*16c0*/  FFMA.FTZ R33, R22, R22, R33 ;  /* 0x0000001616217223 */ /* 0x000fe20000010021 */
[----:B------:R-:W-:Y:S01]  /*16d0*/  FADD.FTZ R30, R24, R25 ;  /* 0x00000019181e7221 */ /* 0x000fe20000010000 */
[----:B------:R-:W-:-:S02]  /*16e0*/  FMUL.FTZ R31, R25, R25 ;  /* 0x00000019191f7220 */ /* 0x000fc40000410000 */
[----:B------:R-:W-:Y:S01]  /*16f0*/  FADD.FTZ R28, R28, R33 ;  /* 0x000000211c1c7221 */ /* 0x000fe20000010000 */
[----:B------:R-:W-:Y:S01]  /*1700*/  FADD.FTZ R29, R29, R30 ;  /* 0x0000001e1d1d7221 */ /* 0x000fe20000010000 */
[----:B------:R-:W-:Y:S01]  /*1710*/  FFMA.FTZ R31, R24, R24, R31 ;  /* 0x00000018181f7223 */ /* 0x000fe2000001001f */
[----:B--2---:R-:W-:Y:S01]  /*1720*/  FMUL.FTZ R33, R27, R27 ;  /* 0x0000001b1b217220 */ /* 0x004fe20000410000 */
[----:B------:R-:W-:Y:S02]  /*1730*/  FADD.FTZ R30, R26, R27 ;  /* 0x0000001b1a1e7221 */ /* 0x000fe40000010000 */
[----:B------:R-:W-:Y:S01]  /*1740*/  FADD.FTZ R28, R28, R31 ;  /* 0x0000001f1c1c7221 */ /* 0x000fe20000010000 */
[----:B------:R-:W-:Y:S01]  /*1750*/  FFMA.FTZ R33, R26, R26, R33 ;  /* 0x0000001a1a217223 */ /* 0x000fe20000010021 */
[----:B------:R-:W-:Y:S01]  /*1760*/  FADD.FTZ R29, R29, R30 ;  /* 0x0000001e1d1d7221 */ /* 0x000fe20000010000 */
[----:B------:R-:W-:Y:S01]  /*1770*/  FMUL.FTZ R31, R45, R45 ;  /* 0x0000002d2d1f7220 */ /* 0x000fe20000410000 */
[----:B------:R-:W-:Y:S01]  /*1780*/  FADD.FTZ R30, R44, R45 ;  /* 0x0000002d2c1e7221 */ /* 0x000fe20000010000 */
[----:B------:R-:W-:Y:S01]  /*1790*/  FADD.FTZ R28, R28, R33 ;  /* 0x000000211c1c7221 */ /* 0x000fe20000010000 */
[----:B------:R-:W-:Y:S01]  /*17a0*/  FMUL.FTZ R33, R49, R49 ;  /* 0x0000003131217220 */ /* 0x000fe20000410000 */
[----:B------:R-:W-:Y:S01]  /*17b0*/  FFMA.FTZ R31, R44, R44, R31 ;  /* 0x0000002c2c1f7223 */ /* 0x000fe2000001001f */
[----:B------:R-:W-:Y:S01]  /*17c0*/  FADD.FTZ R29, R29, R30 ;  /* 0x0000001e1d1d7221 */ /* 0x000fe20000010000 */
        /* <DEDUP_REMOVED lines=9> */
[----:B------:R-:W-:Y:S01]  /*1860*/  FADD.FTZ R28, R28, R31 ;  /* 0x0000001f1c1c7221 */ /* 0x000fe20000010000 */
[----:B----4-:R-:W-:Y:S01]  /*1870*/  FMUL.FTZ R33, R53, R53 ;  /* 0x0000003535217220 */ /* 0x010fe20000410000 */
[----:B------:R-:W-:-:S03]  /*1880*/  FADD.FTZ R30, R52, R53 ;  /* 0x00000035341e7221 */ /* 0x000fc60000010000 */
[----:B------:R-:W-:Y:S01]  /*1890*/  FFMA.FTZ R33, R52, R52, R33 ;  /* 0x0000003434217223 */ /* 0x000fe20000010021 */
[----:B------:R-:W-:Y:S01]  /*18a0*/  FADD.FTZ R29, R29, R30 ;  /* 0x0000001e1d1d7221 */ /* 0x000fe20000010000 */
[----:B------:R-:W-:Y:S01]  /*18b0*/  FMUL.FTZ R31, R55, R55 ;  /* 0x00000037371f7220 */ /* 0x000fe20000410000 */
[----:B------:R-:W-:Y:S01]  /*18c0*/  FADD.FTZ R30, R54, R55 ;  /* 0x00000037361e7221 */ /* 0x000fe20000010000 */
[----:B------:R-:W-:Y:S02]  /*18d0*/  FADD.FTZ R28, R28, R33 ;  /* 0x000000211c1c7221 */ /* 0x000fe40000010000 */
[----:B------:R-:W-:Y:S01]  /*18e0*/  FFMA.FTZ R31, R54, R54, R31 ;  /* 0x00000036361f7223 */ /* 0x000fe2000001001f */
[----:B------:R-:W-:Y:S01]  /*18f0*/  FMUL.FTZ R33, R57, R57 ;  /* 0x0000003939217220 */ /* 0x000fe20000410000 */
[----:B------:R-:W-:Y:S01]  /*1900*/  FADD.FTZ R29, R29, R30 ;  /* 0x0000001e1d1d7221 */ /* 0x000fe20000010000 */
[----:B------:R-:W-:Y:S01]  /*1910*/  FADD.FTZ R30, R56, R57 ;  /* 0x00000039381e7221 */ /* 0x000fe20000010000 */
[----:B------:R-:W-:Y:S01]  /*1920*/  FADD.FTZ R28, R28, R31 ;  /* 0x0000001f1c1c7221 */ /* 0x000fe20000010000 */
[----:B------:R-:W-:Y:S01]  /*1930*/  FFMA.FTZ R33, R56, R56, R33 ;  /* 0x0000003838217223 */ /* 0x000fe20000010021 */
[----:B------:R-:W-:Y:S01]  /*1940*/  FMUL.FTZ R31, R59, R59 ;  /* 0x0000003b3b1f7220 */ /* 0x000fe20000410000 */
[----:B------:R-:W-:-:S02]  /*1950*/  FADD.FTZ R29, R29, R30 ;  /* 0x0000001e1d1d7221 */ /* 0x000fc40000010000 */
[----:B------:R-:W-:Y:S01]  /*1960*/  FADD.FTZ R28, R28, R33 ;  /* 0x000000211c1c7221 */ /* 0x000fe20000010000 */
[C---:B------:R-:W-:Y:S01]  /*1970*/  FADD.FTZ R30, R58.reuse, R59 ;  /* 0x0000003b3a1e7221 */ /* 0x040fe20000010000 */
[----:B------:R-:W-:Y:S01]  /*1980*/  FFMA.FTZ R31, R58, R58, R31 ;  /* 0x0000003a3a1f7223 */ /* 0x000fe2000001001f */
[----:B------:R-:W-:Y:S02]  /*1990*/  FMUL.FTZ R33, R61, R61 ;  /* 0x0000003d3d217220 */ /* 0x000fe40000410000 */
[----:B------:R-:W-:Y:S01]  /*19a0*/  FADD.FTZ R29, R29, R30 ;  /* 0x0000001e1d1d7221 */ /* 0x000fe20000010000 */
        /* <DEDUP_REMOVED lines=51> */
[----:B0-----:R-:W-:Y:S02]  /*1ce0*/  FADD.FTZ R40, R36, R39 ;  /* 0x0000002724287221 */ /* 0x001fe40000010000 */
[----:B------:R-:W0:Y:S01]  /*1cf0*/  LDS.128 R36, [UR5+0x60] ;  /* 0x00006005ff247984 */ /* 0x000e220008000c00 */
[----:B---3--:R-:W-:Y:S01]  /*1d00*/  FADD.FTZ R93, R43, R28 ;  /* 0x0000001c2b5d7221 */ /* 0x008fe20000010000 */
[----:B------:R-:W-:Y:S02]  /*1d10*/  FADD.FTZ R28, R40, R29 ;  /* 0x0000001d281c7221 */ /* 0x000fe40000010000 */
[----:B------:R-:W2:Y:S01]  /*1d20*/  LDS.128 R40, [UR5+0x70] ;  /* 0x00007005ff287984 */ /* 0x000ea20008000c00 */
[----:B------:R-:W-:Y:S01]  /*1d30*/  FADD.FTZ R93, R93, R30 ;  /* 0x0000001e5d5d7221 */ /* 0x000fe20000010000 */
[----:B------:R-:W-:-:S04]  /*1d40*/  FADD.FTZ R28, R28, R31 ;  /* 0x0000001f1c1c7221 */ /* 0x000fc80000010000 */
[----:B-1----:R-:W-:Y:S01]  /*1d50*/  FADD.FTZ R28, R28, R33 ;  /* 0x000000211c1c7221 */ /* 0x002fe20000010000 */
[----:B------:R-:W-:-:S03]  /*1d60*/  FADD.FTZ R93, R93, R32 ;  /* 0x000000205d5d7221 */ /* 0x000fc60000010000 */
[----:B------:R-:W-:Y:S01]  /*1d70*/  FADD.FTZ R28, R28, R35 ;  /* 0x000000231c1c7221 */ /* 0x000fe20000010000 */
[----:B------:R-:W-:-:S03]  /*1d80*/  FADD.FTZ R93, R93, R34 ;  /* 0x000000225d5d7221 */ /* 0x000fc60000010000 */
[----:B0-----:R-:W-:Y:S01]  /*1d90*/  FADD.FTZ R32, R28, R37 ;  /* 0x000000251c207221 */ /* 0x001fe20000010000 */
[----:B------:R-:W-:Y:S01]  /*1da0*/  FADD.FTZ R93, R93, R36 ;  /* 0x000000245d5d7221 */ /* 0x000fe20000010000 */
[----:B------:R-:W0:Y:S02]  /*1db0*/  LDS.128 R28, [UR5+0x80] ;  /* 0x00008005ff1c7984 */ /* 0x000e240008000c00 */
[----:B------:R-:W-:Y:S01]  /*1dc0*/  FADD.FTZ R32, R32, R39 ;  /* 0x0000002720207221 */ /* 0x000fe20000010000 */
[----:B------:R-:W-:-:S03]  /*1dd0*/  FADD.FTZ R93, R93, R38 ;  /* 0x000000265d5d7221 */ /* 0x000fc60000010000 */
[----:B--2---:R-:W-:Y:S01]  /*1de0*/  FADD.FTZ R36, R32, R41 ;  /* 0x0000002920247221 */ /* 0x004fe20000010000 */
[----:B------:R-:W-:Y:S01]  /*1df0*/  FADD.FTZ R93, R93, R40 ;  /* 0x000000285d5d7221 */ /* 0x000fe20000010000 */
[----:B------:R-:W1:Y:S03]  /*1e00*/  LDS.128 R32, [UR5+0x90] ;  /* 0x00009005ff207984 */ /* 0x000e660008000c00 */
[----:B------:R-:W-:Y:S01]  /*1e10*/  FADD.FTZ R93, R93, R42 ;  /* 0x0000002a5d5d7221 */ /* 0x000fe20000010000 */
[----:B------:R-:W-:Y:S01]  /*1e20*/  FADD.FTZ R42, R36, R43 ;  /* 0x0000002b242a7221 */ /* 0x000fe20000010000 */
[----:B------:R-:W-:Y:S04]  /*1e30*/  LDS.64 R40, [UR5+0xb0] ;  /* 0x0000b005ff287984 */ /* 0x000fe80008000a00 */
[----:B------:R-:W2:Y:S01]  /*1e40*/  LDS.128 R36, [UR5+0xa0] ;  /* 0x0000a005ff247984 */ /* 0x000ea20008000c00 */
        /* <DEDUP_REMOVED lines=14> */
.L_x_2897:
[----:B------:R-:W-:Y:S05]  /*1f30*/  BSYNC B0 ;  /* 0x0000000000007941 */ /* 0x000fea0003800000 */
.L_x_2896:
        /* <DEDUP_REMOVED lines=28> */
.L_x_2900:
[----:B-1----:R-:W2:Y:S04]  /*2100*/  LDG.E.STRONG.GPU R30, desc[UR8][R28.64] ;  /* 0x000000081c1e7981 */ /* 0x002ea8000c1ef900 */
[----:B--2---:R-:W-:Y:S01]  /*2110*/  CCTL.IVALL ;  /* 0x00000000ff00798f */ /* 0x004fe20002000000 */
[----:B------:R-:W-:Y:S05]  /*2120*/  YIELD ;  /* 0x0000000000007946 */ /* 0x000fea0003800000 */
[----:B------:R-:W-:-:S13]  /*2130*/  ISETP.NE.AND P1, PT, R30, R33, PT ;  /* 0x000000211e00720c */ /* 0x000fda0003f25270 */
[----:B------:R-:W-:Y:S05]  /*2140*/  @P1 BRA `(.L_x_2900) ;  /* 0xfffffffc00ec1947 */ /* 0x000fea000383ffff */
.L_x_2899:
        /* <DEDUP_REMOVED lines=11> */
.L_x_2902:
[C---:B------:R-:W-:Y:S02]  /*2200*/  IADD3 R29, R36.reuse, 0x1, RZ ;  /* 0x00000001241d7810 */ /* 0x040fe40007ffe0ff */
[C---:B------:R-:W-:Y:S02]  /*2210*/  ISETP.EQ.OR P1, PT, R36.reuse, UR7, P3 ;  /* 0x0000000724007c0c */ /* 0x040fe40009f22670 */
        /* <DEDUP_REMOVED lines=8> */
[----:B------:R-:W3:Y:S08]  /*22a0*/  @!P2 LDC R92, c[0x0][0x10] ;  /* 0x00000400ff5cab82 */ /* 0x000ef00000000800 */
[----:B------:R-:W4:Y:S01]  /*22b0*/  @!P2 LDC.64 R34, c[0x0][0x248] ;  /* 0x00009200ff22ab82 */ /* 0x000f220000000a00 */
[----:B-1----:R-:W-:-:S04]  /*22c0*/  @!P1 IMAD R39, R39, R33, RZ ;  /* 0x0000002127279224 */ /* 0x002fc800078e02ff */
[----:B------:R-:W-:Y:S02]  /*22d0*/  @!P1 IMAD R39, R39, R37, RZ ;  /* 0x0000002527279224 */ /* 0x000fe400078e02ff */
[----:B--2---:R-:W-:-:S03]  /*22e0*/  @!P1 IMAD R33, R33, R36, R30 ;  /* 0x0000002421219224 */ /* 0x004fc600078e021e */
[----:B------:R-:W-:Y:S01]  /*22f0*/  @!P1 SHF.L.U32 R39, R39, 0x1, RZ ;  /* 0x0000000127279819 */ /* 0x000fe200000006ff */
[----:B------:R-:W1:Y:S01]  /*2300*/  @!P4 LDC R30, c[0x0][0x10] ;  /* 0x00000400ff1ecb82 */ /* 0x000e620000000800 */
[-C--:B---3--:R-:W-:Y:S02]  /*2310*/  @!P2 IMAD R32, R29, R92.reuse, R32 ;  /* 0x0000005c1d20a224 */ /* 0x088fe400078e0220 */
[----:B------:R-:W-:Y:S02]  /*2320*/  @!P2 IMAD R92, R31, R92, RZ ;  /* 0x0000005c1f5ca224 */ /* 0x000fe400078e02ff */
[----:B------:R-:W1:Y:S03]  /*2330*/  @!P4 S2R R31, SR_CTAID.Y ;  /* 0x00000000001fc919 */ /* 0x000e660000002600 */
[----:B------:R-:W2:Y:S01]  /*2340*/  @!P1 LDC.64 R28, c[0x0][0x248] ;  /* 0x00009200ff1c9b82 */ /* 0x000ea20000000a00 */
[----:B------:R-:W-:-:S05]  /*2350*/  @!P2 IMAD R92, R92, R37, RZ ;  /* 0x000000255c5ca224 */ /* 0x000fca00078e02ff */
[----:B------:R-:W-:-:S05]  /*2360*/  @!P2 SHF.L.U32 R43, R92, 0x1, RZ ;  /* 0x000000015c2ba819 */ /* 0x000fca00000006ff */
[----:B----4-:R-:W-:-:S04]  /*2370*/  @!P2 IMAD.WIDE R34, R43, 0x4, R34 ;  /* 0x000000042b22a825 */ /* 0x010fc800078e0222 */
[----:B------:R-:W-:-:S04]  /*2380*/  @!P2 IMAD.WIDE.U32 R34, R32, 0x8, R34 ;  /* 0x000000082022a825 */ /* 0x000fc800078e0022 */
[----:B--2---:R-:W-:Y:S01]  /*2390*/  @!P1 IMAD.WIDE R28, R39, 0x4, R28 ;  /* 0x00000004271c9825 */ /* 0x004fe200078e021c */
[----:B------:R-:W-:-:S04]  /*23a0*/  IADD3 R39, R36, 0x3, RZ ;  /* 0x0000000324277810 */ /* 0x000fc80007ffe0ff */
[----:B------:R-:W-:Y:S01]  /*23b0*/  ISETP.EQ.OR P5, PT, R39, UR7, P3 ;  /* 0x0000000727007c0c */ /* 0x000fe20009fa2670 */
[----:B------:R-:W-:Y:S01]  /*23c0*/  @!P1 IMAD.WIDE.U32 R28, R33, 0x8, R28 ;  /* 0x00000008211c9825 */ /* 0x000fe200078e001c */
[----:B------:R-:W-:-:S03]  /*23d0*/  @!P4 LOP3.LUT R33, R4, 0x1, RZ, 0xc0, !PT ;  /* 0x000000010421c812 */ /* 0x000fc600078ec0ff */
[-C--:B-1----:R-:W-:Y:S02]  /*23e0*/  @!P4 IMAD R42, R42, R30.reuse, R31 ;  /* 0x0000001e2a2ac224 */ /* 0x082fe400078e021f */
        /* <DEDUP_REMOVED lines=16> */
[----:B------:R1:W2:Y:S02]  /*24f0*/  @!P2 LDG.E.64 R30, desc[UR8][R34.64] ;  /* 0x00000008221ea981 */ /* 0x0002a4000c1e1b00 */
[----:B-1----:R-:W-:Y:S02]  /*2500*/  @!P5 IMAD.WIDE.U32 R34, R39, 0x8, R32 ;  /* 0x000000082722d825 */ /* 0x002fe400078e0020 */
        /* <DEDUP_REMOVED lines=14> */
.L_x_2901:
        /* <DEDUP_REMOVED lines=19> */
.L_x_2904:
[----:B------:R-:W-:Y:S05]  /*2720*/  BSYNC B0 ;  /* 0x0000000000007941 */ /* 0x000fea0003800000 */
.L_x_2903:
        /* <DEDUP_REMOVED lines=13> */
[----:B-1----:R-:W-:-:S02]  /*2800*/  @!P2 IMAD R35, R35, R32, R28 ;  /* 0x000000202323a224 */ /* 0x002fc400078e021c */
[----:B------:R-:W-:-:S05]  /*2810*/  @!P2 IMAD R32, R29, R32, RZ ;  /* 0x000000201d20a224 */ /* 0x000fca00078e02ff */
[----:B------:R-:W1:Y:S01]  /*2820*/  @!P1 LDC.64 R28, c[0x0][0x248] ;  /* 0x00009200ff1c9b82 */ /* 0x000e620000000a00 */
[-C--:B---3--:R-:W-:Y:S02]  /*2830*/  @!P1 IMAD R38, R33, R36.reuse, RZ ;  /* 0x0000002421269224 */ /* 0x088fe400078e02ff */
        /* <DEDUP_REMOVED lines=15> */
.L_x_2898:
        /* <DEDUP_REMOVED lines=20> */
[----:B-1----:R1:W2:Y:S04]  /*2a70*/  LDG.E.64 R28, desc[UR8][R32.64] ;  /* 0x00000008201c7981 */ /* 0x0022a8000c1e1b00 */
[----:B------:R-:W2:Y:S01]  /*2a80*/  LDG.E.64 R30, desc[UR8][R30.64] ;  /* 0x000000081e1e7981 */ /* 0x000ea2000c1e1b00 */
[----:B------:R-:W-:-:S03]  /*2a90*/  ISETP.NE.AND P5, PT, RZ, UR10, PT ;  /* 0x0000000aff007c0c */ /* 0x000fc6000bfa5270 */
[----:B-1----:R-:W1:Y:S02]  /*2aa0*/  LDS.64 R32, [UR5+0xc0] ;  /* 0x0000c005ff207984 */ /* 0x002e640008000a00 */
[----:B-1----:R-:W-:-:S04]  /*2ab0*/  FMUL.FTZ R32, R32, UR6 ;  /* 0x0000000620207c20 */ /* 0x002fc80008410000 */
[C---:B------:R-:W-:Y:S01]  /*2ac0*/  FMUL.FTZ R36, R32.reuse, R32 ;  /* 0x0000002020247220 */ /* 0x040fe20000410000 */
[C---:B------:R-:W-:Y:S01]  /*2ad0*/  FADD.FTZ R46, -R32.reuse, R46 ;  /* 0x0000002e202e7221 */ /* 0x040fe20000010100 */
[C---:B------:R-:W-:Y:S01]  /*2ae0*/  FADD.FTZ R34, -R32.reuse, R47 ;  /* 0x0000002f20227221 */ /* 0x040fe20000010100 */
[----:B------:R-:W-:Y:S01]  /*2af0*/  FADD.FTZ R35, -R32, R14 ;  /* 0x0000000e20237221 */ /* 0x000fe20000010100 */
[----:B------:R-:W-:Y:S01]  /*2b00*/  FFMA.FTZ R36, R33, UR6, -R36 ;  /* 0x0000000621247c23 */ /* 0x000fe20008010824 */
[----:B------:R-:W-:-:S04]  /*2b10*/  MOV R33, 0x3f800000 ;  /* 0x3f80000000217802 */ /* 0x000fc80000000f00 */
[----:B------:R-:W-:-:S13]  /*2b20*/  FSETP.GTU.FTZ.AND P1, PT, R36, RZ, PT ;  /* 0x000000ff2400720b */ /* 0x000fda0003f3c000 */
[----:B------:R-:W1:Y:S02]  /*2b30*/  @P1 LDC R37, c[0x0][0x238] ;  /* 0x00008e00ff251b82 */ /* 0x000e640000000800 */
[----:B-1----:R-:W-:Y:S01]  /*2b40*/  @P1 FADD.FTZ R36, R36, R37 ;  /* 0x0000002524241221 */ /* 0x002fe20000010000 */
[----:B------:R-:W-:-:S03]  /*2b50*/  FADD.FTZ R37, -R32, R15 ;  /* 0x0000000f20257221 */ /* 0x000fc60000010100 */
[----:B------:R-:W1:Y:S02]  /*2b60*/  @P1 MUFU.RSQ R33, R36 ;  /* 0x0000002400211308 */ /* 0x000e640000001400 */
[-C--:B-1----:R-:W-:Y:S01]  /*2b70*/  FMUL.FTZ R39, R46, R33.reuse ;  /* 0x000000212e277220 */ /* 0x082fe20000410000 */
[----:B------:R-:W-:-:S03]  /*2b80*/  FMUL.FTZ R34, R34, R33 ;  /* 0x0000002122227220 */ /* 0x000fc60000410000 */
        /* <DEDUP_REMOVED lines=13> */
.L_x_2905:
[----:B------:R-:W-:Y:S04]  /*2c60*/  BSSY B0, `(.L_x_2906) ;  /* 0x000000d000007945 */ /* 0x000fe80003800000 */
[----:B------:R-:W-:Y:S05]  /*2c70*/  @!P0 BRA `(.L_x_2907) ;  /* 0x00000000002c8947 */ /* 0x000fea0003800000 */
[----:B------:R-:W-:Y:S01]  /*2c80*/  ULDC.64 UR12, c[0x0][0x270] ;  /* 0x00009c00000c7ab9 */ /* 0x000fe20000000a00 */
[----:B------:R-:W-:Y:S01]  /*2c90*/  MOV R38, R88 ;  /* 0x0000005800267202 */ /* 0x000fe20000000f00 */
[----:B------:R-:W-:Y:S01]  /*2ca0*/  IMAD R34, R3, UR12, RZ ;  /* 0x0000000c03227c24 */ /* 0x000fe2000f8e02ff */
[----:B------:R-:W-:-:S03]  /*2cb0*/  MOV R39, R91 ;  /* 0x0000005b00277202 */ /* 0x000fc60000000f00 */
[C---:B0-----:R-:W-:Y:S02]  /*2cc0*/  IMAD R41, R83.reuse, UR13, R34 ;  /* 0x0000000d53297c24 */ /* 0x041fe4000f8e0222 */
[----:B------:R-:W-:Y:S01]  /*2cd0*/  IMAD.WIDE.U32 R38, R83, UR12, R38 ;  /* 0x0000000c53267c25 */ /* 0x000fe2000f8e0026 */
[----:B------:R-:W-:Y:S02]  /*2ce0*/  ULDC.64 UR12, c[0x0][0x210] ;  /* 0x00008400000c7ab9 */ /* 0x000fe40000000a00 */
[----:B------:R-:W-:Y:S02]  /*2cf0*/  LEA R40, P1, R38, UR12, 0x2 ;  /* 0x0000000c26287c11 */ /* 0x000fe4000f8210ff */
[----:B------:R-:W-:-:S04]  /*2d00*/  IADD3 R41, R39, R41, RZ ;  /* 0x0000002927297210 */ /* 0x000fc80007ffe0ff */
[----:B------:R-:W-:-:S05]  /*2d10*/  LEA.HI.X R41, R38, UR13, R41, 0x2, P1 ;  /* 0x0000000d26297c11 */ /* 0x000fca00088f1429 */
[----:B------:R1:W-:Y:S02]  /*2d20*/  STG.E.64 desc[UR8][R40.64], R14 ;  /* 0x0000000e28007986 */ /* 0x0003e4000c101b08 */
.L_x_2907:
[----:B------:R-:W-:Y:S05]  /*2d30*/  BSYNC B0 ;  /* 0x0000000000007941 */ /* 0x000fea0003800000 */
.L_x_2906:
[----:B------:R-:W-:Y:S01]  /*2d40*/  ULDC.64 UR12, c[0x0][0x278] ;  /* 0x00009e00000c7ab9 */ /* 0x000fe20000000a00 */
[----:B------:R-:W-:Y:S01]  /*2d50*/  FADD.FTZ R34, -R32, R18 ;  /* 0x0000001220227221 */ /* 0x000fe20000010100 */
[----:B------:R-:W-:Y:S01]  /*2d60*/  ISETP.GE.U32.AND P6, PT, R82, UR12, PT ;  /* 0x0000000c52007c0c */ /* 0x000fe2000bfc6070 */
[-C--:B------:R-:W-:Y:S01]  /*2d70*/  FMUL.FTZ R35, R35, R33.reuse ;  /* 0x0000002123237220 */ /* 0x080fe20000410000 */
[----:B------:R-:W-:Y:S01]  /*2d80*/  ISETP.GE.U32.AND P1, PT, R81, UR12, PT ;  /* 0x0000000c51007c0c */ /* 0x000fe2000bf26070 */
[----:B------:R-:W-:Y:S01]  /*2d90*/  FMUL.FTZ R18, R37, R33 ;  /* 0x0000002125127220 */ /* 0x000fe20000410000 */
[----:B------:R-:W-:Y:S01]  /*2da0*/  ISETP.GE.U32.AND P2, PT, R80, UR12, PT ;  /* 0x0000000c50007c0c */ /* 0x000fe2000bf46070 */
[C---:B------:R-:W-:Y:S01]  /*2db0*/  FADD.FTZ R16, -R32.reuse, R16 ;  /* 0x0000001020107221 */ /* 0x040fe20000010100 */
[----:B------:R-:W-:Y:S01]  /*2dc0*/  ISETP.GE.U32.AND P3, PT, R79, UR12, PT ;  /* 0x0000000c4f007c0c */ /* 0x000fe2000bf66070 */
[----:B------:R-:W-:Y:S01]  /*2dd0*/  FADD.FTZ R17, -R32, R17 ;  /* 0x0000001120117221 */ /* 0x000fe20000010100 */
[----:B------:R-:W-:Y:S01]  /*2de0*/  ISETP.GE.U32.AND P4, PT, R78, UR12, PT ;  /* 0x0000000c4e007c0c */ /* 0x000fe2000bf86070 */
[----:B------:R-:W-:Y:S01]  /*2df0*/  FADD.FTZ R36, -R32, R19 ;  /* 0x0000001320247221 */ /* 0x000fe20000010100 */
[----:B------:R-:W-:Y:S01]  /*2e00*/  ISETP.GE.AND.EX P6, PT, R10, UR13, PT, P6 ;  /* 0x0000000d0a007c0c */ /* 0x000fe2000bfc6360 */
[C---:B------:R-:W-:Y:S01]  /*2e10*/  FADD.FTZ R38, -R32.reuse, R20 ;  /* 0x0000001420267221 */ /* 0x040fe20000010100 */
[----:B------:R-:W-:Y:S01]  /*2e20*/  ISETP.GE.AND.EX P1, PT, R11, UR13, PT, P1 ;  /* 0x0000000d0b007c0c */ /* 0x000fe2000bf26310 */
[----:B------:R-:W-:Y:S01]  /*2e30*/  FADD.FTZ R39, -R32, R21 ;  /* 0x0000001520277221 */ /* 0x000fe20000010100 */
[----:B------:R-:W-:Y:S01]  /*2e40*/  ISETP.GE.AND.EX P2, PT, R12, UR13, PT, P2 ;  /* 0x0000000d0c007c0c */ /* 0x000fe2000bf46320 */
[C---:B------:R-:W-:Y:S01]  /*2e50*/  FADD.FTZ R22, -R32.reuse, R22 ;  /* 0x0000001620167221 */ /* 0x040fe20000010100 */
[----:B------:R-:W-:Y:S01]  /*2e60*/  ISETP.GE.AND.EX P3, PT, R13, UR13, PT, P3 ;  /* 0x0000000d0d007c0c */ /* 0x000fe2000bf66330 */
[----:B------:R-:W-:Y:S01]  /*2e70*/  FADD.FTZ R23, -R32, R23 ;  /* 0x0000001720177221 */ /* 0x000fe20000010100 */
[----:B------:R-:W-:Y:S01]  /*2e80*/  ISETP.GE.AND.EX P4, PT, R62, UR13, PT, P4 ;  /* 0x0000000d3e007c0c */ /* 0x000fe2000bf86340 */
        /* <DEDUP_REMOVED lines=18> */
[----:B------:R-:W-:Y:S01]  /*2fb0*/  FADD.FTZ R60, -R32, R60 ;  /* 0x0000003c203c7221 */ /* 0x000fe20000010100 */
[----:B------:R-:W-:Y:S01]  /*2fc0*/  ISETP.GT.U32.OR P6, PT, R0, 0x27f, P6 ;  /* 0x0000027f0000780c */ /* 0x000fe200037c4470 */
[----:B------:R-:W-:Y:S01]  /*2fd0*/  FADD.FTZ R32, -R32, R61 ;  /* 0x0000003d20207221 */ /* 0x000fe20000010100 */
[----:B------:R-:W-:Y:S01]  /*2fe0*/  ISETP.GT.U32.OR P1, PT, R0, 0x27f, P1 ;  /* 0x0000027f0000780c */ /* 0x000fe20000f24470 */
[----:B-1----:R-:W-:Y:S01]  /*2ff0*/  FFMA.FTZ R14, R28, R35, R30 ;  /* 0x000000231c0e7223 */ /* 0x002fe2000001001e */
[C---:B------:R-:W-:Y:S01]  /*3000*/  ISETP.GT.U32.OR P2, PT, R0.reuse, 0x27f, P2 ;  /* 0x0000027f0000780c */ /* 0x040fe20001744470 */
[----:B------:R-:W-:Y:S01]  /*3010*/  FFMA.FTZ R15, R29, R18, R31 ;  /* 0x000000121d0f7223 */ /* 0x000fe2000001001f */
[----:B------:R-:W-:-:S02]  /*3020*/  ISETP.GT.U32.OR P3, PT, R0, 0x27f, P3 ;  /* 0x0000027f0000780c */ /* 0x000fc40001f64470 */
[----:B------:R-:W-:Y:S01]  /*3030*/  ISETP.GT.U32.OR P4, PT, R0, 0x27f, P4 ;  /* 0x0000027f0000780c */ /* 0x000fe20002784470 */
[----:B------:R-:W-:-:S12]  /*3040*/  @!P5 BRA `(.L_x_2908) ;  /* 0x000000000028d947 */ /* 0x000fd80003800000 */
[----:B------:R-:W-:Y:S01]  /*3050*/  FMUL.FTZ R18, R14, -1.4426950216293334961 ;  /* 0xbfb8aa3b0e127820 */ /* 0x000fe20000410000 */
[----:B------:R-:W-:-:S05]  /*3060*/  FMUL.FTZ R20, R15, -1.4426950216293334961 ;  /* 0xbfb8aa3b0f147820 */ /* 0x000fca0000410000 */
[----:B------:R-:W1:Y:S08]  /*3070*/  MUFU.EX2 R18, R18 ;  /* 0x0000001200127308 */ /* 0x000e700000000800 */
[----:B------:R-:W2:Y:S01]  /*3080*/  MUFU.EX2 R20, R20 ;  /* 0x0000001400147308 */ /* 0x000ea20000000800 */
[----:B-1----:R-:W-:-:S07]  /*3090*/  FADD.FTZ R19, R18, 1 ;  /* 0x3f80000012137421 */ /* 0x002fce0000010000 */
[----:B------:R-:W1:Y:S01]  /*30a0*/  MUFU.RCP R19, R19 ;  /* 0x0000001300137308 */ /* 0x000e620000001000 */
[----:B--2---:R-:W-:-:S07]  /*30b0*/  FADD.FTZ R21, R20, 1 ;  /* 0x3f80000014157421 */ /* 0x004fce0000010000 */
[----:B0-----:R-:W0:Y:S01]  /*30c0*/  MUFU.RCP R40, R21 ;  /* 0x0000001500287308 */ /* 0x001e220000001000 */
[----:B-1----:R-:W-:Y:S01]  /*30d0*/  FMUL.FTZ R14, R14, R19 ;  /* 0x000000130e0e7220 */ /* 0x002fe20000410000 */
[----:B0-----:R-:W-:-:S07]  /*30e0*/  FMUL.FTZ R15, R15, R40 ;  /* 0x000000280f0f7220 */ /* 0x001fce0000410000 */
.L_x_2908:
        /* <DEDUP_REMOVED lines=13> */
.L_x_2910:
[----:B------:R-:W-:Y:S05]  /*31c0*/  BSYNC B0 ;  /* 0x0000000000007941 */ /* 0x000fea0003800000 */
.L_x_2909:
[-C--:B-1----:R-:W-:Y:S01]  /*31d0*/  FMUL.FTZ R15, R16, R33.reuse ;  /* 0x00000021100f7220 */ /* 0x082fe20000410000 */
        /* <DEDUP_REMOVED lines=16> */
.L_x_2911:
        /* <DEDUP_REMOVED lines=13> */
.L_x_2913:
[----:B------:R-:W-:Y:S05]  /*33b0*/  BSYNC B0 ;  /* 0x0000000000007941 */ /* 0x000fea0003800000 */
.L_x_2912:
[----:B------:R-:W-:Y:S01]  /*33c0*/  FFMA.FTZ R10, R28, R19, R30 ;  /* 0x000000131c0a7223 */ /* 0x000fe2000001001e */
[----:B------:R-:W-:Y:S01]  /*33d0*/  FFMA.FTZ R11, R29, R36, R31 ;  /* 0x000000241d0b7223 */ /* 0x000fe2000001001f */
[----:B------:R-:W-:Y:S06]  /*33e0*/  @!P5 BRA `(.L_x_2914) ;  /* 0x000000000028d947 */ /* 0x000fec0003800000 */
        /* <DEDUP_REMOVED lines=10> */
.L_x_2914:
[----:B------:R-:W-:Y:S04]  /*3490*/  BSSY B0, `(.L_x_2915) ;  /* 0x000000d000007945 */ /* 0x000fe80003800000 */
[----:B------:R-:W-:Y:S05]  /*34a0*/  @P2 BRA `(.L_x_2916) ;  /* 0x00000000002c2947 */ /* 0x000fea0003800000 */
[----:B------:R-:W-:Y:S01]  /*34b0*/  ULDC.64 UR14, c[0x0][0x270] ;  /* 0x00009c00000e7ab9 */ /* 0x000fe20000000a00 */
[----:B-1----:R-:W-:Y:S01]  /*34c0*/  MOV R14, R88 ;  /* 0x00000058000e7202 */ /* 0x002fe20000000f00 */
        /* <DEDUP_REMOVED lines=9> */
.L_x_2916:
[----:B------:R-:W-:Y:S05]  /*3560*/  BSYNC B0 ;  /* 0x0000000000007941 */ /* 0x000fea0003800000 */
.L_x_2915:
[-C--:B--2---:R-:W-:Y:S01]  /*3570*/  FMUL.FTZ R11, R38, R33.reuse ;  /* 0x00000021260b7220 */ /* 0x084fe20000410000 */
[-C--:B------:R-:W-:Y:S01]  /*3580*/  FMUL.FTZ R12, R39, R33.reuse ;  /* 0x00000021270c7220 */ /* 0x080fe20000410000 */
[-C--:B------:R-:W-:Y:S01]  /*3590*/  FMUL.FTZ R19, R22, R33.reuse ;  /* 0x0000002116137220 */ /* 0x080fe20000410000 */
[----:B------:R-:W-:Y:S01]  /*35a0*/  FMUL.FTZ R20, R23, R33 ;  /* 0x0000002117147220 */ /* 0x000fe20000410000 */
[----:B------:R-:W-:Y:S01]  /*35b0*/  FFMA.FTZ R10, R28, R11, R30 ;  /* 0x0000000b1c0a7223 */ /* 0x000fe2000001001e */
[----:B------:R-:W-:Y:S01]  /*35c0*/  FFMA.FTZ R11, R29, R12, R31 ;  /* 0x0000000c1d0b7223 */ /* 0x000fe2000001001f */
[----:B------:R-:W-:Y:S06]  /*35d0*/  @!P5 BRA `(.L_x_2917) ;  /* 0x000000000028d947 */ /* 0x000fec0003800000 */
        /* <DEDUP_REMOVED lines=10> */
.L_x_2917:
[----:B------:R-:W-:Y:S04]  /*3680*/  BSSY B0, `(.L_x_2918) ;  /* 0x000000d000007945 */ /* 0x000fe80003800000 */
[----:B------:R-:W-:Y:S05]  /*3690*/  @P3 BRA `(.L_x_2919) ;  /* 0x00000000002c3947 */ /* 0x000fea0003800000 */
[----:B------:R-:W-:Y:S01]  /*36a0*/  ULDC.64 UR14, c[0x0][0x270] ;  /* 0x00009c00000e7ab9 */ /* 0x000fe20000000a00 */
[----:B------:R-:W-:Y:S01]  /*36b0*/  MOV R12, R88 ;  /* 0x00000058000c7202 */ /* 0x000fe20000000f00 */
[----:B-1----:R-:W-:Y:S01]  /*36c0*/  IMAD R14, R13, UR14, RZ ;  /* 0x0000000e0d0e7c24 */ /* 0x002fe2000f8e02ff */
        /* <DEDUP_REMOVED lines=8> */
.L_x_2919:
[----:B------:R-:W-:Y:S05]  /*3750*/  BSYNC B0 ;  /* 0x0000000000007941 */ /* 0x000fea0003800000 */
.L_x_2918:
[----:B--2---:R-:W-:Y:S01]  /*3760*/  FFMA.FTZ R10, R28, R19, R30 ;  /* 0x000000131c0a7223 */ /* 0x004fe2000001001e */
        /* <DEDUP_REMOVED lines=12> */
.L_x_2920:
        /* <DEDUP_REMOVED lines=13> */
.L_x_2922:
[----:B------:R-:W-:Y:S05]  /*3900*/  BSYNC B0 ;  /* 0x0000000000007941 */ /* 0x000fea0003800000 */
.L_x_2921:
[----:B------:R-:W-:Y:S01]  /*3910*/  ISETP.GE.U32.AND P6, PT, R77, UR12, PT ;  /* 0x0000000c4d007c0c */ /* 0x000fe2000bfc6070 */
[-C--:B--2---:R-:W-:Y:S01]  /*3920*/  FMUL.FTZ R11, R24, R33.reuse ;  /* 0x00000021180b7220 */ /* 0x084fe20000410000 */
[----:B------:R-:W-:Y:S01]  /*3930*/  ISETP.GE.U32.AND P1, PT, R76, UR12, PT ;  /* 0x0000000c4c007c0c */ /* 0x000fe2000bf26070 */
[-C--:B------:R-:W-:Y:S01]  /*3940*/  FMUL.FTZ R12, R25, R33.reuse ;  /* 0x00000021190c7220 */ /* 0x080fe20000410000 */
[----:B------:R-:W-:Y:S01]  /*3950*/  ISETP.GE.U32.AND P2, PT, R75, UR12, PT ;  /* 0x0000000c4b007c0c */ /* 0x000fe2000bf46070 */
[-C--:B------:R-:W-:Y:S01]  /*3960*/  FMUL.FTZ R39, R26, R33.reuse ;  /* 0x000000211a277220 */ /* 0x080fe20000410000 */
[----:B------:R-:W-:Y:S01]  /*3970*/  ISETP.GE.U32.AND P3, PT, R74, UR12, PT ;  /* 0x0000000c4a007c0c */ /* 0x000fe2000bf66070 */
[----:B------:R-:W-:Y:S01]  /*3980*/  FMUL.FTZ R36, R27, R33 ;  /* 0x000000211b247220 */ /* 0x000fe20000410000 */
[----:B------:R-:W-:Y:S01]  /*3990*/  ISETP.GE.U32.AND P4, PT, R73, UR12, PT ;  /* 0x0000000c49007c0c */ /* 0x000fe2000bf86070 */
[----:B------:R-:W-:Y:S01]  /*39a0*/  FFMA.FTZ R10, R28, R11, R30 ;  /* 0x0000000b1c0a7223 */ /* 0x000fe2000001001e */
        /* <DEDUP_REMOVED lines=9> */
[-C--:B-1----:R-:W-:Y:S01]  /*3a40*/  FMUL.FTZ R17, R50, R33.reuse ;  /* 0x0000002132117220 */ /* 0x082fe20000410000 */
[C---:B------:R-:W-:Y:S01]  /*3a50*/  ISETP.GT.U32.OR P6, PT, R0.reuse, 0x27f, P6 ;  /* 0x0000027f0000780c */ /* 0x040fe200037c4470 */
[-C--:B------:R-:W-:Y:S01]  /*3a60*/  FMUL.FTZ R16, R51, R33.reuse ;  /* 0x0000002133107220 */ /* 0x080fe20000410000 */
[----:B------:R-:W-:Y:S01]  /*3a70*/  ISETP.GT.U32.OR P1, PT, R0, 0x27f, P1 ;  /* 0x0000027f0000780c */ /* 0x000fe20000f24470 */
[-C--:B------:R-:W-:Y:S01]  /*3a80*/  FMUL.FTZ R19, R52, R33.reuse ;  /* 0x0000002134137220 */ /* 0x080fe20000410000 */
[C---:B------:R-:W-:Y:S01]  /*3a90*/  ISETP.GT.U32.OR P2, PT, R0.reuse, 0x27f, P2 ;  /* 0x0000027f0000780c */ /* 0x040fe20001744470 */
[-C--:B------:R-:W-:Y:S01]  /*3aa0*/  FMUL.FTZ R18, R53, R33.reuse ;  /* 0x0000002135127220 */ /* 0x080fe20000410000 */
[----:B------:R-:W-:Y:S01]  /*3ab0*/  ISETP.GT.U32.OR P3, PT, R0, 0x27f, P3 ;  /* 0x0000027f0000780c */ /* 0x000fe20001f64470 */
        /* <DEDUP_REMOVED lines=21> */
.L_x_2923:
        /* <DEDUP_REMOVED lines=13> */
.L_x_2925:
[----:B------:R-:W-:Y:S05]  /*3ce0*/  BSYNC B0 ;  /* 0x0000000000007941 */ /* 0x000fea0003800000 */
.L_x_2924:
[----:B-1----:R-:W-:Y:S01]  /*3cf0*/  FFMA.FTZ R10, R28, R39, R30 ;  /* 0x000000271c0a7223 */ /* 0x002fe2000001001e */
        /* <DEDUP_REMOVED lines=12> */
.L_x_2926:
        /* <DEDUP_REMOVED lines=13> */
.L_x_2928:
[----:B------:R-:W-:Y:S05]  /*3e90*/  BSYNC B0 ;  /* 0x0000000000007941 */ /* 0x000fea0003800000 */
.L_x_2927:
        /* <DEDUP_REMOVED lines=13> */
.L_x_2929:
        /* <DEDUP_REMOVED lines=13> */
.L_x_2931:
[----:B------:R-:W-:Y:S05]  /*4040*/  BSYNC B0 ;  /* 0x0000000000007941 */ /* 0x000fea0003800000 */
.L_x_2930:
        /* <DEDUP_REMOVED lines=13> */
.L_x_2932:
        /* <DEDUP_REMOVED lines=13> */
.L_x_2934:
[----:B------:R-:W-:Y:S05]  /*41f0*/  BSYNC B0 ;  /* 0x0000000000007941 */ /* 0x000fea0003800000 */
.L_x_2933:
        /* <DEDUP_REMOVED lines=13> */
.L_x_2935:
        /* <DEDUP_REMOVED lines=13> */
.L_x_2937:
[----:B------:R-:W-:Y:S05]  /*43a0*/  BSYNC B0 ;  /* 0x0000000000007941 */ /* 0x000fea0003800000 */
.L_x_2936:
[----:B------:R-:W-:Y:S01]  /*43b0*/  ISETP.GE.U32.AND P6, PT, R72, UR12, PT ;  /* 0x0000000c48007c0c */ /* 0x000fe2000bfc6070 */
[--C-:B------:R-:W-:Y:S01]  /*43c0*/  FFMA.FTZ R26, R28, R27, R30.reuse ;  /* 0x0000001b1c1a7223 */ /* 0x100fe2000001001e */
[----:B------:R-:W-:Y:S01]  /*43d0*/  ISETP.GE.U32.AND P1, PT, R6, UR12, PT ;  /* 0x0000000c06007c0c */ /* 0x000fe2000bf26070 */
[C-C-:B-1----:R-:W-:Y:S01]  /*43e0*/  FFMA.FTZ R10, R28.reuse, R19, R30.reuse ;  /* 0x000000131c0a7223 */ /* 0x142fe2000001001e */
        /* <DEDUP_REMOVED lines=9> */
[C-C-:B------:R-:W-:Y:S01]  /*4480*/  FFMA.FTZ R15, R29.reuse, R22, R31.reuse ;  /* 0x000000161d0f7223 */ /* 0x140fe2000001001f */
[----:B------:R-:W-:Y:S01]  /*4490*/  ISETP.GE.AND.EX P2, PT, R70, UR13, PT, P2 ;  /* 0x0000000d46007c0c */ /* 0x000fe2000bf46320 */
[--C-:B------:R-:W-:Y:S01]  /*44a0*/  FFMA.FTZ R17, R29, R24, R31.reuse ;  /* 0x000000181d117223 */ /* 0x100fe2000001001f */
[----:B------:R-:W-:Y:S01]  /*44b0*/  ISETP.GE.AND.EX P3, PT, R71, UR13, PT, P3 ;  /* 0x0000000d47007c0c */ /* 0x000fe2000bf66330 */
[C-C-:B------:R-:W-:Y:S01]  /*44c0*/  FFMA.FTZ R27, R29.reuse, R32, R31.reuse ;  /* 0x000000201d1b7223 */ /* 0x140fe2000001001f */
        /* <DEDUP_REMOVED lines=18> */
.L_x_2938:
        /* <DEDUP_REMOVED lines=13> */
.L_x_2940:
[----:B------:R-:W-:Y:S05]  /*46c0*/  BSYNC B0 ;  /* 0x0000000000007941 */ /* 0x000fea0003800000 */
.L_x_2939:
        /* <DEDUP_REMOVED lines=11> */
.L_x_2941:
        /* <DEDUP_REMOVED lines=13> */
.L_x_2943:
[----:B------:R-:W-:Y:S05]  /*4850*/  BSYNC B0 ;  /* 0x0000000000007941 */ /* 0x000fea0003800000 */
.L_x_2942:
[----:B------:R-:W-:Y:S05]  /*4860*/  @!P5 BRA `(.L_x_2944) ;  /* 0x000000000028d947 */ /* 0x000fea0003800000 */
[----:B-12---:R-:W-:Y:S01]  /*4870*/  FMUL.FTZ R10, R14, -1.4426950216293334961 ;  /* 0xbfb8aa3b0e0a7820 */ /* 0x006fe20000410000 */
        /* <DEDUP_REMOVED lines=9> */
.L_x_2944:
[----:B------:R-:W-:Y:S04]  /*4910*/  BSSY B0, `(.L_x_2945) ;  /* 0x000000d000007945 */ /* 0x000fe80003800000 */
[----:B------:R-:W-:Y:S05]  /*4920*/  @P2 BRA `(.L_x_2946) ;  /* 0x00000000002c2947 */ /* 0x000fea0003800000 */
[----:B------:R-:W-:Y:S01]  /*4930*/  ULDC.64 UR12, c[0x0][0x270] ;  /* 0x00009c00000c7ab9 */ /* 0x000fe20000000a00 */
[----:B-12---:R-:W-:Y:S01]  /*4940*/  MOV R10, R88 ;  /* 0x00000058000a7202 */ /* 0x006fe20000000f00 */
        /* <DEDUP_REMOVED lines=9> */
.L_x_2946:
[----:B------:R-:W-:Y:S05]  /*49e0*/  BSYNC B0 ;  /* 0x0000000000007941 */ /* 0x000fea0003800000 */
.L_x_2945:
[----:B------:R-:W-:Y:S05]  /*49f0*/  @!P5 BRA `(.L_x_2947) ;  /* 0x000000000028d947 */ /* 0x000fea0003800000 */
[----:B-123--:R-:W-:Y:S01]  /*4a00*/  FMUL.FTZ R10, R16, -1.4426950216293334961 ;  /* 0xbfb8aa3b100a7820 */ /* 0x00efe20000410000 */
        /* <DEDUP_REMOVED lines=9> */
.L_x_2947:
[----:B------:R-:W-:Y:S04]  /*4aa0*/  BSSY B0, `(.L_x_2948) ;  /* 0x000000d000007945 */ /* 0x000fe80003800000 */
[----:B------:R-:W-:Y:S05]  /*4ab0*/  @P3 BRA `(.L_x_2949) ;  /* 0x00000000002c3947 */ /* 0x000fea0003800000 */
[----:B------:R-:W-:Y:S01]  /*4ac0*/  ULDC.64 UR12, c[0x0][0x270] ;  /* 0x00009c00000c7ab9 */ /* 0x000fe20000000a00 */
[----:B-123--:R-:W-:Y:S01]  /*4ad0*/  MOV R10, R88 ;  /* 0x00000058000a7202 */ /* 0x00efe20000000f00 */
        /* <DEDUP_REMOVED lines=9> */
.L_x_2949:
[----:B------:R-:W-:Y:S05]  /*4b70*/  BSYNC B0 ;  /* 0x0000000000007941 */ /* 0x000fea0003800000 */
.L_x_2948:
[----:B------:R-:W-:Y:S05]  /*4b80*/  @!P5 BRA `(.L_x_2950) ;  /* 0x000000000028d947 */ /* 0x000fea0003800000 */
[----:B-1234-:R-:W-:Y:S01]  /*4b90*/  FMUL.FTZ R10, R26, -1.4426950216293334961 ;  /* 0xbfb8aa3b1a0a7820 */ /* 0x01efe20000410000 */
        /* <DEDUP_REMOVED lines=9> */
.L_x_2950:
[----:B------:R-:W-:Y:S04]  /*4c30*/  BSSY B0, `(.L_x_2951) ;  /* 0x000000c000007945 */ /* 0x000fe80003800000 */
[----:B------:R-:W-:Y:S05]  /*4c40*/  @P4 BRA `(.L_x_2952) ;  /* 0x0000000000284947 */ /* 0x000fea0003800000 */
[----:B------:R-:W-:Y:S01]  /*4c50*/  ULDC.64 UR12, c[0x0][0x270] ;  /* 0x00009c00000c7ab9 */ /* 0x000fe20000000a00 */
[----:B------:R-:W-:Y:S01]  /*4c60*/  MOV R89, R91 ;  /* 0x0000005b00597202 */ /* 0x000fe20000000f00 */
[----:B------:R-:W-:Y:S02]  /*4c70*/  IMAD R86, R86, UR12, RZ ;  /* 0x0000000c56567c24 */ /* 0x000fe4000f8e02ff */
[----:B------:R-:W-:-:S04]  /*4c80*/  IMAD.WIDE.U32 R88, R9, UR12, R88 ;  /* 0x0000000c09587c25 */ /* 0x000fc8000f8e0058 */
[----:B-1234-:R-:W-:Y:S01]  /*4c90*/  IMAD R11, R9, UR13, R86 ;  /* 0x0000000d090b7c24 */ /* 0x01efe2000f8e0256 */
[----:B------:R-:W-:Y:S02]  /*4ca0*/  ULDC.64 UR12, c[0x0][0x210] ;  /* 0x00008400000c7ab9 */ /* 0x000fe40000000a00 */
[----:B------:R-:W-:Y:S02]  /*4cb0*/  LEA R10, P1, R88, UR12, 0x2 ;  /* 0x0000000c580a7c11 */ /* 0x000fe4000f8210ff */
[----:B------:R-:W-:-:S04]  /*4cc0*/  IADD3 R11, R89, R11, RZ ;  /* 0x0000000b590b7210 */ /* 0x000fc80007ffe0ff */
[----:B------:R-:W-:-:S05]  /*4cd0*/  LEA.HI.X R11, R88, UR13, R11, 0x2, P1 ;  /* 0x0000000d580b7c11 */ /* 0x000fca00088f140b */
[----:B------:R1:W-:Y:S02]  /*4ce0*/  STG.E.64 desc[UR8][R10.64], R26 ;  /* 0x0000001a0a007986 */ /* 0x0003e4000c101b08 */
.L_x_2952:
[----:B------:R-:W-:Y:S05]  /*4cf0*/  BSYNC B0 ;  /* 0x0000000000007941 */ /* 0x000fea0003800000 */
.L_x_2951:
[----:B-1234-:R-:W1:Y:S01]  /*4d00*/  LDC R11, c[0x0][0x10] ;  /* 0x00000400ff0b7b82 */ /* 0x01ee620000000800 */
[----:B------:R-:W-:Y:S02]  /*4d10*/  IADD3 R4, R4, 0x1, RZ ;  /* 0x0000000104047810 */ /* 0x000fe40007ffe0ff */
[----:B-1----:R-:W-:-:S04]  /*4d20*/  IADD3 R84, R11, R84, RZ ;  /* 0x000000540b547210 */ /* 0x002fc80007ffe0ff */
[----:B------:R-:W-:-:S13]  /*4d30*/  ISETP.GE.AND P1, PT, R84, UR4, PT ;  /* 0x0000000454007c0c */ /* 0x000fda000bf26270 */
[----:B------:R-:W-:Y:S05]  /*4d40*/  @!P1 BRA `(.L_x_2953) ;  /* 0xffffffb400649947 */ /* 0x000fea000383ffff */
[----:B------:R-:W-:Y:S05]  /*4d50*/  EXIT ;  /* 0x000000000000794d */ /* 0x000fea0003800000 */
.L_x_2954:
        /* <DEDUP_REMOVED lines=10> */
.L_x_3287:


//--------------------- .text._Z35group_norm_nhwc_fwd_one_pass_kernelI11Fp32IOBf16WLi64ELi40ELi640EEv26Group_norm_nhwc_fwd_params --------------------------
	.section	.text._Z35group_norm_nhwc_fwd_one_pass_kernelI11Fp32IOBf16WLi64ELi40ELi640EEv26Group_norm_nhwc_fwd_params,"ax",@progbits
	.align	128
        .global         _Z35group_norm_nhwc_fwd_one_pass_kernelI11Fp32IOBf16WLi64ELi40ELi640EEv26Group_norm_nhwc_fwd_params
        .type           _Z35group_norm_nhwc_fwd_one_pass_kernelI11Fp32IOBf16WLi64ELi40ELi640EEv26Group_norm_nhwc_fwd_params,@function
        .size           _Z35group_norm_nhwc_fwd_one_pass_kernelI11Fp32IOBf16WLi64ELi40ELi640EEv26Group_norm_nhwc_fwd_params,(.L_x_3288 - _Z35group_norm_nhwc_fwd_one_pass_kernelI11Fp32IOBf16WLi64ELi40ELi640EEv26Group_norm_nhwc_fwd_params)
        .other          _Z35group_norm_nhwc_fwd_one_pass_kernelI11Fp32IOBf16WLi64ELi40ELi640EEv26Group_norm_nhwc_fwd_params,@"STO_CUDA_ENTRY STV_DEFAULT"
_Z35group_norm_nhwc_fwd_one_pass_kernelI11Fp32IOBf16WLi64ELi40ELi640EEv26Group_norm_nhwc_fwd_params:
.text._Z35group_norm_nhwc_fwd_one_pass_kernelI11Fp32IOBf16WLi64ELi40ELi640EEv26Group_norm_nhwc_fwd_params:
        /* <DEDUP_REMOVED lines=28> */
.L_x_2970:
        /* <DEDUP_REMOVED lines=166> */
.L_x_2956:
[----:B------:R-:W-:Y:S05]  /*0c20*/  BSYNC B0 ;  /* 0x0000000000007941 */ /* 0x000fea0003800000 */
.L_x_2955:
        /* <DEDUP_REMOVED lines=28> */
.L_x_2959:
[----:B-1----:R-:W2:Y:S04]  /*0df0*/  LDG.E.STRONG.GPU R10, desc[UR8][R8.64] ;  /* 0x00000008080a7981 */ /* 0x002ea8000c1ef900 */
[----:B--2---:R-:W-:Y:S01]  /*0e00*/  CCTL.IVALL ;  /* 0x00000000ff00798f */ /* 0x004fe20002000000 */
[----:B------:R-:W-:Y:S05]  /*0e10*/  YIELD ;  /* 0x0000000000007946 */ /* 0x000fea0003800000 */
[----:B------:R-:W-:-:S13]  /*0e20*/  ISETP.NE.AND P1, PT, R10, R13, PT ;  /* 0x0000000d0a00720c */ /* 0x000fda0003f25270 */
[----:B------:R-:W-:Y:S05]  /*0e30*/  @P1 BRA `(.L_x_2959) ;  /* 0xfffffffc00ec1947 */ /* 0x000fea000383ffff */
.L_x_2958:
        /* <DEDUP_REMOVED lines=11> */
.L_x_2961:
        /* <DEDUP_REMOVED lines=63> */
.L_x_2960:
        /* <DEDUP_REMOVED lines=19> */
.L_x_2963:
[----:B------:R-:W-:Y:S05]  /*1410*/  BSYNC B0 ;  /* 0x0000000000007941 */ /* 0x000fea0003800000 */
.L_x_2962:
        /* <DEDUP_REMOVED lines=33> */
.L_x_2957:
[----:B------:R-:W-:Y:S01]  /*1630*/  ULDC.64 UR12, c[0x0][0x218] ;  /* 0x00008600000c7ab9 */ /* 0x000fe20000000a00 */
[C---:B------:R-:W-:Y:S01]  /*1640*/  LOP3.LUT P1, RZ, R6.reuse, UR7, RZ, 0xfc, !PT ;  /* 0x0000000706ff7c12 */ /* 0x040fe2000f82fcff */
[----:B------:R-:W2:Y:S01]  /*1650*/  S2UR UR6, SR_CgaCtaId ;  /* 0x00000000000679c3 */ /* 0x000ea20000008800 */
[----:B------:R-:W-:Y:S01]  /*1660*/  ISETP.EQ.U32.AND P3, PT, RZ, UR12, PT ;  /* 0x0000000cff007c0c */ /* 0x000fe2000bf62070 */
[----:B-1----:R-:W-:Y:S01]  /*1670*/  IMAD.WIDE.U32 R8, R6, -0x33333333, RZ ;  /* 0xcccccccd06087825 */ /* 0x002fe200078e00ff */
[----:B------:R-:W-:Y:S02]  /*1680*/  UMOV UR5, 0x400 ;  /* 0x0000040000057882 */ /* 0x000fe40000000000 */
[----:B------:R-:W-:Y:S02]  /*1690*/  ISETP.EQ.OR.EX P1, PT, RZ, UR13, P1, P3 ;  /* 0x0000000dff007c0c */ /* 0x000fe40008f22730 */
[----:B------:R-:W-:Y:S01]  /*16a0*/  SHF.R.U32.HI R9, RZ, 0x4, R9 ;  /* 0x00000004ff097819 */ /* 0x000fe20000011609 */
[----:B------:R-:W1:Y:S04]  /*16b0*/  LDC.64 R10, c[0x0][0x228] ;  /* 0x00008a00ff0a7b82 */ /* 0x000e680000000a00 */
        /* <DEDUP_REMOVED lines=25> */
[C---:B------:R-:W-:Y:S01]  /*1850*/  FADD.FTZ R9, -R16.reuse, R2 ;  /* 0x0000000210097221 */ /* 0x040fe20000010100 */
[C---:B-1----:R-:W-:Y:S01]  /*1860*/  FADD.FTZ R11, -R16.reuse, R3 ;  /* 0x00000003100b7221 */ /* 0x042fe20000010100 */
[----:B-----5:R-:W-:Y:S01]  /*1870*/  FADD.FTZ R13, -R16, R4 ;  /* 0x00000004100d7221 */ /* 0x020fe20000010100 */
[----:B0-----:R-:W-:Y:S01]  /*1880*/  @P1 FADD.FTZ R17, R17, R8 ;  /* 0x0000000811111221 */ /* 0x001fe20000010000 */
[----:B------:R-:W-:-:S06]  /*1890*/  MOV R8, 0x3f800000 ;  /* 0x3f80000000087802 */ /* 0x000fcc0000000f00 */
[----:B------:R-:W0:Y:S01]  /*18a0*/  @P1 MUFU.RSQ R8, R17 ;  /* 0x0000001100081308 */ /* 0x000e220000001400 */
[----:B------:R-:W-:Y:S01]  /*18b0*/  ISETP.NE.AND P1, PT, RZ, UR10, PT ;  /* 0x0000000aff007c0c */ /* 0x000fe2000bf25270 */
[----:B------:R-:W-:Y:S01]  /*18c0*/  FADD.FTZ R5, -R16, R5 ;  /* 0x0000000510057221 */ /* 0x000fe20000010100 */
[-C--:B0-----:R-:W-:Y:S01]  /*18d0*/  FMUL.FTZ R9, R9, R8.reuse ;  /* 0x0000000809097220 */ /* 0x081fe20000410000 */
[-C--:B------:R-:W-:Y:S01]  /*18e0*/  FMUL.FTZ R13, R13, R8.reuse ;  /* 0x000000080d0d7220 */ /* 0x080fe20000410000 */
[-C--:B------:R-:W-:Y:S01]  /*18f0*/  FMUL.FTZ R11, R11, R8.reuse ;  /* 0x000000080b0b7220 */ /* 0x080fe20000410000 */
[----:B------:R-:W-:Y:S01]  /*1900*/  FMUL.FTZ R8, R5, R8 ;  /* 0x0000000805087220 */ /* 0x000fe20000410000 */
[----:B--2---:R-:W-:Y:S02]  /*1910*/  SHF.L.U32 R2, R0, 0x10, RZ ;  /* 0x0000001000027819 */ /* 0x004fe400000006ff */
[----:B---3--:R-:W-:Y:S02]  /*1920*/  SHF.L.U32 R18, R18, 0x10, RZ ;  /* 0x0000001012127819 */ /* 0x008fe400000006ff */
[----:B----4-:R-:W-:-:S02]  /*1930*/  SHF.L.U32 R3, R19, 0x10, RZ ;  /* 0x0000001013037819 */ /* 0x010fc400000006ff */
[----:B------:R-:W-:Y:S01]  /*1940*/  SHF.L.U32 R0, R25, 0x10, RZ ;  /* 0x0000001019007819 */ /* 0x000fe200000006ff */
[C-C-:B------:R-:W-:Y:S01]  /*1950*/  FFMA.FTZ R4, R2.reuse, R9, R18.reuse ;  /* 0x0000000902047223 */ /* 0x140fe20000010012 */
        /* <DEDUP_REMOVED lines=13> */
.L_x_2964:
        /* <DEDUP_REMOVED lines=14> */
.L_x_2966:
[----:B------:R-:W-:Y:S05]  /*1b10*/  BSYNC B0 ;  /* 0x0000000000007941 */ /* 0x000fea0003800000 */
.L_x_2965:
[----:B------:R-:W-:Y:S01]  /*1b20*/  IADD3 R11, R21, 0x20, RZ ;  /* 0x00000020150b7810 */ /* 0x000fe20007ffe0ff */
        /* <DEDUP_REMOVED lines=12> */
.L_x_2967:
        /* <DEDUP_REMOVED lines=11> */
[----:B0-----:R-:W-:Y:S01]  /*1ca0*/  IMAD R5, R11, UR13, R0 ;  /* 0x0000000d0b057c24 */ /* 0x001fe2000f8e0200 */
[----:B------:R-:W-:Y:S02]  /*1cb0*/  ULDC.64 UR12, c[0x0][0x210] ;  /* 0x00008400000c7ab9 */ /* 0x000fe40000000a00 */
[----:B------:R-:W-:Y:S02]  /*1cc0*/  LEA R4, P1, R26, UR12, 0x2 ;  /* 0x0000000c1a047c11 */ /* 0x000fe4000f8210ff */
[----:B------:R-:W-:-:S04]  /*1cd0*/  IADD3 R5, R27, R5, RZ ;  /* 0x000000051b057210 */ /* 0x000fc80007ffe0ff */
[----:B------:R-:W-:-:S05]  /*1ce0*/  LEA.HI.X R5, R26, UR13, R5, 0x2, P1 ;  /* 0x0000000d1a057c11 */ /* 0x000fca00088f1405 */
[----:B------:R1:W-:Y:S02]  /*1cf0*/  STG.E.64 desc[UR8][R4.64], R2 ;  /* 0x0000000204007986 */ /* 0x0003e4000c101b08 */
.L_x_2969:
[----:B------:R-:W-:Y:S05]  /*1d00*/  BSYNC B0 ;  /* 0x0000000000007941 */ /* 0x000fea0003800000 */
.L_x_2968:
[----:B-1----:R-:W1:Y:S01]  /*1d10*/  LDC R3, c[0x0][0x10] ;  /* 0x00000400ff037b82 */ /* 0x002e620000000800 */
[----:B------:R-:W-:Y:S02]  /*1d20*/  IADD3 R7, R7, 0x1, RZ ;  /* 0x0000000107077810 */ /* 0x000fe40007ffe0ff */
[----:B-1----:R-:W-:-:S04]  /*1d30*/  IADD3 R24, R3, R24, RZ ;  /* 0x0000001803187210 */ /* 0x002fc80007ffe0ff */
[----:B------:R-:W-:-:S13]  /*1d40*/  ISETP.GE.AND P1, PT, R24, UR4, PT ;  /* 0x0000000418007c0c */ /* 0x000fda000bf26270 */
[----:B------:R-:W-:Y:S05]  /*1d50*/  @!P1 BRA `(.L_x_2970) ;  /* 0xffffffe400189947 */ /* 0x000fea000383ffff */
[----:B------:R-:W-:Y:S05]  /*1d60*/  EXIT ;  /* 0x000000000000794d */ /* 0x000fea0003800000 */
.L_x_2971:
        /* <DEDUP_REMOVED lines=9> */
.L_x_3288:


//--------------------- .text._Z35group_norm_nhwc_fwd_one_pass_kernelI11Fp32IOBf16WLi128ELi40ELi640EEv26Group_norm_nhwc_fwd_params --------------------------
	.section	.text._Z35group_norm_nhwc_fwd_one_pass_kernelI11Fp32IOBf16WLi128ELi40ELi640EEv26Group_norm_nhwc_fwd_params,"ax",@progbits
	.align	128
        .global         _Z35group_norm_nhwc_fwd_one_pass_kernelI11Fp32IOBf16WLi128ELi40ELi640EEv26Group_norm_nhwc_fwd_params
        .type           _Z35group_norm_nhwc_fwd_one_pass_kernelI11Fp32IOBf16WLi128ELi40ELi640EEv26Group_norm_nhwc_fwd_params,@function
        .size           _Z35group_norm_nhwc_fwd_one_pass_kernelI11Fp32IOBf16WLi128ELi40ELi640EEv26Group_norm_nhwc_fwd_params,(.L_x_3289 - _Z35group_norm_nhwc_fwd_one_pass_kernelI11Fp32IOBf16WLi128ELi40ELi640EEv26Group_norm_nhwc_fwd_params)
        .other          _Z35group_norm_nhwc_fwd_one_pass_kernelI11Fp32IOBf16WLi128ELi40ELi640EEv26Group_norm_nhwc_fwd_params,@"STO_CUDA_ENTRY STV_DEFAULT"
_Z35group_norm_nhwc_fwd_one_pass_kernelI11Fp32IOBf16WLi128ELi40ELi640EEv26Group_norm_nhwc_fwd_params:
.text._Z35group_norm_nhwc_fwd_one_pass_kernelI11Fp32IOBf16WLi128ELi40ELi640EEv26Group_norm_nhwc_fwd_params:
        /* <DEDUP_REMOVED lines=34> */
.L_x_2993:
[----:B0-----:R-:W0:Y:S01]  /*0220*/  LDC R9, c[0x0][0x288] ;  /* 0x0000a200ff097b82 */ /* 0x001e220000000800 */
        /* <DEDUP_REMOVED lines=201> */
.L_x_2973:
[----:B------:R-:W-:Y:S05]  /*0ec0*/  BSYNC B0 ;  /* 0x0000000000007941 */ /* 0x000fea0003800000 */
.L_x_2972:
        /* <DEDUP_REMOVED lines=28> */
.L_x_2976:
[----:B-1----:R-:W2:Y:S04]  /*1090*/  LDG.E.STRONG.GPU R18, desc[UR8][R16.64] ;  /* 0x0000000810127981 */ /* 0x002ea8000c1ef900 */
[----:B--2---:R-:W-:Y:S01]  /*10a0*/  CCTL.IVALL ;  /* 0x00000000ff00798f */ /* 0x004fe20002000000 */
[----:B------:R-:W-:Y:S05]  /*10b0*/  YIELD ;  /* 0x0000000000007946 */ /* 0x000fea0003800000 */
[----:B------:R-:W-:-:S13]  /*10c0*/  ISETP.NE.AND P1, PT, R18, R21, PT ;  /* 0x000000151200720c */ /* 0x000fda0003f25270 */
[----:B------:R-:W-:Y:S05]  /*10d0*/  @P1 BRA `(.L_x_2976) ;  /* 0xfffffffc00ec1947 */ /* 0x000fea000383ffff */
.L_x_2975:
        /* <DEDUP_REMOVED lines=11> */
.L_x_2978:
        /* <DEDUP_REMOVED lines=63> */
.L_x_2977:
        /* <DEDUP_REMOVED lines=19> */
.L_x_2980:
[----:B------:R-:W-:Y:S05]  /*16b0*/  BSYNC B0 ;  /* 0x0000000000007941 */ /* 0x000fea0003800000 */
.L_x_2979:
        /* <DEDUP_REMOVED lines=32> */
.L_x_2974:
        /* <DEDUP_REMOVED lines=25> */
[----:B-1----:R-:W-:-:S02]  /*1a50*/  MOV R22, 0x3f800000 ;  /* 0x3f80000000167802 */ /* 0x002fc40000000f00 */
[----:B------:R-:W-:Y:S01]  /*1a60*/  ISETP.NE.AND P4, PT, RZ, UR10, PT ;  /* 0x0000000aff007c0c */ /* 0x000fe2000bf85270 */
[----:B------:R-:W1:Y:S01]  /*1a70*/  LDS.64 R26, [UR5+0xc0] ;  /* 0x0000c005ff1a7984 */ /* 0x000e620008000a00 */
[----:B------:R-:W-:Y:S02]  /*1a80*/  ISETP.GE.U32.AND P2, PT, R35, UR12, PT ;  /* 0x0000000c23007c0c */ /* 0x000fe4000bf46070 */
[----:B------:R-:W-:Y:S02]  /*1a90*/  ISETP.GE.U32.AND P3, PT, R34, UR12, PT ;  /* 0x0000000c22007c0c */ /* 0x000fe4000bf66070 */
[----:B------:R-:W-:Y:S02]  /*1aa0*/  ISETP.GE.AND.EX P2, PT, R3, UR13, PT, P2 ;  /* 0x0000000d03007c0c */ /* 0x000fe4000bf46320 */
[----:B------:R-:W-:Y:S02]  /*1ab0*/  ISETP.GE.AND.EX P3, PT, R5, UR13, PT, P3 ;  /* 0x0000000d05007c0c */ /* 0x000fe4000bf66330 */
[----:B------:R-:W-:-:S02]  /*1ac0*/  ISETP.GT.U32.OR P2, PT, R4, 0x27f, P2 ;  /* 0x0000027f0400780c */ /* 0x000fc40001744470 */
[----:B------:R-:W-:Y:S01]  /*1ad0*/  ISETP.GT.U32.OR P3, PT, R4, 0x27f, P3 ;  /* 0x0000027f0400780c */ /* 0x000fe20001f64470 */
[----:B-1----:R-:W-:-:S04]  /*1ae0*/  FMUL.FTZ R26, R26, UR6 ;  /* 0x000000061a1a7c20 */ /* 0x002fc80008410000 */
[C---:B------:R-:W-:Y:S01]  /*1af0*/  FMUL.FTZ R44, R26.reuse, R26 ;  /* 0x0000001a1a2c7220 */ /* 0x040fe20000410000 */
[C---:B---3--:R-:W-:Y:S01]  /*1b00*/  FADD.FTZ R21, -R26.reuse, R6 ;  /* 0x000000061a157221 */ /* 0x048fe20000010100 */
[C---:B0-----:R-:W-:Y:S01]  /*1b10*/  FADD.FTZ R19, -R26.reuse, R7 ;  /* 0x000000071a137221 */ /* 0x041fe20000010100 */
[C---:B------:R-:W-:Y:S01]  /*1b20*/  FADD.FTZ R23, -R26.reuse, R8 ;  /* 0x000000081a177221 */ /* 0x040fe20000010100 */
[----:B------:R-:W-:Y:S01]  /*1b30*/  FFMA.FTZ R27, R27, UR6, -R44 ;  /* 0x000000061b1b7c23 */ /* 0x000fe2000801082c */
[C---:B------:R-:W-:Y:S01]  /*1b40*/  FADD.FTZ R25, -R26.reuse, R9 ;  /* 0x000000091a197221 */ /* 0x040fe20000010100 */
[C---:B------:R-:W-:Y:S01]  /*1b50*/  FADD.FTZ R31, -R26.reuse, R10 ;  /* 0x0000000a1a1f7221 */ /* 0x040fe20000010100 */
[C---:B------:R-:W-:Y:S01]  /*1b60*/  FADD.FTZ R11, -R26.reuse, R11 ;  /* 0x0000000b1a0b7221 */ /* 0x040fe20000010100 */
[----:B------:R-:W-:Y:S01]  /*1b70*/  FADD.FTZ R13, -R26, R13 ;  /* 0x0000000d1a0d7221 */ /* 0x000fe20000010100 */
[----:B------:R-:W-:-:S13]  /*1b80*/  FSETP.GTU.FTZ.AND P1, PT, R27, RZ, PT ;  /* 0x000000ff1b00720b */ /* 0x000fda0003f3c000 */
[----:B------:R-:W0:Y:S02]  /*1b90*/  @P1 LDC R16, c[0x0][0x238] ;  /* 0x00008e00ff101b82 */ /* 0x000e240000000800 */
[----:B0-----:R-:W-:-:S04]  /*1ba0*/  @P1 FADD.FTZ R27, R27, R16 ;  /* 0x000000101b1b1221 */ /* 0x001fc80000010000 */
[----:B------:R0:W1:Y:S01]  /*1bb0*/  @P1 MUFU.RSQ R22, R27 ;  /* 0x0000001b00161308 */ /* 0x0000620000001400 */
[----:B------:R-:W-:-:S04]  /*1bc0*/  ISETP.GE.U32.AND P1, PT, R36, UR12, PT ;  /* 0x0000000c24007c0c */ /* 0x000fc8000bf26070 */
[----:B------:R-:W-:Y:S01]  /*1bd0*/  ISETP.GE.AND.EX P1, PT, R15, UR13, PT, P1 ;  /* 0x0000000d0f007c0c */ /* 0x000fe2000bf26310 */
[----:B0-----:R-:W-:-:S03]  /*1be0*/  FADD.FTZ R27, -R26, R12 ;  /* 0x0000000c1a1b7221 */ /* 0x001fc60000010100 */
        /* <DEDUP_REMOVED lines=9> */
[----:B--2---:R-:W-:Y:S02]  /*1c80*/  SHF.L.U32 R0, R0, 0x10, RZ ;  /* 0x0000001000007819 */ /* 0x004fe400000006ff */
[----:B----4-:R-:W-:-:S02]  /*1c90*/  SHF.L.U32 R6, R29, 0x10, RZ ;  /* 0x000000101d067819 */ /* 0x010fc400000006ff */
        /* <DEDUP_REMOVED lines=15> */
.L_x_2981:
        /* <DEDUP_REMOVED lines=13> */
.L_x_2983:
[----:B------:R-:W-:Y:S05]  /*1e60*/  BSYNC B0 ;  /* 0x0000000000007941 */ /* 0x000fea0003800000 */
.L_x_2982:
        /* <DEDUP_REMOVED lines=13> */
.L_x_2984:
        /* <DEDUP_REMOVED lines=13> */
.L_x_2986:
[----:B------:R-:W-:Y:S05]  /*2010*/  BSYNC B0 ;  /* 0x0000000000007941 */ /* 0x000fea0003800000 */
.L_x_2985:
        /* <DEDUP_REMOVED lines=13> */
.L_x_2987:
        /* <DEDUP_REMOVED lines=13> */
.L_x_2989:
[----:B------:R-:W-:Y:S05]  /*21c0*/  BSYNC B0 ;  /* 0x0000000000007941 */ /* 0x000fea0003800000 */
.L_x_2988:
        /* <DEDUP_REMOVED lines=13> */
.L_x_2990:
        /* <DEDUP_REMOVED lines=12> */
.L_x_2992:
[----:B------:R-:W-:Y:S05]  /*2360*/  BSYNC B0 ;  /* 0x0000000000007941 */ /* 0x000fea0003800000 */
.L_x_2991:
[----:B------:R-:W2:Y:S01]  /*2370*/  LDC R3, c[0x0][0x10] ;  /* 0x00000400ff037b82 */ /* 0x000ea20000000800 */
[----:B------:R-:W-:Y:S02]  /*2380*/  IADD3 R14, R14, 0x1, RZ ;  /* 0x000000010e0e7810 */ /* 0x000fe40007ffe0ff */
[----:B--2---:R-:W-:-:S04]  /*2390*/  IADD3 R38, R3, R38, RZ ;  /* 0x0000002603267210 */ /* 0x004fc80007ffe0ff */
[----:B------:R-:W-:-:S13]  /*23a0*/  ISETP.GE.AND P1, PT, R38, UR4, PT ;  /* 0x0000000426007c0c */ /* 0x000fda000bf26270 */
[----:B------:R-:W-:Y:S05]  /*23b0*/  @!P1 BRA `(.L_x_2993) ;  /* 0xffffffdc00989947 */ /* 0x000fea000383ffff */
[----:B------:R-:W-:Y:S05]  /*23c0*/  EXIT ;  /* 0x000000000000794d */ /* 0x000fea0003800000 */
.L_x_2994:
        /* <DEDUP_REMOVED lines=11> */
.L_x_3289:


//--------------------- .text._Z35group_norm_nhwc_fwd_one_pass_kernelI11Fp32IOBf16WLi256ELi40ELi640EEv26Group_norm_nhwc_fwd_params --------------------------
	.section	.text._Z35group_norm_nhwc_fwd_one_pass_kernelI11Fp32IOBf16WLi256ELi40ELi640EEv26Group_norm_nhwc_fwd_params,"ax",@progbits
	.align	128
        .global         _Z35group_norm_nhwc_fwd_one_pass_kernelI11Fp32IOBf16WLi256ELi40ELi640EEv26Group_norm_nhwc_fwd_params
        .type           _Z35group_norm_nhwc_fwd_one_pass_kernelI11Fp32IOBf16WLi256ELi40ELi640EEv26Group_norm_nhwc_fwd_params,@function
        .size           _Z35group_norm_nhwc_fwd_one_pass_kernelI11Fp32IOBf16WLi256ELi40ELi640EEv26Group_norm_nhwc_fwd_params,(.L_x_3290 - _Z35group_norm_nhwc_fwd_one_pass_kernelI11Fp32IOBf16WLi256ELi40ELi640EEv26Group_norm_nhwc_fwd_params)
        .other          _Z35group_norm_nhwc_fwd_one_pass_kernelI11Fp32IOBf16WLi256ELi40ELi640EEv26Group_norm_nhwc_fwd_params,@"STO_CUDA_ENTRY STV_DEFAULT"
_Z35group_norm_nhwc_fwd_one_pass_kernelI11Fp32IOBf16WLi256ELi40ELi640EEv26Group_norm_nhwc_fwd_params:
.text._Z35group_norm_nhwc_fwd_one_pass_kernelI11Fp32IOBf16WLi256ELi40ELi640EEv26Group_norm_nhwc_fwd_params:
        /* <DEDUP_REMOVED lines=25> */
.L_x_3028:
[----:B0-----:R-:W0:Y:S01]  /*0190*/  LDC R9, c[0x0][0x288] ;  /* 0x0000a200ff097b82 */ /* 0x001e220000000800 */
        /* <DEDUP_REMOVED lines=15> */
[----:B0-----:R-:W-:Y:S02]  /*0290*/  IABS R5, R9 ;  /* 0x0000000900057213 */ /* 0x001fe40000000000 */
        /* <DEDUP_REMOVED lines=281> */
.L_x_2996:
[----:B------:R-:W-:Y:S05]  /*1430*/  BSYNC B0 ;  /* 0x0000000000007941 */ /* 0x000fea0003800000 */
.L_x_2995:
        /* <DEDUP_REMOVED lines=8> */
[----:B0-----:R-:W0:Y:S08]  /*14c0*/  LDC.64 R18, c[0x0][0x248] ;  /* 0x00009200ff127b82 */ /* 0x001e300000000a00 */
[----:B------:R-:W3:Y:S01]  /*14d0*/  LDC.64 R16, c[0x0][0x240] ;  /* 0x00009000ff107b82 */ /* 0x000ee20000000a00 */
[----:B-1----:R-:W-:-:S04]  /*14e0*/  IMAD R22, R27, R20, RZ ;  /* 0x000000141b167224 */ /* 0x002fc800078e02ff */
[----:B------:R-:W-:-:S05]  /*14f0*/  IMAD R26, R22, R23, RZ ;  /* 0x00000017161a7224 */ /* 0x000fca00078e02ff */
[----:B------:R-:W-:-:S05]  /*1500*/  SHF.L.U32 R27, R26, 0x1, RZ ;  /* 0x000000011a1b7819 */ /* 0x000fca00000006ff */
[----:B0-----:R-:W-:-:S04]  /*1510*/  IMAD.WIDE R18, R27, 0x4, R18 ;  /* 0x000000041b127825 */ /* 0x001fc800078e0212 */
[----:B--2---:R-:W-:Y:S01]  /*1520*/  IMAD R27, R20, UR7, R21 ;  /* 0x00000007141b7c24 */ /* 0x004fe2000f8e0215 */
[----:B------:R-:W-:Y:S02]  /*1530*/  IADD3 R21, R22, R21, RZ ;  /* 0x0000001516157210 */ /* 0x000fe40007ffe0ff */
[----:B------:R-:W-:Y:S01]  /*1540*/  MOV R20, 0xffffffff ;  /* 0xffffffff00147802 */ /* 0x000fe20000000f00 */
[----:B------:R-:W-:-:S03]  /*1550*/  IMAD.WIDE.U32 R18, R27, 0x8, R18 ;  /* 0x000000081b127825 */ /* 0x000fc600078e0012 */
[----:B------:R-:W-:Y:S01]  /*1560*/  SEL R27, R20, 0x1, P1 ;  /* 0x00000001141b7807 */ /* 0x000fe20000800000 */
[----:B---3--:R-:W-:Y:S01]  /*1570*/  IMAD.WIDE.U32 R16, R21, 0x4, R16 ;  /* 0x0000000415107825 */ /* 0x008fe200078e0010 */
        /* <DEDUP_REMOVED lines=8> */
.L_x_2999:
[----:B-1----:R-:W2:Y:S04]  /*1600*/  LDG.E.STRONG.GPU R18, desc[UR8][R16.64] ;  /* 0x0000000810127981 */ /* 0x002ea8000c1ef900 */
[----:B--2---:R-:W-:Y:S01]  /*1610*/  CCTL.IVALL ;  /* 0x00000000ff00798f */ /* 0x004fe20002000000 */
[----:B------:R-:W-:Y:S05]  /*1620*/  YIELD ;  /* 0x0000000000007946 */ /* 0x000fea0003800000 */
[----:B------:R-:W-:-:S13]  /*1630*/  ISETP.NE.AND P1, PT, R18, R21, PT ;  /* 0x000000151200720c */ /* 0x000fda0003f25270 */
[----:B------:R-:W-:Y:S05]  /*1640*/  @P1 BRA `(.L_x_2999) ;  /* 0xfffffffc00ec1947 */ /* 0x000fea000383ffff */
.L_x_2998:
        /* <DEDUP_REMOVED lines=11> */
.L_x_3001:
[C---:B------:R-:W-:Y:S02]  /*1700*/  ISETP.EQ.OR P1, PT, R22.reuse, UR7, P3 ;  /* 0x0000000716007c0c */ /* 0x040fe40009f22670 */
[----:B------:R-:W-:-:S04]  /*1710*/  IADD3 R20, R22, 0x1, RZ ;  /* 0x0000000116147810 */ /* 0x000fc80007ffe0ff */
[----:B------:R-:W-:-:S07]  /*1720*/  ISETP.EQ.OR P2, PT, R20, UR7, P3 ;  /* 0x0000000714007c0c */ /* 0x000fce0009f42670 */
[----:B------:R-:W1:Y:S01]  /*1730*/  @!P1 LDC R18, c[0x0][0x10] ;  /* 0x00000400ff129b82 */ /* 0x000e620000000800 */
[----:B0-----:R-:W0:Y:S01]  /*1740*/  @!P1 S2R R19, SR_CTAID.Y ;  /* 0x0000000000139919 */ /* 0x001e220000002600 */
[----:B------:R-:W-:-:S06]  /*1750*/  @!P1 LOP3.LUT R21, R32, 0x1, RZ, 0xc0, !PT ;  /* 0x0000000120159812 */ /* 0x000fcc00078ec0ff */
[----:B------:R-:W2:Y:S08]  /*1760*/  @!P1 LDC.64 R16, c[0x0][0x248] ;  /* 0x00009200ff109b82 */ /* 0x000eb00000000a00 */
[----:B------:R-:W3:Y:S01]  /*1770*/  @!P2 LDC R27, c[0x0][0x10] ;  /* 0x00000400ff1bab82 */ /* 0x000ee20000000800 */
[----:B-1----:R-:W-:-:S04]  /*1780*/  @!P1 IMAD R44, R21, R18, RZ ;  /* 0x00000012152c9224 */ /* 0x002fc800078e02ff */
[----:B------:R-:W-:-:S05]  /*1790*/  @!P1 IMAD R44, R44, R23, RZ ;  /* 0x000000172c2c9224 */ /* 0x000fca00078e02ff */
[----:B------:R-:W-:Y:S01]  /*17a0*/  @!P1 SHF.L.U32 R21, R44, 0x1, RZ ;  /* 0x000000012c159819 */ /* 0x000fe200000006ff */
[----:B0-----:R-:W-:-:S04]  /*17b0*/  @!P1 IMAD R19, R18, R22, R19 ;  /* 0x0000001612139224 */ /* 0x001fc800078e0213 */
        /* <DEDUP_REMOVED lines=26> */
[----:B------:R-:W0:Y:S02]  /*1960*/  @!P4 LDC.64 R18, c[0x0][0x248] ;  /* 0x00009200ff12cb82 */ /* 0x000e240000000a00 */
[----:B0-----:R-:W-:-:S10]  /*1970*/  @!P4 IMAD.WIDE R18, R27, 0x4, R18 ;  /* 0x000000041b12c825 */ /* 0x001fd400078e0212 */
[----:B------:R-:W0:Y:S01]  /*1980*/  @!P1 S2R R27, SR_CTAID.Y ;  /* 0x00000000001b9919 */ /* 0x000e220000002600 */
[----:B------:R-:W-:Y:S02]  /*1990*/  @!P4 IMAD.WIDE.U32 R18, R21, 0x8, R18 ;  /* 0x000000081512c825 */ /* 0x000fe400078e0012 */
[----:B------:R-:W1:Y:S04]  /*19a0*/  @!P1 LDC R21, c[0x0][0x10] ;  /* 0x00000400ff159b82 */ /* 0x000e680000000800 */
[----:B------:R-:W2:Y:S01]  /*19b0*/  @!P4 LDG.E.64 R18, desc[UR8][R18.64] ;  /* 0x000000081212c981 */ /* 0x000ea2000c1e1b00 */
[----:B---3--:R-:W-:Y:S01]  /*19c0*/  @!P2 FADD.FTZ R24, R24, R16 ;  /* 0x000000101818a221 */ /* 0x008fe20000010000 */
[----:B------:R-:W-:-:S05]  /*19d0*/  @!P1 LOP3.LUT R16, R32, 0x1, RZ, 0xc0, !PT ;  /* 0x0000000120109812 */ /* 0x000fca00078ec0ff */
[-C--:B-1----:R-:W-:Y:S02]  /*19e0*/  @!P1 IMAD R16, R16, R21.reuse, RZ ;  /* 0x0000001510109224 */ /* 0x082fe400078e02ff */
[----:B0-----:R-:W-:Y:S02]  /*19f0*/  @!P1 IMAD R27, R20, R21, R27 ;  /* 0x00000015141b9224 */ /* 0x001fe400078e021b */
[----:B------:R-:W0:Y:S01]  /*1a00*/  @!P1 LDC.64 R20, c[0x0][0x248] ;  /* 0x00009200ff149b82 */ /* 0x000e220000000a00 */
        /* <DEDUP_REMOVED lines=14> */
.L_x_3000:
        /* <DEDUP_REMOVED lines=12> */
[----:B0-----:R-:W-:-:S05]  /*1bb0*/  SHF.L.U32 R19, R20, 0x1, RZ ;  /* 0x0000000114137819 */ /* 0x001fca00000006ff */
[----:B--2---:R-:W-:-:S04]  /*1bc0*/  IMAD.WIDE R16, R19, 0x4, R16 ;  /* 0x0000000413107825 */ /* 0x004fc800078e0210 */
[----:B-1----:R-:W-:-:S04]  /*1bd0*/  IMAD R19, R22, UR5, R21 ;  /* 0x0000000516137c24 */ /* 0x002fc8000f8e0215 */
[----:B------:R-:W-:-:S06]  /*1be0*/  IMAD.WIDE.U32 R16, R19, 0x8, R16 ;  /* 0x0000000813107825 */ /* 0x000fcc00078e0010 */
[----:B------:R-:W2:Y:S02]  /*1bf0*/  LDG.E.64 R16, desc[UR8][R16.64] ;  /* 0x0000000810107981 */ /* 0x000ea4000c1e1b00 */
[----:B--2---:R-:W-:Y:S01]  /*1c00*/  FADD.FTZ R24, R24, R16 ;  /* 0x0000001018187221 */ /* 0x004fe20000010000 */
[----:B------:R-:W-:-:S07]  /*1c10*/  FADD.FTZ R25, R25, R17 ;  /* 0x0000001119197221 */ /* 0x000fce0000010000 */
.L_x_3003:
[----:B------:R-:W-:Y:S05]  /*1c20*/  BSYNC B0 ;  /* 0x0000000000007941 */ /* 0x000fea0003800000 */
.L_x_3002:
        /* <DEDUP_REMOVED lines=9> */
[----:B0-----:R-:W-:Y:S01]  /*1cc0*/  @!P1 LOP3.LUT R19, R32, 0x1, RZ, 0xc0, !PT ;  /* 0x0000000120139812 */ /* 0x001fe200078ec0ff */
[----:B------:R-:W0:Y:S02]  /*1cd0*/  @!P1 S2R R27, SR_CTAID.Y ;  /* 0x00000000001b9919 */ /* 0x000e240000002600 */
[----:B------:R-:W2:Y:S01]  /*1ce0*/  @!P1 LDC R20, c[0x0][0x10] ;  /* 0x00000400ff149b82 */ /* 0x000ea20000000800 */
[-C--:B-1----:R-:W-:Y:S02]  /*1cf0*/  @!P2 IMAD R21, R21, R18.reuse, R16 ;  /* 0x000000121515a224 */ /* 0x082fe400078e0210 */
[----:B------:R-:W-:-:S05]  /*1d00*/  @!P2 IMAD R18, R17, R18, RZ ;  /* 0x000000121112a224 */ /* 0x000fca00078e02ff */
[----:B------:R-:W1:Y:S01]  /*1d10*/  @!P2 LDC.64 R16, c[0x0][0x248] ;  /* 0x00009200ff10ab82 */ /* 0x000e620000000a00 */
[-C--:B--2---:R-:W-:Y:S02]  /*1d20*/  @!P1 IMAD R44, R19, R20.reuse, RZ ;  /* 0x00000014132c9224 */ /* 0x084fe400078e02ff */
[-C--:B------:R-:W-:Y:S02]  /*1d30*/  @!P2 IMAD R26, R18, R23.reuse, RZ ;  /* 0x00000017121aa224 */ /* 0x080fe400078e02ff */
[----:B------:R-:W-:Y:S02]  /*1d40*/  @!P1 IMAD R23, R44, R23, RZ ;  /* 0x000000172c179224 */ /* 0x000fe400078e02ff */
[----:B0-----:R-:W-:Y:S01]  /*1d50*/  @!P1 IMAD R27, R22, R20, R27 ;  /* 0x00000014161b9224 */ /* 0x001fe200078e021b */
[----:B------:R-:W0:Y:S01]  /*1d60*/  @!P1 LDC.64 R18, c[0x0][0x248] ;  /* 0x00009200ff129b82 */ /* 0x000e220000000a00 */
[----:B------:R-:W-:Y:S02]  /*1d70*/  @!P2 SHF.L.U32 R45, R26, 0x1, RZ ;  /* 0x000000011a2da819 */ /* 0x000fe400000006ff */
[----:B------:R-:W-:-:S03]  /*1d80*/  @!P1 SHF.L.U32 R23, R23, 0x1, RZ ;  /* 0x0000000117179819 */ /* 0x000fc600000006ff */
[----:B-1----:R-:W-:-:S04]  /*1d90*/  @!P2 IMAD.WIDE R16, R45, 0x4, R16 ;  /* 0x000000042d10a825 */ /* 0x002fc800078e0210 */
        /* <DEDUP_REMOVED lines=9> */
.L_x_2997:
[----:B------:R-:W-:Y:S01]  /*1e30*/  ULDC.64 UR12, c[0x0][0x218] ;  /* 0x00008600000c7ab9 */ /* 0x000fe20000000a00 */
[----:B------:R-:W-:Y:S01]  /*1e40*/  LOP3.LUT P1, RZ, R30, UR7, RZ, 0xfc, !PT ;  /* 0x000000071eff7c12 */ /* 0x000fe2000f82fcff */
[----:B------:R-:W2:Y:S01]  /*1e50*/  S2UR UR6, SR_CgaCtaId ;  /* 0x00000000000679c3 */ /* 0x000ea20000008800 */
[----:B------:R-:W-:Y:S01]  /*1e60*/  ISETP.EQ.U32.AND P2, PT, RZ, UR12, PT ;  /* 0x0000000cff007c0c */ /* 0x000fe2000bf42070 */
[----:B------:R-:W-:Y:S01]  /*1e70*/  UMOV UR5, 0x400 ;  /* 0x0000040000057882 */ /* 0x000fe20000000000 */
[----:B-1----:R-:W-:Y:S01]  /*1e80*/  IADD3 R17, R39, R0, RZ ;  /* 0x0000000027117210 */ /* 0x002fe20007ffe0ff */
[----:B------:R-:W-:Y:S01]  /*1e90*/  ULDC.64 UR14, c[0x0][0x278] ;  /* 0x00009e00000e7ab9 */ /* 0x000fe20000000a00 */
[----:B------:R-:W-:-:S03]  /*1ea0*/  ISETP.EQ.OR.EX P1, PT, RZ, UR13, P1, P2 ;  /* 0x0000000dff007c0c */ /* 0x000fc60008f22720 */
        /* <DEDUP_REMOVED lines=13> */
[----:B------:R-:W2:Y:S04]  /*1f80*/  LDG.E.U16 R0, desc[UR8][R44.64] ;  /* 0x000000082c007981 */ /* 0x000ea8000c1e1500 */
[----:B------:R-:W3:Y:S04]  /*1f90*/  LDG.E.U16 R18, desc[UR8][R44.64+0x2] ;  /* 0x000002082c127981 */ /* 0x000ee8000c1e1500 */
[----:B0-----:R-:W4:Y:S04]  /*1fa0*/  LDG.E.U16 R19, desc[UR8][R26.64] ;  /* 0x000000081a137981 */ /* 0x001f28000c1e1500 */
[----:B-1----:R0:W5:Y:S01]  /*1fb0*/  LDG.E.U16 R20, desc[UR8][R26.64+0x2] ;  /* 0x000002081a147981 */ /* 0x002162000c1e1500 */
        /* <DEDUP_REMOVED lines=14> */
[C---:B------:R-:W-:Y:S01]  /*20a0*/  FADD.FTZ R6, -R16.reuse, R6 ;  /* 0x0000000610067221 */ /* 0x040fe20000010100 */
[----:B------:R-:W-:Y:S01]  /*20b0*/  FSETP.GTU.FTZ.AND P1, PT, R17, RZ, PT ;  /* 0x000000ff1100720b */ /* 0x000fe20003f3c000 */
[C---:B------:R-:W-:Y:S01]  /*20c0*/  FADD.FTZ R8, -R16.reuse, R8 ;  /* 0x0000000810087221 */ /* 0x040fe20000010100 */
[C---:B------:R-:W-:Y:S01]  /*20d0*/  FADD.FTZ R9, -R16.reuse, R9 ;  /* 0x0000000910097221 */ /* 0x040fe20000010100 */
[C---:B------:R-:W-:Y:S01]  /*20e0*/  FADD.FTZ R3, -R16.reuse, R10 ;  /* 0x0000000a10037221 */ /* 0x040fe20000010100 */
[C---:B------:R-:W-:Y:S01]  /*20f0*/  FADD.FTZ R5, -R16.reuse, R11 ;  /* 0x0000000b10057221 */ /* 0x040fe20000010100 */
[----:B------:R-:W-:-:S08]  /*2100*/  FADD.FTZ R7, -R16, R12 ;  /* 0x0000000c10077221 */ /* 0x000fd00000010100 */
[----:B------:R-:W0:Y:S02]  /*2110*/  @P1 LDC R22, c[0x0][0x238] ;  /* 0x00008e00ff161b82 */ /* 0x000e240000000800 */
[----:B0-----:R-:W-:Y:S01]  /*2120*/  @P1 FADD.FTZ R21, R17, R22 ;  /* 0x0000001611151221 */ /* 0x001fe20000010000 */
[----:B------:R-:W-:Y:S01]  /*2130*/  MOV R17, 0x3f800000 ;  /* 0x3f80000000117802 */ /* 0x000fe20000000f00 */
[----:B------:R-:W-:-:S05]  /*2140*/  FADD.FTZ R22, -R16, R29 ;  /* 0x0000001d10167221 */ /* 0x000fca0000010100 */
[----:B------:R0:W1:Y:S01]  /*2150*/  @P1 MUFU.RSQ R17, R21 ;  /* 0x0000001500111308 */ /* 0x0000620000001400 */
[----:B------:R-:W-:-:S04]  /*2160*/  ISETP.GE.U32.AND P1, PT, R36, UR14, PT ;  /* 0x0000000e24007c0c */ /* 0x000fc8000bf26070 */
[----:B------:R-:W-:Y:S01]  /*2170*/  ISETP.GE.AND.EX P1, PT, R33, UR15, PT, P1 ;  /* 0x0000000f21007c0c */ /* 0x000fe2000bf26310 */
[----:B0-----:R-:W-:-:S03]  /*2180*/  FADD.FTZ R21, -R16, R13 ;  /* 0x0000000d10157221 */ /* 0x001fc60000010100 */
[----:B------:R-:W-:Y:S01]  /*2190*/  ISETP.GT.U32.OR P1, PT, R30, 0x27f, P1 ;  /* 0x0000027f1e00780c */ /* 0x000fe20000f24470 */
[-C--:B-1----:R-:W-:Y:S01]  /*21a0*/  FMUL.FTZ R22, R22, R17.reuse ;  /* 0x0000001116167220 */ /* 0x082fe20000410000 */
[----:B------:R-:W-:Y:S01]  /*21b0*/  FMUL.FTZ R28, R28, R17 ;  /* 0x000000111c1c7220 */ /* 0x000fe20000410000 */
[----:B--2---:R-:W-:Y:S02]  /*21c0*/  SHF.L.U32 R0, R0, 0x10, RZ ;  /* 0x0000001000007819 */ /* 0x004fe400000006ff */
[----:B---3--:R-:W-:Y:S02]  /*21d0*/  SHF.L.U32 R18, R18, 0x10, RZ ;  /* 0x0000001012127819 */ /* 0x008fe400000006ff */
[----:B----4-:R-:W-:Y:S02]  /*21e0*/  SHF.L.U32 R19, R19, 0x10, RZ ;  /* 0x0000001013137819 */ /* 0x010fe400000006ff */
[----:B-----5:R-:W-:Y:S01]  /*21f0*/  SHF.L.U32 R23, R20, 0x10, RZ ;  /* 0x0000001014177819 */ /* 0x020fe200000006ff */
[C---:B------:R-:W-:Y:S01]  /*2200*/  FADD.FTZ R20, -R16.reuse, R14 ;  /* 0x0000000e10147221 */ /* 0x040fe20000010100 */
[----:B------:R-:W-:Y:S01]  /*2210*/  FADD.FTZ R16, -R16, R15 ;  /* 0x0000000f10107221 */ /* 0x000fe20000010100 */
[----:B------:R-:W-:-:S02]  /*2220*/  FFMA.FTZ R10, R0, R28, R19 ;  /* 0x0000001c000a7223 */ /* 0x000fc40000010013 */
        /* <DEDUP_REMOVED lines=12> */
.L_x_3004:
        /* <DEDUP_REMOVED lines=13> */
.L_x_3006:
[----:B------:R-:W-:Y:S05]  /*23c0*/  BSYNC B0 ;  /* 0x0000000000007941 */ /* 0x000fea0003800000 */
.L_x_3005:
        /* <DEDUP_REMOVED lines=17> */
.L_x_3007:
        /* <DEDUP_REMOVED lines=13> */
.L_x_3009:
[----:B------:R-:W-:Y:S05]  /*25b0*/  BSYNC B0 ;  /* 0x0000000000007941 */ /* 0x000fea0003800000 */
.L_x_3008:
        /* <DEDUP_REMOVED lines=13> */
.L_x_3010:
        /* <DEDUP_REMOVED lines=13> */
.L_x_3012:
[----:B------:R-:W-:Y:S05]  /*2760*/  BSYNC B0 ;  /* 0x0000000000007941 */ /* 0x000fea0003800000 */
.L_x_3011:
[C---:B------:R-:W-:Y:S01]  /*2770*/  IADD3 R22, R37.reuse, 0x60, RZ ;  /* 0x0000006025167810 */ /* 0x040fe20007ffe0ff */
[-C--:B------:R-:W-:Y:S01]  /*2780*/  FMUL.FTZ R6, R6, R17.reuse ;  /* 0x0000001106067220 */ /* 0x080fe20000410000 */
[C---:B0-----:R-:W-:Y:S01]  /*2790*/  IADD3 R15, R37.reuse, 0x80, RZ ;  /* 0x00000080250f7810 */ /* 0x041fe20007ffe0ff */
[-C--:B------:R-:W-:Y:S01]  /*27a0*/  FMUL.FTZ R44, R44, R17.reuse ;  /* 0x000000112c2c7220 */ /* 0x080fe20000410000 */
[----:B------:R-:W-:Y:S01]  /*27b0*/  IADD3 R13, R37, 0xa0, RZ ;  /* 0x000000a0250d7810 */ /* 0x000fe20007ffe0ff */
[-C--:B------:R-:W-:Y:S01]  /*27c0*/  FMUL.FTZ R25, R3, R17.reuse ;  /* 0x0000001103197220 */ /* 0x080fe20000410000 */
[----:B------:R-:W-:Y:S01]  /*27d0*/  IADD3 R12, R37, 0xc0, RZ ;  /* 0x000000c0250c7810 */ /* 0x000fe20007ffe0ff */
[-C--:B------:R-:W-:Y:S01]  /*27e0*/  FMUL.FTZ R3, R7, R17.reuse ;  /* 0x0000001107037220 */ /* 0x080fe20000410000 */
[----:B------:R-:W-:Y:S01]  /*27f0*/  IADD3 R11, R37, 0xe0, RZ ;  /* 0x000000e0250b7810 */ /* 0x000fe20007ffe0ff */
        /* <DEDUP_REMOVED lines=10> */
[----:B------:R-:W-:Y:S01]  /*28a0*/  FMUL.FTZ R16, R16, R17 ;  /* 0x0000001110107220 */ /* 0x000fe20000410000 */
[----:B------:R-:W-:Y:S01]  /*28b0*/  SHF.R.S32.HI R24, RZ, 0x1f, R22 ;  /* 0x0000001fff187819 */ /* 0x000fe20000011416 */
[----:B------:R-:W-:Y:S01]  /*28c0*/  FFMA.FTZ R6, R0, R6, R19 ;  /* 0x0000000600067223 */ /* 0x000fe20000010013 */
        /* <DEDUP_REMOVED lines=26> */
.L_x_3013:
        /* <DEDUP_REMOVED lines=13> */
.L_x_3015:
[----:B------:R-:W-:Y:S05]  /*2b40*/  BSYNC B0 ;  /* 0x0000000000007941 */ /* 0x000fea0003800000 */
.L_x_3014:
        /* <DEDUP_REMOVED lines=13> */
.L_x_3016:
        /* <DEDUP_REMOVED lines=13> */
.L_x_3018:
[----:B------:R-:W-:Y:S05]  /*2cf0*/  BSYNC B0 ;  /* 0x0000000000007941 */ /* 0x000fea0003800000 */
.L_x_3017:
        /* <DEDUP_REMOVED lines=13> */
.L_x_3019:
        /* <DEDUP_REMOVED lines=13> */
.L_x_3021:
[----:B------:R-:W-:Y:S05]  /*2ea0*/  BSYNC B0 ;  /* 0x0000000000007941 */ /* 0x000fea0003800000 */
.L_x_3020:
        /* <DEDUP_REMOVED lines=13> */
.L_x_3022:
        /* <DEDUP_REMOVED lines=13> */
.L_x_3024:
[----:B------:R-:W-:Y:S05]  /*3050*/  BSYNC B0 ;  /* 0x0000000000007941 */ /* 0x000fea0003800000 */
.L_x_3023:
        /* <DEDUP_REMOVED lines=13> */
.L_x_3025:
        /* <DEDUP_REMOVED lines=12> */
.L_x_3027:
[----:B------:R-:W-:Y:S05]  /*31f0*/  BSYNC B0 ;  /* 0x0000000000007941 */ /* 0x000fea0003800000 */
.L_x_3026:
[----:B-1----:R-:W1:Y:S01]  /*3200*/  LDC R3, c[0x0][0x10] ;  /* 0x00000400ff037b82 */ /* 0x002e620000000800 */
[----:B------:R-:W-:Y:S02]  /*3210*/  IADD3 R32, R32, 0x1, RZ ;  /* 0x0000000120207810 */ /* 0x000fe40007ffe0ff */
[----:B-1----:R-:W-:-:S04]  /*3220*/  IADD3 R38, R3, R38, RZ ;  /* 0x0000002603267210 */ /* 0x002fc80007ffe0ff */
[----:B------:R-:W-:-:S13]  /*3230*/  ISETP.GE.AND P1, PT, R38, UR4, PT ;  /* 0x0000000426007c0c */ /* 0x000fda000bf26270 */
[----:B------:R-:W-:Y:S05]  /*3240*/  @!P1 BRA `(.L_x_3028) ;  /* 0xffffffcc00d09947 */ /* 0x000fea000383ffff */
[----:B------:R-:W-:Y:S05]  /*3250*/  EXIT ;  /* 0x000000000000794d */ /* 0x000fea0003800000 */
.L_x_3029:
        /* <DEDUP_REMOVED lines=10> */
.L_x_3290:


//--------------------- .text._Z35group_norm_nhwc_fwd_one_pass_kernelI11Fp32IOBf16WLi512ELi40ELi640EEv26Group_norm_nhwc_fwd_params --------------------------
	.section	.text._Z35group_norm_nhwc_fwd_one_pass_kernelI11Fp32IOBf16WLi512ELi40ELi640EEv26Group_norm_nhwc_fwd_params,"ax",@progbits
	.align	128
        .global         _Z35group_norm_nhwc_fwd_one_pass_kernelI11Fp32IOBf16WLi512ELi40ELi640EEv26Group_norm_nhwc_fwd_params
        .type           _Z35group_norm_nhwc_fwd_one_pass_kernelI11Fp32IOBf16WLi512ELi40ELi640EEv26Group_norm_nhwc_fwd_params,@function
        .size           _Z35group_norm_nhwc_fwd_one_pass_kernelI11Fp32IOBf16WLi512ELi40ELi640EEv26Group_norm_nhwc_fwd_params,(.L_x_3291 - _Z35group_norm_nhwc_fwd_one_pass_kernelI11Fp32IOBf16WLi512ELi40ELi640EEv26Group_norm_nhwc_fwd_params)
        .other          _Z35group_norm_nhwc_fwd_one_pass_kernelI11Fp32IOBf16WLi512ELi40ELi640EEv26Group_norm_nhwc_fwd_params,@"STO_CUDA_ENTRY STV_DEFAULT"
_Z35group_norm_nhwc_fwd_one_pass_kernelI11Fp32IOBf16WLi512ELi40ELi640EEv26Group_norm_nhwc_fwd_params:
.text._Z35group_norm_nhwc_fwd_one_pass_kernelI11Fp32IOBf16WLi512ELi40ELi640EEv26Group_norm_nhwc_fwd_params:
        /* <DEDUP_REMOVED lines=46> */
.L_x_3087:
[----:B------:R-:W0:Y:S01]  /*02e0*/  LDC R19, c[0x0][0x288] ;  /* 0x0000a200ff137b82 */ /* 0x000e220000000800 */
[----:B------:R-:W-:Y:S01]  /*02f0*/  ULDC.64 UR14, c[0x0][0x278] ;  /* 0x00009e00000e7ab9 */ /* 0x000fe20000000a00 */
[----:B------:R-:W-:Y:S01]  /*0300*/  SHF.R.S32.HI R86, RZ, 0x1f, R80 ;  /* 0x0000001fff567819 */ /* 0x000fe20000011450 */
[----:B------:R-:W-:Y:S01]  /*0310*/  ULDC.64 UR12, c[0x0][0x280] ;  /* 0x0000a000000c7ab9 */ /* 0x000fe20000000a00 */
[----:B------:R-:W-:Y:S02]  /*0320*/  SHF.R.S32.HI R85, RZ, 0x1f, R79 ;  /* 0x0000001fff557819 */ /* 0x000fe4000001144f */
[----:B------:R-:W-:Y:S02]  /*0330*/  ISETP.GE.U32.AND P4, PT, R79, UR14, PT ;  /* 0x0000000e4f007c0c */ /* 0x000fe4000bf86070 */
[----:B------:R-:W1:Y:S01]  /*0340*/  @P0 LDC.64 R26, c[0x0][0x270] ;  /* 0x00009c00ff1a0b82 */ /* 0x000e620000000a00 */
[----:B------:R-:W-:Y:S02]  /*0350*/  ISETP.GE.U32.AND P5, PT, R78, UR14, PT ;  /* 0x0000000e4e007c0c */ /* 0x000fe4000bfa6070 */
[----:B------:R-:W-:-:S02]  /*0360*/  ISETP.GE.AND.EX P4, PT, R85, UR15, PT, P4 ;  /* 0x0000000f55007c0c */ /* 0x000fc4000bf86340 */
[----:B------:R-:W-:Y:S02]  /*0370*/  SHF.R.S32.HI R62, RZ, 0x1f, R76 ;  /* 0x0000001fff3e7819 */ /* 0x000fe4000001144c */
[----:B------:R-:W-:Y:S01]  /*0380*/  ISETP.GT.U32.OR P4, PT, R0, 0x27f, P4 ;  /* 0x0000027f0000780c */ /* 0x000fe20002784470 */
[----:B------:R-:W2:Y:S01]  /*0390*/  @P0 LDC.64 R38, c[0x0][0x220] ;  /* 0x00008800ff260b82 */ /* 0x000ea20000000a00 */
[----:B0-----:R-:W-:-:S04]  /*03a0*/  IABS R15, R19 ;  /* 0x00000013000f7213 */ /* 0x001fc80000000000 */
[----:B------:R-:W0:Y:S07]  /*03b0*/  I2F.RP R14, R15 ;  /* 0x0000000f000e7306 */ /* 0x000e2e0000209400 */
[----:B------:R-:W3:Y:S01]  /*03c0*/  @!P4 LDC.64 R24, c[0x0][0x270] ;  /* 0x00009c00ff18cb82 */ /* 0x000ee20000000a00 */
[----:B0-----:R-:W0:Y:S01]  /*03d0*/  MUFU.RCP R14, R14 ;  /* 0x0000000e000e7308 */ /* 0x001e220000001000 */
[----:B---3--:R-:W-:-:S04]  /*03e0*/  @!P4 IMAD R30, R85, R24, RZ ;  /* 0x00000018551ec224 */ /* 0x008fc800078e02ff */
[----:B------:R-:W-:Y:S01]  /*03f0*/  @!P4 IMAD R33, R79, R25, R30 ;  /* 0x000000194f21c224 */ /* 0x000fe200078e021e */
[----:B0-----:R-:W-:-:S04]  /*0400*/  IADD3 R12, R14, 0xffffffe, RZ ;  /* 0x0ffffffe0e0c7810 */ /* 0x001fc80007ffe0ff */
        /* <DEDUP_REMOVED lines=12> */
[C---:B------:R-:W-:Y:S01]  /*04d0*/  IMAD R14, R15.reuse, R14, R16 ;  /* 0x0000000e0f0e7224 */ /* 0x040fe200078e0210 */
[----:B------:R-:W-:Y:S02]  /*04e0*/  SHF.R.S32.HI R16, RZ, 0x1f, R83 ;  /* 0x0000001fff107819 */ /* 0x000fe40000011453 */
[----:B------:R-:W-:Y:S02]  /*04f0*/  ISETP.GT.U32.OR P5, PT, R0, 0x27f, P5 ;  /* 0x0000027f0000780c */ /* 0x000fe40002fa4470 */
[----:B------:R-:W-:-:S13]  /*0500*/  ISETP.GT.U32.AND P2, PT, R15, R14, PT ;  /* 0x0000000e0f00720c */ /* 0x000fda0003f44070 */
[-C--:B------:R-:W-:Y:S02]  /*0510*/  @!P2 IADD3 R14, R14, -R15.reuse, RZ ;  /* 0x8000000f0e0ea210 */ /* 0x080fe40007ffe0ff */
[----:B------:R-:W-:Y:S02]  /*0520*/  @!P2 IADD3 R13, R13, 0x1, RZ ;  /* 0x000000010d0da810 */ /* 0x000fe40007ffe0ff */
[----:B------:R-:W-:Y:S02]  /*0530*/  ISETP.GE.U32.AND P1, PT, R14, R15, PT ;  /* 0x0000000f0e00720c */ /* 0x000fe40003f26070 */
[----:B------:R-:W-:-:S11]  /*0540*/  ISETP.NE.AND P2, PT, R19, RZ, PT ;  /* 0x000000ff1300720c */ /* 0x000fd60003f45270 */
[----:B------:R-:W-:-:S04]  /*0550*/  @P1 IADD3 R13, R13, 0x1, RZ ;  /* 0x000000010d0d1810 */ /* 0x000fc80007ffe0ff */
[----:B------:R-:W-:Y:S02]  /*0560*/  @!P3 IADD3 R13, -R13, RZ, RZ ;  /* 0x000000ff0d0db210 */ /* 0x000fe40007ffe1ff */
[----:B------:R-:W-:Y:S02]  /*0570*/  @!P2 LOP3.LUT R13, RZ, R19, RZ, 0x33, !PT ;  /* 0x00000013ff0da212 */ /* 0x000fe400078e33ff */
[----:B------:R-:W-:Y:S02]  /*0580*/  ISETP.GE.U32.AND P2, PT, R80, UR14, PT ;  /* 0x0000000e50007c0c */ /* 0x000fe4000bf46070 */
[----:B------:R-:W-:Y:S02]  /*0590*/  IADD3 R87, -R13, RZ, RZ ;  /* 0x000000ff0d577210 */ /* 0x000fe40007ffe1ff */
[----:B------:R-:W-:Y:S02]  /*05a0*/  ISETP.GE.AND.EX P2, PT, R86, UR15, PT, P2 ;  /* 0x0000000f56007c0c */ /* 0x000fe4000bf46320 */
[----:B------:R-:W-:Y:S01]  /*05b0*/  SHF.R.S32.HI R14, RZ, 0x1f, R13 ;  /* 0x0000001fff0e7819 */ /* 0x000fe2000001140d */
[----:B------:R-:W-:Y:S01]  /*05c0*/  IMAD R87, R19, R87, R82 ;  /* 0x0000005713577224 */ /* 0x000fe200078e0252 */
[----:B------:R-:W-:Y:S01]  /*05d0*/  ISETP.GT.U32.OR P2, PT, R0, 0x27f, P2 ;  /* 0x0000027f0000780c */ /* 0x000fe20001744470 */
[----:B------:R-:W0:Y:S01]  /*05e0*/  @!P5 LDC.64 R18, c[0x0][0x270] ;  /* 0x00009c00ff12db82 */ /* 0x000e220000000a00 */
[----:B------:R-:W-:Y:S01]  /*05f0*/  ISETP.GE.U32.AND P3, PT, R77, UR14, PT ;  /* 0x0000000e4d007c0c */ /* 0x000fe2000bf66070 */
[----:B------:R-:W-:-:S02]  /*0600*/  IMAD R87, R87, 0x28, RZ ;  /* 0x0000002857577824 */ /* 0x000fc400078e02ff */
[----:B------:R-:W-:-:S03]  /*0610*/  IMAD R14, R14, UR12, RZ ;  /* 0x0000000c0e0e7c24 */ /* 0x000fc6000f8e02ff */
[----:B------:R-:W-:Y:S01]  /*0620*/  IADD3 R88, P1, R83, R87, RZ ;  /* 0x0000005753587210 */ /* 0x000fe20007f3e0ff */
[----:B------:R-:W-:Y:S02]  /*0630*/  IMAD R91, R13, UR13, R14 ;  /* 0x0000000d0d5b7c24 */ /* 0x000fe4000f8e020e */
[----:B-1----:R-:W-:Y:S01]  /*0640*/  @P0 IMAD R14, R3, R26, RZ ;  /* 0x0000001a030e0224 */ /* 0x002fe200078e02ff */
[----:B------:R-:W-:Y:S01]  /*0650*/  LEA.HI.X.SX32 R89, R87, R16, 0x1, P1 ;  /* 0x0000001057597211 */ /* 0x000fe200008f0eff */
[----:B------:R-:W1:Y:S02]  /*0660*/  @!P2 LDC.64 R22, c[0x0][0x270] ;  /* 0x00009c00ff16ab82 */ /* 0x000e640000000a00 */
[----:B------:R-:W-:Y:S02]  /*0670*/  @P0 IMAD R15, R81, R27, R14 ;  /* 0x0000001b510f0224 */ /* 0x000fe400078e020e */
[----:B------:R-:W-:Y:S01]  /*0680*/  IMAD.WIDE.U32 R88, R13, UR12, R88 ;  /* 0x0000000c0d587c25 */ /* 0x000fe2000f8e0058 */
[----:B------:R-:W-:-:S03]  /*0690*/  SHF.R.S32.HI R13, RZ, 0x1f, R77 ;  /* 0x0000001fff0d7819 */ /* 0x000fc6000001144d */
[----:B------:R-:W3:Y:S01]  /*06a0*/  @!P2 LDC.64 R20, c[0x0][0x220] ;  /* 0x00008800ff14ab82 */ /* 0x000ee20000000a00 */
[----:B------:R-:W-:Y:S02]  /*06b0*/  ISETP.GE.AND.EX P3, PT, R13, UR15, PT, P3 ;  /* 0x0000000f0d007c0c */ /* 0x000fe4000bf66330 */
[----:B------:R-:W-:Y:S01]  /*06c0*/  IADD3 R91, R89, R91, RZ ;  /* 0x0000005b595b7210 */ /* 0x000fe20007ffe0ff */
[----:B0-----:R-:W-:Y:S01]  /*06d0*/  @!P5 IMAD R30, R12, R18, RZ ;  /* 0x000000120c1ed224 */ /* 0x001fe200078e02ff */
[----:B------:R-:W-:Y:S02]  /*06e0*/  ISETP.GT.U32.OR P3, PT, R0, 0x27f, P3 ;  /* 0x0000027f0000780c */ /* 0x000fe40001f64470 */
[-C--:B------:R-:W-:Y:S01]  /*06f0*/  @P0 MOV R90, R88.reuse ;  /* 0x00000058005a0202 */ /* 0x080fe20000000f00 */
[----:B------:R-:W0:Y:S01]  /*0700*/  @!P4 LDC.64 R16, c[0x0][0x220] ;  /* 0x00008800ff10cb82 */ /* 0x000e220000000a00 */
[----:B------:R-:W-:Y:S01]  /*0710*/  @!P2 MOV R29, R91 ;  /* 0x0000005b001da202 */ /* 0x000fe20000000f00 */
[----:B------:R-:W-:Y:S01]  /*0720*/  @!P5 IMAD R35, R78, R19, R30 ;  /* 0x000000134e23d224 */ /* 0x000fe200078e021e */
[----:B------:R-:W-:Y:S01]  /*0730*/  @!P5 MOV R30, R88 ;  /* 0x00000058001ed202 */ /* 0x000fe20000000f00 */
[----:B------:R-:W-:-:S04]  /*0740*/  @P0 IMAD.WIDE.U32 R26, R81, R26, R90 ;  /* 0x0000001a511a0225 */ /* 0x000fc800078e005a */
[----:B-1----:R-:W-:Y:S01]  /*0750*/  @!P2 IMAD R28, R86, R22, RZ ;  /* 0x00000016561ca224 */ /* 0x002fe200078e02ff */
[----:B------:R-:W-:Y:S02]  /*0760*/  @P0 IADD3 R27, R27, R15, RZ ;  /* 0x0000000f1b1b0210 */ /* 0x000fe40007ffe0ff */
[----:B--2---:R-:W-:Y:S01]  /*0770*/  @P0 LEA R38, P1, R26, R38, 0x2 ;  /* 0x000000261a260211 */ /* 0x004fe200078210ff */
[----:B------:R-:W1:Y:S01]  /*0780*/  @!P3 LDC.64 R14, c[0x0][0x270] ;  /* 0x00009c00ff0ebb82 */ /* 0x000e620000000a00 */
[----:B------:R-:W-:Y:S01]  /*0790*/  @!P2 IMAD R31, R80, R23, R28 ;  /* 0x00000017501fa224 */ /* 0x000fe200078e021c */
[----:B------:R-:W-:Y:S02]  /*07a0*/  @!P2 MOV R28, R88 ;  /* 0x00000058001ca202 */ /* 0x000fe40000000f00 */
[----:B------:R-:W-:Y:S02]  /*07b0*/  @P0 LEA.HI.X R39, R26, R39, R27, 0x2, P1 ;  /* 0x000000271a270211 */ /* 0x000fe400008f141b */
[----:B------:R-:W-:Y:S01]  /*07c0*/  ISETP.GE.U32.AND P1, PT, R76, UR14, PT ;  /* 0x0000000e4c007c0c */ /* 0x000fe2000bf26070 */
[----:B------:R-:W-:Y:S01]  /*07d0*/  @!P2 IMAD.WIDE.U32 R28, R80, R22, R28 ;  /* 0x00000016501ca225 */ /* 0x000fe200078e001c */
[----:B------:R-:W2:Y:S01]  /*07e0*/  @!P5 LDC.64 R26, c[0x0][0x220] ;  /* 0x00008800ff1adb82 */ /* 0x000ea20000000a00 */
[----:B------:R-:W-:-:S02]  /*07f0*/  @!P4 MOV R22, R88 ;  /* 0x000000580016c202 */ /* 0x000fc40000000f00 */
[----:B------:R-:W-:Y:S02]  /*0800*/  @!P4 MOV R23, R91 ;  /* 0x0000005b0017c202 */ /* 0x000fe40000000f00 */
[----:B------:R-:W-:Y:S02]  /*0810*/  ISETP.GE.AND.EX P1, PT, R62, UR15, PT, P1 ;  /* 0x0000000f3e007c0c */ /* 0x000fe4000bf26310 */
[----:B------:R-:W-:Y:S01]  /*0820*/  @!P2 IADD3 R29, R29, R31, RZ ;  /* 0x0000001f1d1da210 */ /* 0x000fe20007ffe0ff */
[----:B------:R-:W-:Y:S01]  /*0830*/  @!P4 IMAD.WIDE.U32 R22, R79, R24, R22 ;  /* 0x000000184f16c225 */ /* 0x000fe200078e0016 */
[----:B---3--:R-:W-:Y:S01]  /*0840*/  @!P2 LEA R20, P6, R28, R20, 0x2 ;  /* 0x000000141c14a211 */ /* 0x008fe200078c10ff */
[----:B------:R-:W3:Y:S01]  /*0850*/  @!P3 LDC.64 R24, c[0x0][0x220] ;  /* 0x00008800ff18bb82 */ /* 0x000ee20000000a00 */
[----:B------:R-:W-:Y:S02]  /*0860*/  @!P5 MOV R31, R91 ;  /* 0x0000005b001fd202 */ /* 0x000fe40000000f00 */
[----:B------:R-:W-:-:S02]  /*0870*/  ISETP.GT.U32.OR P1, PT, R0, 0x27f, P1 ;  /* 0x0000027f0000780c */ /* 0x000fc40000f24470 */
[----:B------:R-:W-:Y:S01]  /*0880*/  @!P2 LEA.HI.X R21, R28, R21, R29, 0x2, P6 ;  /* 0x000000151c15a211 */ /* 0x000fe200030f141d */
[----:B------:R-:W-:Y:S01]  /*0890*/  @!P5 IMAD.WIDE.U32 R18, R78, R18, R30 ;  /* 0x000000124e12d225 */ /* 0x000fe200078e001e */
[----:B------:R-:W-:Y:S02]  /*08a0*/  @!P4 IADD3 R23, R23, R33, RZ ;  /* 0x000000211717c210 */ /* 0x000fe40007ffe0ff */
[C---:B0-----:R-:W-:Y:S01]  /*08b0*/  @!P4 LEA R28, P6, R22.reuse, R16, 0x2 ;  /* 0x00000010161cc211 */ /* 0x041fe200078c10ff */
[----:B-1----:R-:W-:Y:S01]  /*08c0*/  @!P3 IMAD R16, R13, R14, RZ ;  /* 0x0000000e0d10b224 */ /* 0x002fe200078e02ff */
[----:B------:R-:W-:Y:S02]  /*08d0*/  @!P3 MOV R30, R88 ;  /* 0x00000058001eb202 */ /* 0x000fe40000000f00 */
[----:B------:R-:W-:Y:S02]  /*08e0*/  @!P3 MOV R31, R91 ;  /* 0x0000005b001fb202 */ /* 0x000fe40000000f00 */
[----:B------:R-:W-:Y:S01]  /*08f0*/  @!P4 LEA.HI.X R29, R22, R17, R23, 0x2, P6 ;  /* 0x00000011161dc211 */ /* 0x000fe200030f1417 */
[----:B------:R-:W-:Y:S01]  /*0900*/  @!P3 IMAD R17, R77, R15, R16 ;  /* 0x0000000f4d11b224 */ /* 0x000fe200078e0210 */
[----:B------:R-:W-:Y:S01]  /*0910*/  @!P5 IADD3 R15, R19, R35, RZ ;  /* 0x00000023130fd210 */ /* 0x000fe20007ffe0ff */
[----:B------:R-:W-:Y:S01]  /*0920*/  @!P3 IMAD.WIDE.U32 R30, R77, R14, R30 ;  /* 0x0000000e4d1eb225 */ /* 0x000fe200078e001e */
[C---:B--2---:R-:W-:Y:S01]  /*0930*/  @!P5 LEA R26, P6, R18.reuse, R26, 0x2 ;  /* 0x0000001a121ad211 */ /* 0x044fe200078c10ff */
[----:B------:R-:W0:Y:S03]  /*0940*/  @!P1 LDC.64 R22, c[0x0][0x270] ;  /* 0x00009c00ff169b82 */ /* 0x000e260000000a00 */
[----:B------:R-:W-:-:S02]  /*0950*/  @!P5 LEA.HI.X R27, R18, R27, R15, 0x2, P6 ;  /* 0x0000001b121bd211 */ /* 0x000fc400030f140f */
[----:B------:R-:W-:Y:S02]  /*0960*/  CS2R R14, SRZ ;  /* 0x00000000000e7805 */ /* 0x000fe4000001ff00 */
[----:B------:R-:W-:Y:S02]  /*0970*/  @!P3 IADD3 R18, R31, R17, RZ ;  /* 0x000000111f12b210 */ /* 0x000fe40007ffe0ff */
[----:B------:R-:W-:Y:S02]  /*0980*/  CS2R R16, SRZ ;  /* 0x0000000000107805 */ /* 0x000fe4000001ff00 */
[----:B------:R-:W-:Y:S01]  /*0990*/  SHF.R.S32.HI R63, RZ, 0x1f, R75 ;  /* 0x0000001fff3f7819 */ /* 0x000fe2000001144b */
[----:B------:R-:W1:Y:S01]  /*09a0*/  @!P1 LDC.64 R36, c[0x0][0x220] ;  /* 0x00008800ff249b82 */ /* 0x000e620000000a00 */
[----:B------:R-:W-:Y:S01]  /*09b0*/  SHF.R.S32.HI R64, RZ, 0x1f, R74 ;  /* 0x0000001fff407819 */ /* 0x000fe2000001144a */
[----:B------:R2:W4:Y:S01]  /*09c0*/  @!P2 LDG.E.64 R14, desc[UR8][R20.64] ;  /* 0x00000008140ea981 */ /* 0x000522000c1e1b00 */
[----:B------:R-:W-:-:S02]  /*09d0*/  ISETP.GE.U32.AND P2, PT, R74, UR14, PT ;  /* 0x0000000e4a007c0c */ /* 0x000fc4000bf46070 */
[----:B---3--:R-:W-:Y:S01]  /*09e0*/  @!P3 LEA R24, P6, R30, R24, 0x2 ;  /* 0x000000181e18b211 */ /* 0x008fe200078c10ff */
        /* <DEDUP_REMOVED lines=8> */
[----:B--2---:R-:W-:Y:S02]  /*0a70*/  CS2R R20, SRZ ;  /* 0x0000000000147805 */ /* 0x004fe4000001ff00 */
[----:B------:R-:W-:Y:S01]  /*0a80*/  SHF.R.S32.HI R65, RZ, 0x1f, R73 ;  /* 0x0000001fff417819 */ /* 0x000fe20000011449 */
[----:B------:R2:W5:Y:S01]  /*0a90*/  @!P5 LDG.E.64 R18, desc[UR8][R26.64] ;  /* 0x000000081a12d981 */ /* 0x000562000c1e1b00 */
[----:B------:R-:W-:Y:S01]  /*0aa0*/  ISETP.GE.U32.AND P5, PT, R73, UR14, PT ;  /* 0x0000000e49007c0c */ /* 0x000fe2000bfa6070 */
[----:B0-----:R-:W-:Y:S01]  /*0ab0*/  @!P1 IMAD R30, R62, R22, RZ ;  /* 0x000000163e1e9224 */ /* 0x001fe200078e02ff */
[----:B---3--:R-:W-:Y:S01]  /*0ac0*/  @!P1 MOV R28, R88 ;  /* 0x00000058001c9202 */ /* 0x008fe20000000f00 */
[----:B------:R0:W3:Y:S01]  /*0ad0*/  @!P3 LDG.E.64 R20, desc[UR8][R24.64] ;  /* 0x000000081814b981 */ /* 0x0000e2000c1e1b00 */
[----:B------:R-:W-:-:S02]  /*0ae0*/  @!P1 MOV R29, R91 ;  /* 0x0000005b001d9202 */ /* 0x000fc40000000f00 */
[----:B------:R-:W-:Y:S01]  /*0af0*/  ISETP.GE.AND.EX P3, PT, R65, UR15, PT, P5 ;  /* 0x0000000f41007c0c */ /* 0x000fe2000bf66350 */
[C---:B------:R-:W-:Y:S02]  /*0b00*/  @!P1 IMAD R33, R76.reuse, R23, R30 ;  /* 0x000000174c219224 */ /* 0x040fe400078e021e */
[----:B------:R-:W-:Y:S01]  /*0b10*/  @!P1 IMAD.WIDE.U32 R28, R76, R22, R28 ;  /* 0x000000164c1c9225 */ /* 0x000fe200078e001c */
[----:B------:R-:W0:Y:S01]  /*0b20*/  @!P2 LDC.64 R30, c[0x0][0x270] ;  /* 0x00009c00ff1eab82 */ /* 0x000e220000000a00 */
[----:B------:R-:W-:Y:S02]  /*0b30*/  ISETP.GT.U32.OR P3, PT, R0, 0x27f, P3 ;  /* 0x0000027f0000780c */ /* 0x000fe40001f64470 */
[----:B------:R-:W-:-:S05]  /*0b40*/  SHF.R.S32.HI R66, RZ, 0x1f, R72 ;  /* 0x0000001fff427819 */ /* 0x000fca0000011448 */
[----:B------:R-:W0:Y:S01]  /*0b50*/  @!P4 LDC.64 R22, c[0x0][0x270] ;  /* 0x00009c00ff16cb82 */ /* 0x000e220000000a00 */
[----:B------:R-:W-:Y:S02]  /*0b60*/  ISETP.GE.U32.AND P5, PT, R72, UR14, PT ;  /* 0x0000000e48007c0c */ /* 0x000fe4000bfa6070 */
[----:B--2---:R-:W-:Y:S02]  /*0b70*/  @!P1 IADD3 R26, R29, R33, RZ ;  /* 0x000000211d1a9210 */ /* 0x004fe40007ffe0ff */
[----:B-1----:R-:W-:Y:S02]  /*0b80*/  @!P1 LEA R36, P6, R28, R36, 0x2 ;  /* 0x000000241c249211 */ /* 0x002fe400078c10ff */
[----:B------:R-:W-:Y:S01]  /*0b90*/  ISETP.GE.AND.EX P5, PT, R66, UR15, PT, P5 ;  /* 0x0000000f42007c0c */ /* 0x000fe2000bfa6350 */
[----:B0-----:R-:W0:Y:S01]  /*0ba0*/  @!P4 LDC.64 R24, c[0x0][0x220] ;  /* 0x00008800ff18cb82 */ /* 0x001e220000000a00 */
[----:B------:R-:W-:Y:S02]  /*0bb0*/  @!P1 LEA.HI.X R37, R28, R37, R26, 0x2, P6 ;  /* 0x000000251c259211 */ /* 0x000fe400030f141a */
[----:B------:R-:W-:-:S02]  /*0bc0*/  ISETP.GT.U32.OR P5, PT, R0, 0x27f, P5 ;  /* 0x0000027f0000780c */ /* 0x000fc40002fa4470 */
[----:B------:R-:W-:-:S03]  /*0bd0*/  SHF.R.S32.HI R67, RZ, 0x1f, R6 ;  /* 0x0000001fff437819 */ /* 0x000fc60000011406 */
[----:B------:R-:W1:Y:S01]  /*0be0*/  @!P3 LDC.64 R26, c[0x0][0x270] ;  /* 0x00009c00ff1abb82 */ /* 0x000e620000000a00 */
[----:B------:R-:W-:-:S04]  /*0bf0*/  ISETP.GE.U32.AND P6, PT, R6, UR14, PT ;  /* 0x0000000e06007c0c */ /* 0x000fc8000bfc6070 */
[----:B------:R-:W-:-:S03]  /*0c00*/  ISETP.GE.AND.EX P6, PT, R67, UR15, PT, P6 ;  /* 0x0000000f43007c0c */ /* 0x000fc6000bfc6360 */
[----:B------:R-:W2:Y:S01]  /*0c10*/  @!P2 LDC.64 R28, c[0x0][0x220] ;  /* 0x00008800ff1cab82 */ /* 0x000ea20000000a00 */
[----:B------:R-:W-:Y:S01]  /*0c20*/  ISETP.GT.U32.OR P6, PT, R0, 0x27f, P6 ;  /* 0x0000027f0000780c */ /* 0x000fe200037c4470 */
[----:B------:R-:W-:Y:S01]  /*0c30*/  @!P4 IMAD R34, R63, R22, RZ ;  /* 0x000000163f22c224 */ /* 0x000fe200078e02ff */
[----:B------:R-:W-:Y:S01]  /*0c40*/  @!P4 MOV R44, R88 ;  /* 0x00000058002cc202 */ /* 0x000fe20000000f00 */
[----:B------:R-:W-:Y:S01]  /*0c50*/  @!P2 IMAD R35, R64, R30, RZ ;  /* 0x0000001e4023a224 */ /* 0x000fe200078e02ff */
[----:B------:R-:W-:Y:S01]  /*0c60*/  @!P4 MOV R45, R91 ;  /* 0x0000005b002dc202 */ /* 0x000fe20000000f00 */
[C---:B------:R-:W-:Y:S02]  /*0c70*/  @!P4 IMAD R41, R75.reuse, R23, R34 ;  /* 0x000000174b29c224 */ /* 0x040fe400078e0222 */
[----:B------:R-:W2:Y:S01]  /*0c80*/  @!P5 LDC.64 R32, c[0x0][0x270] ;  /* 0x00009c00ff20db82 */ /* 0x000ea20000000a00 */
[----:B------:R-:W-:Y:S02]  /*0c90*/  @!P2 IMAD R47, R74, R31, R35 ;  /* 0x0000001f4a2fa224 */ /* 0x000fe400078e0223 */
[----:B------:R-:W-:Y:S01]  /*0ca0*/  @!P4 IMAD.WIDE.U32 R44, R75, R22, R44 ;  /* 0x000000164b2cc225 */ /* 0x000fe200078e002c */
[----:B------:R-:W-:-:S02]  /*0cb0*/  CS2R R22, SRZ ;  /* 0x0000000000167805 */ /* 0x000fc4000001ff00 */
[----:B------:R-:W-:Y:S02]  /*0cc0*/  @!P2 MOV R42, R88 ;  /* 0x00000058002aa202 */ /* 0x000fe40000000f00 */
[----:B------:R-:W-:Y:S01]  /*0cd0*/  @!P2 MOV R43, R91 ;  /* 0x0000005b002ba202 */ /* 0x000fe20000000f00 */
[----:B------:R-:W2:Y:S01]  /*0ce0*/  @!P3 LDC.64 R34, c[0x0][0x220] ;  /* 0x00008800ff22bb82 */ /* 0x000ea20000000a00 */
[----:B------:R1:W3:Y:S01]  /*0cf0*/  @!P1 LDG.E.64 R22, desc[UR8][R36.64] ;  /* 0x0000000824169981 */ /* 0x0002e2000c1e1b00 */
[----:B0-----:R-:W-:Y:S01]  /*0d00*/  @!P4 LEA R40, P1, R44, R24, 0x2 ;  /* 0x000000182c28c211 */ /* 0x001fe200078210ff */
[----:B------:R-:W-:Y:S01]  /*0d10*/  @!P2 IMAD.WIDE.U32 R42, R74, R30, R42 ;  /* 0x0000001e4a2aa225 */ /* 0x000fe200078e002a */
[----:B------:R-:W-:-:S04]  /*0d20*/  @!P4 IADD3 R41, R45, R41, RZ ;  /* 0x000000292d29c210 */ /* 0x000fc80007ffe0ff */
[----:B------:R-:W0:Y:S01]  /*0d30*/  @!P6 LDC.64 R30, c[0x0][0x270] ;  /* 0x00009c00ff1eeb82 */ /* 0x000e220000000a00 */
[----:B-1----:R-:W-:Y:S01]  /*0d40*/  @!P3 IMAD R24, R65, R26, RZ ;  /* 0x0000001a4118b224 */ /* 0x002fe200078e02ff */
[----:B------:R-:W-:-:S06]  /*0d50*/  @!P4 LEA.HI.X R41, R44, R25, R41, 0x2, P1 ;  /* 0x000000192c29c211 */ /* 0x000fcc00008f1429 */
[----:B------:R-:W1:Y:S01]  /*0d60*/  @!P5 LDC.64 R36, c[0x0][0x220] ;  /* 0x00008800ff24db82 */ /* 0x000e620000000a00 */
[----:B------:R-:W-:Y:S01]  /*0d70*/  @!P3 IMAD R45, R73, R27, R24 ;  /* 0x0000001b492db224 */ /* 0x000fe200078e0218 */
[----:B------:R-:W-:Y:S02]  /*0d80*/  @!P3 MOV R24, R88 ;  /* 0x000000580018b202 */ /* 0x000fe40000000f00 */
[----:B------:R-:W-:Y:S02]  /*0d90*/  @!P3 MOV R25, R91 ;  /* 0x0000005b0019b202 */ /* 0x000fe40000000f00 */
[----:B------:R-:W-:Y:S02]  /*0da0*/  @!P2 IADD3 R27, R43, R47, RZ ;  /* 0x0000002f2b1ba210 */ /* 0x000fe40007ffe0ff */
[----:B--2---:R-:W-:Y:S01]  /*0db0*/  @!P2 LEA R28, P1, R42, R28, 0x2 ;  /* 0x0000001c2a1ca211 */ /* 0x004fe200078210ff */
[----:B------:R-:W-:Y:S01]  /*0dc0*/  @!P3 IMAD.WIDE.U32 R24, R73, R26, R24 ;  /* 0x0000001a4918b225 */ /* 0x000fe200078e0018 */
[----:B------:R-:W-:-:S02]  /*0dd0*/  @!P5 MOV R26, R88 ;  /* 0x00000058001ad202 */ /* 0x000fc40000000f00 */
[----:B------:R-:W-:Y:S02]  /*0de0*/  @!P2 LEA.HI.X R29, R42, R29, R27, 0x2, P1 ;  /* 0x0000001d2a1da211 */ /* 0x000fe400008f141b */
[----:B------:R-:W-:Y:S01]  /*0df0*/  @!P5 MOV R27, R91 ;  /* 0x0000005b001bd202 */ /* 0x000fe20000000f00 */
[-C--:B------:R-:W-:Y:S01]  /*0e00*/  @!P5 IMAD R43, R66, R32.reuse, RZ ;  /* 0x00000020422bd224 */ /* 0x080fe200078e02ff */
[----:B------:R-:W-:Y:S01]  /*0e10*/  @!P3 IADD3 R25, R25, R45, RZ ;  /* 0x0000002d1919b210 */ /* 0x000fe20007ffe0ff */
[----:B------:R-:W-:Y:S01]  /*0e20*/  @!P5 IMAD.WIDE.U32 R26, R72, R32, R26 ;  /* 0x00000020481ad225 */ /* 0x000fe200078e001a */
[----:B------:R-:W-:-:S03]  /*0e30*/  @!P3 LEA R32, P1, R24, R34, 0x2 ;  /* 0x000000221820b211 */ /* 0x000fc600078210ff */
[----:B------:R-:W-:Y:S01]  /*0e40*/  @!P5 IMAD R43, R72, R33, R43 ;  /* 0x00000021482bd224 */ /* 0x000fe200078e022b */
[----:B------:R-:W-:Y:S02]  /*0e50*/  @!P3 LEA.HI.X R33, R24, R35, R25, 0x2, P1 ;  /* 0x000000231821b211 */ /* 0x000fe400008f1419 */
[----:B-1----:R-:W-:Y:S02]  /*0e60*/  @!P5 LEA R36, P1, R26, R36, 0x2 ;  /* 0x000000241a24d211 */ /* 0x002fe400078210ff */
[----:B------:R-:W-:Y:S01]  /*0e70*/  @!P5 IADD3 R24, R27, R43, RZ ;  /* 0x0000002b1b18d210 */ /* 0x000fe20007ffe0ff */
[----:B0-----:R-:W-:-:S03]  /*0e80*/  @!P6 IMAD R27, R67, R30, RZ ;  /* 0x0000001e431be224 */ /* 0x001fc600078e02ff */
[----:B------:R-:W-:Y:S01]  /*0e90*/  @!P5 LEA.HI.X R37, R26, R37, R24, 0x2, P1 ;  /* 0x000000251a25d211 */ /* 0x000fe200008f1418 */
[----:B------:R-:W-:Y:S01]  /*0ea0*/  @!P6 IMAD R43, R6, R31, R27 ;  /* 0x0000001f062be224 */ /* 0x000fe200078e021b */
        /* <DEDUP_REMOVED lines=9> */
[----:B------:R-:W2:Y:S01]  /*0f40*/  @!P4 LDG.E.64 R24, desc[UR8][R40.64] ;  /* 0x000000082818c981 */ /* 0x000ea2000c1e1b00 */
[----:B------:R-:W-:Y:S02]  /*0f50*/  ISETP.GT.U32.OR P1, PT, R0, 0x27f, P1 ;  /* 0x0000027f0000780c */ /* 0x000fe40000f24470 */
[----:B------:R-:W-:Y:S02]  /*0f60*/  SHF.R.S32.HI R70, RZ, 0x1f, R9 ;  /* 0x0000001fff467819 */ /* 0x000fe40000011409 */
[----:B------:R-:W-:Y:S02]  /*0f70*/  ISETP.GE.U32.AND P4, PT, R9, UR14, PT ;  /* 0x0000000e09007c0c */ /* 0x000fe4000bf86070 */
[----:B------:R-:W-:-:S02]  /*0f80*/  ISETP.GE.AND.EX P2, PT, R69, UR15, PT, P2 ;  /* 0x0000000f45007c0c */ /* 0x000fc4000bf46320 */
[----:B------:R-:W-:Y:S02]  /*0f90*/  CS2R R44, SRZ ;  /* 0x00000000002c7805 */ /* 0x000fe4000001ff00 */
        /* <DEDUP_REMOVED lines=23> */
[----:B------:R-:W5:Y:S01]  /*1110*/  @!P4 LDC.64 R36, c[0x0][0x270] ;  /* 0x00009c00ff24cb82 */ /* 0x000f620000000a00 */
        /* <DEDUP_REMOVED lines=18> */
[----:B-----5:R-:W-:Y:S02]  /*1240*/  @!P4 IMAD R28, R70, R36, RZ ;  /* 0x00000024461cc224 */ /* 0x020fe400078e02ff */
[----:B------:R-:W-:Y:S02]  /*1250*/  @!P2 IMAD.WIDE.U32 R52, R8, R30, R52 ;  /* 0x0000001e0834a225 */ /* 0x000fe400078e0034 */
[----:B------:R-:W4:Y:S01]  /*1260*/  @!P3 LDC.64 R32, c[0x0][0x220] ;  /* 0x00008800ff20bb82 */ /* 0x000f220000000a00 */
[----:B------:R-:W-:Y:S01]  /*1270*/  @!P1 LEA.HI.X R43, R54, R29, R57, 0x2, P6 ;  /* 0x0000001d362b9211 */ /* 0x000fe200030f1439 */
[----:B------:R-:W-:Y:S01]  /*1280*/  @!P4 IMAD R55, R9, R37, R28 ;  /* 0x000000250937c224 */ /* 0x000fe200078e021c */
[----:B------:R-:W-:-:S05]  /*1290*/  @!P4 MOV R28, R88 ;  /* 0x00000058001cc202 */ /* 0x000fca0000000f00 */
[----:B------:R-:W5:Y:S01]  /*12a0*/  @!P5 LDC.64 R30, c[0x0][0x270] ;  /* 0x00009c00ff1edb82 */ /* 0x000f620000000a00 */
        /* <DEDUP_REMOVED lines=14> */
[----:B-----5:R-:W-:Y:S01]  /*1390*/  @!P5 IMAD R54, R84, R30, RZ ;  /* 0x0000001e5436d224 */ /* 0x020fe200078e02ff */
[----:B------:R-:W-:Y:S02]  /*13a0*/  @!P4 LEA.HI.X R35, R36, R35, R37, 0x2, P6 ;  /* 0x000000232423c211 */ /* 0x000fe400030f1425 */
[----:B------:R-:W-:-:S02]  /*13b0*/  @!P3 IADD3 R36, R39, R57, RZ ;  /* 0x000000392724b210 */ /* 0x000fc40007ffe0ff */
[----:B------:R-:W5:Y:S01]  /*13c0*/  @!P1 LDG.E.64 R52, desc[UR8][R42.64] ;  /* 0x000000082a349981 */ /* 0x000f62000c1e1b00 */
[C---:B----4-:R-:W-:Y:S01]  /*13d0*/  @!P3 LEA R32, P6, R38.reuse, R32, 0x2 ;  /* 0x000000202620b211 */ /* 0x050fe200078c10ff */
        /* <DEDUP_REMOVED lines=18> */
[----:B-1----:R-:W-:Y:S01]  /*1500*/  FADD.FTZ R29, R16, R17 ;  /* 0x00000011101d7221 */ /* 0x002fe20000010000 */
        /* <DEDUP_REMOVED lines=27> */
[----:B--2---:R-:W-:Y:S01]  /*16c0*/  FADD.FTZ R30, R24, R25 ;  /* 0x00000019181e7221 */ /* 0x004fe20000010000 */
[----:B------:R-:W-:-:S02]  /*16d0*/  FMUL.FTZ R31, R25, R25 ;  /* 0x00000019191f7220 */ /* 0x000fc40000410000 */
[----:B------:R-:W-:Y:S01]  /*16e0*/  FADD.FTZ R28, R28, R33 ;  /* 0x000000211c1c7221 */ /* 0x000fe20000010000 */
[----:B------:R-:W-:Y:S01]  /*16f0*/  FADD.FTZ R29, R29, R30 ;  /* 0x0000001e1d1d7221 */ /* 0x000fe20000010000 */
[----:B------:R-:W-:Y:S01]  /*1700*/  FFMA.FTZ R31, R24, R24, R31 ;  /* 0x00000018181f7223 */ /* 0x000fe2000001001f */
[----:B------:R-:W-:Y:S01]  /*1710*/  FMUL.FTZ R33, R27, R27 ;  /* 0x0000001b1b217220 */ /* 0x000fe20000410000 */
        /* <DEDUP_REMOVED lines=20> */
[----:B-----5:R-:W-:Y:S01]  /*1860*/  FMUL.FTZ R33, R53, R53 ;  /* 0x0000003535217220 */ /* 0x020fe20000410000 */
[----:B------:R-:W-:-:S03]  /*1870*/  FADD.FTZ R30, R52, R53 ;  /* 0x00000035341e7221 */ /* 0x000fc60000010000 */
[----:B------:R-:W-:Y:S01]  /*1880*/  FFMA.FTZ R33, R52, R52, R33 ;  /* 0x0000003434217223 */ /* 0x000fe20000010021 */
[----:B------:R-:W-:Y:S01]  /*1890*/  FADD.FTZ R29, R29, R30 ;  /* 0x0000001e1d1d7221 */ /* 0x000fe20000010000 */
[----:B----4-:R-:W-:Y:S01]  /*18a0*/  FMUL.FTZ R31, R55, R55 ;  /* 0x00000037371f7220 */ /* 0x010fe20000410000 */
        /* <DEDUP_REMOVED lines=103> */
.L_x_3031:
[----:B------:R-:W-:Y:S05]  /*1f20*/  BSYNC B0 ;  /* 0x0000000000007941 */ /* 0x000fea0003800000 */
.L_x_3030:
        /* <DEDUP_REMOVED lines=28> */
.L_x_3034:
[----:B-1----:R-:W2:Y:S04]  /*20f0*/  LDG.E.STRONG.GPU R30, desc[UR8][R28.64] ;  /* 0x000000081c1e7981 */ /* 0x002ea8000c1ef900 */
[----:B--2---:R-:W-:Y:S01]  /*2100*/  CCTL.IVALL ;  /* 0x00000000ff00798f */ /* 0x004fe20002000000 */
[----:B------:R-:W-:Y:S05]  /*2110*/  YIELD ;  /* 0x0000000000007946 */ /* 0x000fea0003800000 */
[----:B------:R-:W-:-:S13]  /*2120*/  ISETP.NE.AND P1, PT, R30, R33, PT ;  /* 0x000000211e00720c */ /* 0x000fda0003f25270 */
[----:B------:R-:W-:Y:S05]  /*2130*/  @P1 BRA `(.L_x_3034) ;  /* 0xfffffffc00ec1947 */ /* 0x000fea000383ffff */
.L_x_3033:
        /* <DEDUP_REMOVED lines=11> */
.L_x_3036:
        /* <DEDUP_REMOVED lines=63> */
.L_x_3035:
        /* <DEDUP_REMOVED lines=19> */
.L_x_3038:
[----:B------:R-:W-:Y:S05]  /*2710*/  BSYNC B0 ;  /* 0x0000000000007941 */ /* 0x000fea0003800000 */
.L_x_3037:
        /* <DEDUP_REMOVED lines=32> */
.L_x_3032:
        /* <DEDUP_REMOVED lines=22> */
[----:B------:R1:W3:Y:S04]  /*2a80*/  LDG.E.U16 R36, desc[UR8][R32.64] ;  /* 0x0000000820247981 */ /* 0x0002e8000c1e1500 */
[----:B------:R-:W4:Y:S04]  /*2a90*/  LDG.E.U16 R39, desc[UR8][R30.64+0x2] ;  /* 0x000002081e277981 */ /* 0x000f28000c1e1500 */
[----:B------:R5:W4:Y:S04]  /*2aa0*/  LDG.E.U16 R38, desc[UR8][R30.64] ;  /* 0x000000081e267981 */ /* 0x000b28000c1e1500 */
[----:B------:R-:W1:Y:S02]  /*2ab0*/  LDS.64 R28, [UR5+0xc0] ;  /* 0x0000c005ff1c7984 */ /* 0x000e640008000a00 */
[----:B-1----:R-:W-:-:S04]  /*2ac0*/  FMUL.FTZ R32, R28, UR6 ;  /* 0x000000061c207c20 */ /* 0x002fc80008410000 */
[----:B------:R-:W-:-:S04]  /*2ad0*/  FMUL.FTZ R42, R32, R32 ;  /* 0x00000020202a7220 */ /* 0x000fc80000410000 */
[----:B------:R-:W-:-:S05]  /*2ae0*/  FFMA.FTZ R42, R29, UR6, -R42 ;  /* 0x000000061d2a7c23 */ /* 0x000fca000801082a */
[----:B------:R-:W-:-:S13]  /*2af0*/  FSETP.GTU.FTZ.AND P1, PT, R42, RZ, PT ;  /* 0x000000ff2a00720b */ /* 0x000fda0003f3c000 */
[----:B------:R-:W1:Y:S01]  /*2b00*/  @P1 LDC R29, c[0x0][0x238] ;  /* 0x00008e00ff1d1b82 */ /* 0x000e620000000800 */
[----:B------:R-:W-:Y:S02]  /*2b10*/  MOV R33, 0x3f800000 ;  /* 0x3f80000000217802 */ /* 0x000fe40000000f00 */
[----:B------:R-:W-:Y:S01]  /*2b20*/  ISETP.NE.AND P5, PT, RZ, UR10, PT ;  /* 0x0000000aff007c0c */ /* 0x000fe2000bfa5270 */
[C---:B------:R-:W-:Y:S01]  /*2b30*/  FADD.FTZ R28, -R32.reuse, R47 ;  /* 0x0000002f201c7221 */ /* 0x040fe20000010100 */
[----:B------:R-:W-:Y:S01]  /*2b40*/  FADD.FTZ R46, -R32, R46 ;  /* 0x0000002e202e7221 */ /* 0x000fe20000010100 */
[----:B-1----:R-:W-:-:S04]  /*2b50*/  @P1 FADD.FTZ R42, R42, R29 ;  /* 0x0000001d2a2a1221 */ /* 0x002fc80000010000 */
[----:B------:R-:W1:Y:S01]  /*2b60*/  @P1 MUFU.RSQ R33, R42 ;  /* 0x0000002a00211308 */ /* 0x000e620000001400 */
[----:B------:R-:W-:Y:S01]  /*2b70*/  FADD.FTZ R14, -R32, R14 ;  /* 0x0000000e200e7221 */ /* 0x000fe20000010100 */
[-C--:B-1----:R-:W-:Y:S01]  /*2b80*/  FMUL.FTZ R28, R28, R33.reuse ;  /* 0x000000211c1c7220 */ /* 0x082fe20000410000 */
[----:B-----5:R-:W-:Y:S01]  /*2b90*/  FMUL.FTZ R31, R46, R33 ;  /* 0x000000212e1f7220 */ /* 0x020fe20000410000 */
[----:B--2---:R-:W-:Y:S02]  /*2ba0*/  SHF.L.U32 R35, R37, 0x10, RZ ;  /* 0x0000001025237819 */ /* 0x004fe400000006ff */
[----:B---3--:R-:W-:Y:S02]  /*2bb0*/  SHF.L.U32 R34, R36, 0x10, RZ ;  /* 0x0000001024227819 */ /* 0x008fe400000006ff */
[----:B----4-:R-:W-:Y:S02]  /*2bc0*/  SHF.L.U32 R37, R39, 0x10, RZ ;  /* 0x0000001027257819 */ /* 0x010fe400000006ff */
[----:B------:R-:W-:-:S03]  /*2bd0*/  SHF.L.U32 R36, R38, 0x10, RZ ;  /* 0x0000001026247819 */ /* 0x000fc600000006ff */
[----:B------:R-:W-:Y:S02]  /*2be0*/  FFMA.FTZ R29, R35, R28, R37 ;  /* 0x0000001c231d7223 */ /* 0x000fe40000010025 */
        /* <DEDUP_REMOVED lines=12> */
.L_x_3039:
        /* <DEDUP_REMOVED lines=13> */
.L_x_3041:
[----:B------:R-:W-:Y:S05]  /*2d80*/  BSYNC B0 ;  /* 0x0000000000007941 */ /* 0x000fea0003800000 */
.L_x_3040:
[----:B-1----:R-:W-:Y:S01]  /*2d90*/  FADD.FTZ R28, -R32, R15 ;  /* 0x0000000f201c7221 */ /* 0x002fe20000010100 */
[----:B------:R-:W-:Y:S01]  /*2da0*/  ISETP.GE.U32.AND P6, PT, R80, UR14, PT ;  /* 0x0000000e50007c0c */ /* 0x000fe2000bfc6070 */
[-C--:B------:R-:W-:Y:S01]  /*2db0*/  FMUL.FTZ R15, R14, R33.reuse ;  /* 0x000000210e0f7220 */ /* 0x080fe20000410000 */
[----:B------:R-:W-:Y:S01]  /*2dc0*/  ISETP.GE.U32.AND P1, PT, R79, UR14, PT ;  /* 0x0000000e4f007c0c */ /* 0x000fe2000bf26070 */
[----:B------:R-:W-:Y:S01]  /*2dd0*/  FMUL.FTZ R28, R28, R33 ;  /* 0x000000211c1c7220 */ /* 0x000fe20000410000 */
[----:B------:R-:W-:Y:S01]  /*2de0*/  ISETP.GE.U32.AND P2, PT, R78, UR14, PT ;  /* 0x0000000e4e007c0c */ /* 0x000fe2000bf46070 */
[----:B------:R-:W-:Y:S01]  /*2df0*/  FFMA.FTZ R14, R34, R15, R36 ;  /* 0x0000000f220e7223 */ /* 0x000fe20000010024 */
[----:B------:R-:W-:Y:S01]  /*2e00*/  ISETP.GE.U32.AND P3, PT, R77, UR14, PT ;  /* 0x0000000e4d007c0c */ /* 0x000fe2000bf66070 */
[----:B------:R-:W-:Y:S01]  /*2e10*/  FADD.FTZ R30, -R32, R16 ;  /* 0x00000010201e7221 */ /* 0x000fe20000010100 */
[----:B------:R-:W-:Y:S01]  /*2e20*/  ISETP.GE.U32.AND P4, PT, R76, UR14, PT ;  /* 0x0000000e4c007c0c */ /* 0x000fe2000bf86070 */
[----:B------:R-:W-:Y:S01]  /*2e30*/  FADD.FTZ R38, -R32, R17 ;  /* 0x0000001120267221 */ /* 0x000fe20000010100 */
        /* <DEDUP_REMOVED lines=22> */
.L_x_3042:
        /* <DEDUP_REMOVED lines=13> */
.L_x_3044:
[----:B------:R-:W-:Y:S05]  /*3070*/  BSYNC B0 ;  /* 0x0000000000007941 */ /* 0x000fea0003800000 */
.L_x_3043:
[-C--:B-1----:R-:W-:Y:S01]  /*3080*/  FMUL.FTZ R15, R30, R33.reuse ;  /* 0x000000211e0f7220 */ /* 0x082fe20000410000 */
[----:B------:R-:W-:Y:S01]  /*3090*/  FMUL.FTZ R38, R38, R33 ;  /* 0x0000002126267220 */ /* 0x000fe20000410000 */
[C---:B------:R-:W-:Y:S01]  /*30a0*/  FADD.FTZ R28, -R32.reuse, R18 ;  /* 0x00000012201c7221 */ /* 0x040fe20000010100 */
[----:B------:R-:W-:Y:S01]  /*30b0*/  FADD.FTZ R30, -R32, R19 ;  /* 0x00000013201e7221 */ /* 0x000fe20000010100 */
        /* <DEDUP_REMOVED lines=13> */
.L_x_3045:
        /* <DEDUP_REMOVED lines=13> */
.L_x_3047:
[----:B------:R-:W-:Y:S05]  /*3260*/  BSYNC B0 ;  /* 0x0000000000007941 */ /* 0x000fea0003800000 */
.L_x_3046:
        /* <DEDUP_REMOVED lines=17> */
.L_x_3048:
        /* <DEDUP_REMOVED lines=13> */
.L_x_3050:
[----:B------:R-:W-:Y:S05]  /*3450*/  BSYNC B0 ;  /* 0x0000000000007941 */ /* 0x000fea0003800000 */
.L_x_3049:
        /* <DEDUP_REMOVED lines=17> */
.L_x_3051:
        /* <DEDUP_REMOVED lines=13> */
.L_x_3053:
[----:B------:R-:W-:Y:S05]  /*3640*/  BSYNC B0 ;  /* 0x0000000000007941 */ /* 0x000fea0003800000 */
.L_x_3052:
[-C--:B------:R-:W-:Y:S01]  /*3650*/  FMUL.FTZ R13, R22, R33.reuse ;  /* 0x00000021160d7220 */ /* 0x080fe20000410000 */
[----:B------:R-:W-:Y:S01]  /*3660*/  FMUL.FTZ R28, R28, R33 ;  /* 0x000000211c1c7220 */ /* 0x000fe20000410000 */
[C---:B------:R-:W-:Y:S01]  /*3670*/  FADD.FTZ R30, -R32.reuse, R24 ;  /* 0x00000018201e7221 */ /* 0x040fe20000010100 */
[----:B------:R-:W-:Y:S01]  /*3680*/  FADD.FTZ R38, -R32, R25 ;  /* 0x0000001920267221 */ /* 0x000fe20000010100 */
        /* <DEDUP_REMOVED lines=13> */
.L_x_3054:
        /* <DEDUP_REMOVED lines=13> */
.L_x_3056:
[----:B------:R-:W-:Y:S05]  /*3830*/  BSYNC B0 ;  /* 0x0000000000007941 */ /* 0x000fea0003800000 */
.L_x_3055:
[----:B------:R-:W-:Y:S01]  /*3840*/  ISETP.GE.U32.AND P6, PT, R75, UR14, PT ;  /* 0x0000000e4b007c0c */ /* 0x000fe2000bfc6070 */
[-C--:B--2---:R-:W-:Y:S01]  /*3850*/  FMUL.FTZ R13, R30, R33.reuse ;  /* 0x000000211e0d7220 */ /* 0x084fe20000410000 */
[----:B------:R-:W-:Y:S01]  /*3860*/  ISETP.GE.U32.AND P1, PT, R74, UR14, PT ;  /* 0x0000000e4a007c0c */ /* 0x000fe2000bf26070 */
[----:B------:R-:W-:Y:S01]  /*3870*/  FMUL.FTZ R38, R38, R33 ;  /* 0x0000002126267220 */ /* 0x000fe20000410000 */
[----:B------:R-:W-:Y:S01]  /*3880*/  ISETP.GE.U32.AND P2, PT, R73, UR14, PT ;  /* 0x0000000e49007c0c */ /* 0x000fe2000bf46070 */
[----:B0-----:R-:W-:Y:S01]  /*3890*/  FADD.FTZ R40, -R32, R26 ;  /* 0x0000001a20287221 */ /* 0x001fe20000010100 */
[----:B------:R-:W-:Y:S01]  /*38a0*/  ISETP.GE.U32.AND P3, PT, R72, UR14, PT ;  /* 0x0000000e48007c0c */ /* 0x000fe2000bf66070 */
[----:B------:R-:W-:Y:S01]  /*38b0*/  FADD.FTZ R42, -R32, R27 ;  /* 0x0000001b202a7221 */ /* 0x000fe20000010100 */
[----:B------:R-:W-:Y:S01]  /*38c0*/  ISETP.GE.U32.AND P4, PT, R6, UR14, PT ;  /* 0x0000000e06007c0c */ /* 0x000fe2000bf86070 */
        /* <DEDUP_REMOVED lines=20> */
[----:B------:R-:W-:Y:S01]  /*3a10*/  FFMA.FTZ R12, R34, R13, R36 ;  /* 0x0000000d220c7223 */ /* 0x000fe20000010024 */
[----:B------:R-:W-:Y:S01]  /*3a20*/  ISETP.GT.U32.OR P6, PT, R0, 0x27f, P6 ;  /* 0x0000027f0000780c */ /* 0x000fe200037c4470 */
[----:B------:R-:W-:Y:S01]  /*3a30*/  FADD.FTZ R32, -R32, R61 ;  /* 0x0000003d20207221 */ /* 0x000fe20000010100 */
[C---:B------:R-:W-:Y:S01]  /*3a40*/  ISETP.GT.U32.OR P1, PT, R0.reuse, 0x27f, P1 ;  /* 0x0000027f0000780c */ /* 0x040fe20000f24470 */
[----:B------:R-:W-:Y:S01]  /*3a50*/  FFMA.FTZ R13, R35, R38, R37 ;  /* 0x00000026230d7223 */ /* 0x000fe20000010025 */
[----:B------:R-:W-:-:S02]  /*3a60*/  ISETP.GT.U32.OR P2, PT, R0, 0x27f, P2 ;  /* 0x0000027f0000780c */ /* 0x000fc40001744470 */
[C---:B------:R-:W-:Y:S02]  /*3a70*/  ISETP.GT.U32.OR P3, PT, R0.reuse, 0x27f, P3 ;  /* 0x0000027f0000780c */ /* 0x040fe40001f64470 */
[----:B------:R-:W-:Y:S01]  /*3a80*/  ISETP.GT.U32.OR P4, PT, R0, 0x27f, P4 ;  /* 0x0000027f0000780c */ /* 0x000fe20002784470 */
[----:B------:R-:W-:-:S12]  /*3a90*/  @!P5 BRA `(.L_x_3057) ;  /* 0x000000000028d947 */ /* 0x000fd80003800000 */
        /* <DEDUP_REMOVED lines=10> */
.L_x_3057:
        /* <DEDUP_REMOVED lines=13> */
.L_x_3059:
[----:B------:R-:W-:Y:S05]  /*3c10*/  BSYNC B0 ;  /* 0x0000000000007941 */ /* 0x000fea0003800000 */
.L_x_3058:
[-C--:B0-----:R-:W-:Y:S01]  /*3c20*/  FMUL.FTZ R13, R40, R33.reuse ;  /* 0x00000021280d7220 */ /* 0x081fe20000410000 */
[-C--:B------:R-:W-:Y:S01]  /*3c30*/  FMUL.FTZ R42, R42, R33.reuse ;  /* 0x000000212a2a7220 */ /* 0x080fe20000410000 */
[-C--:B------:R-:W-:Y:S01]  /*3c40*/  FMUL.FTZ R19, R44, R33.reuse ;  /* 0x000000212c137220 */ /* 0x080fe20000410000 */
[----:B------:R-:W-:Y:S01]  /*3c50*/  FMUL.FTZ R46, R46, R33 ;  /* 0x000000212e2e7220 */ /* 0x000fe20000410000 */
[----:B------:R-:W-:Y:S01]  /*3c60*/  FFMA.FTZ R12, R34, R13, R36 ;  /* 0x0000000d220c7223 */ /* 0x000fe20000010024 */
[----:B------:R-:W-:Y:S01]  /*3c70*/  FFMA.FTZ R13, R35, R42, R37 ;  /* 0x0000002a230d7223 */ /* 0x000fe20000010025 */
[----:B------:R-:W-:Y:S06]  /*3c80*/  @!P5 BRA `(.L_x_3060) ;  /* 0x000000000028d947 */ /* 0x000fec0003800000 */
        /* <DEDUP_REMOVED lines=10> */
.L_x_3060:
        /* <DEDUP_REMOVED lines=13> */
.L_x_3062:
[----:B------:R-:W-:Y:S05]  /*3e00*/  BSYNC B0 ;  /* 0x0000000000007941 */ /* 0x000fea0003800000 */
.L_x_3061:
[----:B0-----:R-:W-:Y:S01]  /*3e10*/  FFMA.FTZ R12, R34, R19, R36 ;  /* 0x00000013220c7223 */ /* 0x001fe20000010024 */
        /* <DEDUP_REMOVED lines=12> */
.L_x_3063:
        /* <DEDUP_REMOVED lines=13> */
.L_x_3065:
[----:B------:R-:W-:Y:S05]  /*3fb0*/  BSYNC B0 ;  /* 0x0000000000007941 */ /* 0x000fea0003800000 */
.L_x_3064:
        /* <DEDUP_REMOVED lines=17> */
.L_x_3066:
        /* <DEDUP_REMOVED lines=13> */
.L_x_3068:
[----:B------:R-:W-:Y:S05]  /*41a0*/  BSYNC B0 ;  /* 0x0000000000007941 */ /* 0x000fea0003800000 */
.L_x_3067:
        /* <DEDUP_REMOVED lines=13> */
.L_x_3069:
        /* <DEDUP_REMOVED lines=13> */
.L_x_3071:
[----:B------:R-:W-:Y:S05]  /*4350*/  BSYNC B0 ;  /* 0x0000000000007941 */ /* 0x000fea0003800000 */
.L_x_3070:
[----:B------:R-:W-:Y:S01]  /*4360*/  ISETP.GE.U32.AND P6, PT, R7, UR14, PT ;  /* 0x0000000e07007c0c */ /* 0x000fe2000bfc6070 */
[-C--:B0-----:R-:W-:Y:S01]  /*4370*/  FMUL.FTZ R13, R52, R33.reuse ;  /* 0x00000021340d7220 */ /* 0x081fe20000410000 */
[----:B------:R-:W-:Y:S01]  /*4380*/  ISETP.GE.U32.AND P1, PT, R8, UR14, PT ;  /* 0x0000000e08007c0c */ /* 0x000fe2000bf26070 */
[----:B------:R-:W-:Y:S01]  /*4390*/  FMUL.FTZ R18, R18, R33 ;  /* 0x0000002112127220 */ /* 0x000fe20000410000 */
[----:B------:R-:W-:Y:S01]  /*43a0*/  ISETP.GE.U32.AND P2, PT, R9, UR14, PT ;  /* 0x0000000e09007c0c */ /* 0x000fe2000bf46070 */
[----:B------:R-:W-:Y:S01]  /*43b0*/  FFMA.FTZ R12, R34, R13, R36 ;  /* 0x0000000d220c7223 */ /* 0x000fe20000010024 */
        /* <DEDUP_REMOVED lines=9> */
[-C--:B-1----:R-:W-:Y:S01]  /*4450*/  FMUL.FTZ R17, R58, R33.reuse ;  /* 0x000000213a117220 */ /* 0x082fe20000410000 */
[----:B------:R-:W-:Y:S01]  /*4460*/  ISETP.GE.AND.EX P3, PT, R71, UR15, PT, P3 ;  /* 0x0000000f47007c0c */ /* 0x000fe2000bf66330 */
[-C--:B------:R-:W-:Y:S01]  /*4470*/  FMUL.FTZ R24, R24, R33.reuse ;  /* 0x0000002118187220 */ /* 0x080fe20000410000 */
[----:B------:R-:W-:Y:S01]  /*4480*/  ISETP.GE.AND.EX P4, PT, R84, UR15, PT, P4 ;  /* 0x0000000f54007c0c */ /* 0x000fe2000bf86340 */
[-C--:B------:R-:W-:Y:S01]  /*4490*/  FMUL.FTZ R15, R60, R33.reuse ;  /* 0x000000213c0f7220 */ /* 0x080fe20000410000 */
[----:B------:R-:W-:Y:S01]  /*44a0*/  ISETP.GT.U32.OR P6, PT, R0, 0x27f, P6 ;  /* 0x0000027f0000780c */ /* 0x000fe200037c4470 */
[----:B------:R-:W-:Y:S01]  /*44b0*/  FMUL.FTZ R32, R32, R33 ;  /* 0x0000002120207220 */ /* 0x000fe20000410000 */
[C---:B------:R-:W-:Y:S01]  /*44c0*/  ISETP.GT.U32.OR P1, PT, R0.reuse, 0x27f, P1 ;  /* 0x0000027f0000780c */ /* 0x040fe20000f24470 */
        /* <DEDUP_REMOVED lines=15> */
.L_x_3072:
        /* <DEDUP_REMOVED lines=13> */
.L_x_3074:
[----:B------:R-:W-:Y:S05]  /*4690*/  BSYNC B0 ;  /* 0x0000000000007941 */ /* 0x000fea0003800000 */
.L_x_3073:
        /* <DEDUP_REMOVED lines=13> */
.L_x_3075:
        /* <DEDUP_REMOVED lines=13> */
.L_x_3077:
[----:B------:R-:W-:Y:S05]  /*4840*/  BSYNC B0 ;  /* 0x0000000000007941 */ /* 0x000fea0003800000 */
.L_x_3076:
        /* <DEDUP_REMOVED lines=13> */
.L_x_3078:
        /* <DEDUP_REMOVED lines=13> */
.L_x_3080:
[----:B------:R-:W-:Y:S05]  /*49f0*/  BSYNC B0 ;  /* 0x0000000000007941 */ /* 0x000fea0003800000 */
.L_x_3079:
        /* <DEDUP_REMOVED lines=13> */
.L_x_3081:
        /* <DEDUP_REMOVED lines=13> */
.L_x_3083:
[----:B------:R-:W-:Y:S05]  /*4ba0*/  BSYNC B0 ;  /* 0x0000000000007941 */ /* 0x000fea0003800000 */
.L_x_3082:
        /* <DEDUP_REMOVED lines=13> */
.L_x_3084:
[----:B------:R-:W-:Y:S04]  /*4c80*/  BSSY B0, `(.L_x_3085) ;  /* 0x000000c000007945 */ /* 0x000fe80003800000 */
        /* <DEDUP_REMOVED lines=11> */
.L_x_3086:
[----:B------:R-:W-:Y:S05]  /*4d40*/  BSYNC B0 ;  /* 0x0000000000007941 */ /* 0x000fea0003800000 */
.L_x_3085:
[----:B01----:R-:W0:Y:S01]  /*4d50*/  LDC R13, c[0x0][0x10] ;  /* 0x00000400ff0d7b82 */ /* 0x003e220000000800 */
[----:B------:R-:W-:Y:S02]  /*4d60*/  IADD3 R4, R4, 0x1, RZ ;  /* 0x0000000104047810 */ /* 0x000fe40007ffe0ff */
[----:B0-----:R-:W-:-:S04]  /*4d70*/  IADD3 R82, R13, R82, RZ ;  /* 0x000000520d527210 */ /* 0x001fc80007ffe0ff */
[----:B------:R-:W-:-:S13]  /*4d80*/  ISETP.GE.AND P1, PT, R82, UR4, PT ;  /* 0x0000000452007c0c */ /* 0x000fda000bf26270 */
[----:B------:R-:W-:Y:S05]  /*4d90*/  @!P1 BRA `(.L_x_3087) ;  /* 0xffffffb400509947 */ /* 0x000fea000383ffff */
[----:B------:R-:W-:Y:S05]  /*4da0*/  EXIT ;  /* 0x000000000000794d */ /* 0x000fea0003800000 */
.L_x_3088:
        /* <DEDUP_REMOVED lines=13> */
.L_x_3291:


//--------------------- .text._Z35group_norm_nhwc_fwd_one_pass_kernelI11Fp32IOFp16WLi64ELi40ELi640EEv26Group_norm_nhwc_fwd_params --------------------------
	.section	.text._Z35group_norm_nhwc_fwd_one_pass_kernelI11Fp32IOFp16WLi64ELi40ELi640EEv26Group_norm_nhwc_fwd_params,"ax",@progbits
	.align	128
        .global         _Z35group_norm_nhwc_fwd_one_pass_kernelI11Fp32IOFp16WLi64ELi40ELi640EEv26Group_norm_nhwc_fwd_params
        .type           _Z35group_norm_nhwc_fwd_one_pass_kernelI11Fp32IOFp16WLi64ELi40ELi640EEv26Group_norm_nhwc_fwd_params,@function
        .size           _Z35group_norm_nhwc_fwd_one_pass_kernelI11Fp32IOFp16WLi64ELi40ELi640EEv26Group_norm_nhwc_fwd_params,(.L_x_3292 - _Z35group_norm_nhwc_fwd_one_pass_kernelI11Fp32IOFp16WLi64ELi40ELi640EEv26Group_norm_nhwc_fwd_params)
        .other          _Z35group_norm_nhwc_fwd_one_pass_kernelI11Fp32IOFp16WLi64ELi40ELi640EEv26Group_norm_nhwc_fwd_params,@"STO_CUDA_ENTRY STV_DEFAULT"
_Z35group_norm_nhwc_fwd_one_pass_kernelI11Fp32IOFp16WLi64ELi40ELi640EEv26Group_norm_nhwc_fwd_params:
.text._Z35group_norm_nhwc_fwd_one_pass_kernelI11Fp32IOFp16WLi64ELi40ELi640EEv26Group_norm_nhwc_fwd_params:
        /* <DEDUP_REMOVED lines=28> */
.L_x_3104:
        /* <DEDUP_REMOVED lines=166> */
.L_x_3090:
[----:B------:R-:W-:Y:S05]  /*0c20*/  BSYNC B0 ;  /* 0x0000000000007941 */ /* 0x000fea0003800000 */
.L_x_3089:
        /* <DEDUP_REMOVED lines=28> */
.L_x_3093:
[----:B-1----:R-:W2:Y:S04]  /*0df0*/  LDG.E.STRONG.GPU R10, desc[UR8][R8.64] ;  /* 0x00000008080a7981 */ /* 0x002ea8000c1ef900 */
[----:B--2---:R-:W-:Y:S01]  /*0e00*/  CCTL.IVALL ;  /* 0x00000000ff00798f */ /* 0x004fe20002000000 */
[----:B------:R-:W-:Y:S05]  /*0e10*/  YIELD ;  /* 0x0000000000007946 */ /* 0x000fea0003800000 */
[----:B------:R-:W-:-:S13]  /*0e20*/  ISETP.NE.AND P1, PT, R10, R13, PT ;  /* 0x0000000d0a00720c */ /* 0x000fda0003f25270 */
[----:B------:R-:W-:Y:S05]  /*0e30*/  @P1 BRA `(.L_x_3093) ;  /* 0xfffffffc00ec1947 */ /* 0x000fea000383ffff */
.L_x_3092:
        /* <DEDUP_REMOVED lines=11> */
.L_x_3095:
        /* <DEDUP_REMOVED lines=63> */
.L_x_3094:
        /* <DEDUP_REMOVED lines=19> */
.L_x_3097:
[----:B------:R-:W-:Y:S05]  /*1410*/  BSYNC B0 ;  /* 0x0000000000007941 */ /* 0x000fea0003800000 */
.L_x_3096:
        /* <DEDUP_REMOVED lines=33> */
.L_x_3091:
        /* <DEDUP_REMOVED lines=46> */
[----:B--2---:R-:W-:Y:S02]  /*1910*/  HADD2.F32 R2, -RZ, R0.H0_H0 ;  /* 0x20000000ff027230 */ /* 0x004fe40000004100 */
[----:B---3--:R-:W-:Y:S02]  /*1920*/  HADD2.F32 R18, -RZ, R18.H0_H0 ;  /* 0x20000012ff127230 */ /* 0x008fe40000004100 */
[----:B----4-:R-:W-:-:S02]  /*1930*/  HADD2.F32 R3, -RZ, R19.H0_H0 ;  /* 0x20000013ff037230 */ /* 0x010fc40000004100 */
[----:B------:R-:W-:Y:S02]  /*1940*/  HADD2.F32 R0, -RZ, R25.H0_H0 ;  /* 0x20000019ff007230 */ /* 0x000fe40000004100 */
[C-C-:B------:R-:W-:Y:S01]  /*1950*/  FFMA.FTZ R4, R2.reuse, R9, R18.reuse ;  /* 0x0000000902047223 */ /* 0x140fe20000010012 */
        /* <DEDUP_REMOVED lines=13> */
.L_x_3098:
        /* <DEDUP_REMOVED lines=14> */
.L_x_3100:
[----:B------:R-:W-:Y:S05]  /*1b10*/  BSYNC B0 ;  /* 0x0000000000007941 */ /* 0x000fea0003800000 */
.L_x_3099:
        /* <DEDUP_REMOVED lines=13> */
.L_x_3101:
        /* <DEDUP_REMOVED lines=17> */
.L_x_3103:
[----:B------:R-:W-:Y:S05]  /*1d00*/  BSYNC B0 ;  /* 0x0000000000007941 */ /* 0x000fea0003800000 */
.L_x_3102:
[----:B-1----:R-:W1:Y:S01]  /*1d10*/  LDC R3, c[0x0][0x10] ;  /* 0x00000400ff037b82 */ /* 0x002e620000000800 */
[----:B------:R-:W-:Y:S02]  /*1d20*/  IADD3 R7, R7, 0x1, RZ ;  /* 0x0000000107077810 */ /* 0x000fe40007ffe0ff */
[----:B-1----:R-:W-:-:S04]  /*1d30*/  IADD3 R24, R3, R24, RZ ;  /* 0x0000001803187210 */ /* 0x002fc80007ffe0ff */
[----:B------:R-:W-:-:S13]  /*1d40*/  ISETP.GE.AND P1, PT, R24, UR4, PT ;  /* 0x0000000418007c0c */ /* 0x000fda000bf26270 */
[----:B------:R-:W-:Y:S05]  /*1d50*/  @!P1 BRA `(.L_x_3104) ;  /* 0xffffffe400189947 */ /* 0x000fea000383ffff */
[----:B------:R-:W-:Y:S05]  /*1d60*/  EXIT ;  /* 0x000000000000794d */ /* 0x000fea0003800000 */
.L_x_3105:
        /* <DEDUP_REMOVED lines=9> */
.L_x_3292:


//--------------------- .text._Z35group_norm_nhwc_fwd_one_pass_kernelI11Fp32IOFp16WLi128ELi40ELi640EEv26Group_norm_nhwc_fwd_params --------------------------
	.section	.text._Z35group_norm_nhwc_fwd_one_pass_kernelI11Fp32IOFp16WLi128ELi40ELi640EEv26Group_norm_nhwc_fwd_params,"ax",@progbits
	.align	128
        .global         _Z35group_norm_nhwc_fwd_one_pass_kernelI11Fp32IOFp16WLi128ELi40ELi640EEv26Group_norm_nhwc_fwd_params
        .type           _Z35group_norm_nhwc_fwd_one_pass_kernelI11Fp32IOFp16WLi128ELi40ELi640EEv26Group_norm_nhwc_fwd_params,@function
        .size           _Z35group_norm_nhwc_fwd_one_pass_kernelI11Fp32IOFp16WLi128ELi40ELi640EEv26Group_norm_nhwc_fwd_params,(.L_x_3293 - _Z35group_norm_nhwc_fwd_one_pass_kernelI11Fp32IOFp16WLi128ELi40ELi640EEv26Group_norm_nhwc_fwd_params)
        .other          _Z35group_norm_nhwc_fwd_one_pass_kernelI11Fp32IOFp16WLi128ELi40ELi640EEv26Group_norm_nhwc_fwd_params,@"STO_CUDA_ENTRY STV_DEFAULT"
_Z35group_norm_nhwc_fwd_one_pass_kernelI11Fp32IOFp16WLi128ELi40ELi640EEv26Group_norm_nhwc_fwd_params:
.text._Z35group_norm_nhwc_fwd_one_pass_kernelI11Fp32IOFp16WLi128ELi40ELi640EEv26Group_norm_nhwc_fwd_params:
        /* <DEDUP_REMOVED lines=34> */
.L_x_3127:
        /* <DEDUP_REMOVED lines=202> */
.L_x_3107:
[----:B------:R-:W-:Y:S05]  /*0ec0*/  BSYNC B0 ;  /* 0x0000000000007941 */ /* 0x000fea0003800000 */
.L_x_3106:
        /* <DEDUP_REMOVED lines=28> */
.L_x_3110:
[----:B-1----:R-:W2:Y:S04]  /*1090*/  LDG.E.STRONG.GPU R18, desc[UR8][R16.64] ;  /* 0x0000000810127981 */ /* 0x002ea8000c1ef900 */
[----:B--2---:R-:W-:Y:S01]  /*10a0*/  CCTL.IVALL ;  /* 0x00000000ff00798f */ /* 0x004fe20002000000 */
[----:B------:R-:W-:Y:S05]  /*10b0*/  YIELD ;  /* 0x0000000000007946 */ /* 0x000fea0003800000 */
[----:B------:R-:W-:-:S13]  /*10c0*/  ISETP.NE.AND P1, PT, R18, R21, PT ;  /* 0x000000151200720c */ /* 0x000fda0003f25270 */
[----:B------:R-:W-:Y:S05]  /*10d0*/  @P1 BRA `(.L_x_3110) ;  /* 0xfffffffc00ec1947 */ /* 0x000fea000383ffff */
.L_x_3109:
        /* <DEDUP_REMOVED lines=11> */
.L_x_3112:
        /* <DEDUP_REMOVED lines=63> */
.L_x_3111:
        /* <DEDUP_REMOVED lines=19> */
.L_x_3114:
[----:B------:R-:W-:Y:S05]  /*16b0*/  BSYNC B0 ;  /* 0x0000000000007941 */ /* 0x000fea0003800000 */
.L_x_3113:
        /* <DEDUP_REMOVED lines=32> */
.L_x_3108:
        /* <DEDUP_REMOVED lines=60> */
[----:B--2---:R-:W-:Y:S02]  /*1c80*/  HADD2.F32 R0, -RZ, R0.H0_H0 ;  /* 0x20000000ff007230 */ /* 0x004fe40000004100 */
[----:B----4-:R-:W-:-:S02]  /*1c90*/  HADD2.F32 R6, -RZ, R29.H0_H0 ;  /* 0x2000001dff067230 */ /* 0x010fc40000004100 */
        /* <DEDUP_REMOVED lines=15> */
.L_x_3115:
        /* <DEDUP_REMOVED lines=13> */
.L_x_3117:
[----:B------:R-:W-:Y:S05]  /*1e60*/  BSYNC B0 ;  /* 0x0000000000007941 */ /* 0x000fea0003800000 */
.L_x_3116:
        /* <DEDUP_REMOVED lines=13> */
.L_x_3118:
        /* <DEDUP_REMOVED lines=13> */
.L_x_3120:
[----:B------:R-:W-:Y:S05]  /*2010*/  BSYNC B0 ;  /* 0x0000000000007941 */ /* 0x000fea0003800000 */
.L_x_3119:
        /* <DEDUP_REMOVED lines=13> */
.L_x_3121:
        /* <DEDUP_REMOVED lines=13> */
.L_x_3123:
[----:B------:R-:W-:Y:S05]  /*21c0*/  BSYNC B0 ;  /* 0x0000000000007941 */ /* 0x000fea0003800000 */
.L_x_3122:
        /* <DEDUP_REMOVED lines=13> */
.L_x_3124:
        /* <DEDUP_REMOVED lines=12> */
.L_x_3126:
[----:B------:R-:W-:Y:S05]  /*2360*/  BSYNC B0 ;  /* 0x0000000000007941 */ /* 0x000fea0003800000 */
.L_x_3125:
[----:B------:R-:W2:Y:S01]  /*2370*/  LDC R3, c[0x0][0x10] ;  /* 0x00000400ff037b82 */ /* 0x000ea20000000800 */
[----:B------:R-:W-:Y:S02]  /*2380*/  IADD3 R14, R14, 0x1, RZ ;  /* 0x000000010e0e7810 */ /* 0x000fe40007ffe0ff */
[----:B--2---:R-:W-:-:S04]  /*2390*/  IADD3 R38, R3, R38, RZ ;  /* 0x0000002603267210 */ /* 0x004fc80007ffe0ff */
[----:B------:R-:W-:-:S13]  /*23a0*/  ISETP.GE.AND P1, PT, R38, UR4, PT ;  /* 0x0000000426007c0c */ /* 0x000fda000bf26270 */
[----:B------:R-:W-:Y:S05]  /*23b0*/  @!P1 BRA `(.L_x_3127) ;  /* 0xffffffdc00989947 */ /* 0x000fea000383ffff */
[----:B------:R-:W-:Y:S05]  /*23c0*/  EXIT ;  /* 0x000000000000794d */ /* 0x000fea0003800000 */
.L_x_3128:
        /* <DEDUP_REMOVED lines=11> */
.L_x_3293:


//--------------------- .text._Z35group_norm_nhwc_fwd_one_pass_kernelI11Fp32IOFp16WLi256ELi40ELi640EEv26Group_norm_nhwc_fwd_params --------------------------
	.section	.text._Z35group_norm_nhwc_fwd_one_pass_kernelI11Fp32IOFp16WLi256ELi40ELi640EEv26Group_norm_nhwc_fwd_params,"ax",@progbits
	.align	128
        .global         _Z35group_norm_nhwc_fwd_one_pass_kernelI11Fp32IOFp16WLi256ELi40ELi640EEv26Group_norm_nhwc_fwd_params
        .type           _Z35group_norm_nhwc_fwd_one_pass_kernelI11Fp32IOFp16WLi256ELi40ELi640EEv26Group_norm_nhwc_fwd_params,@function
        .size           _Z35group_norm_nhwc_fwd_one_pass_kernelI11Fp32IOFp16WLi256ELi40ELi640EEv26Group_norm_nhwc_fwd_params,(.L_x_3294 - _Z35group_norm_nhwc_fwd_one_pass_kernelI11Fp32IOFp16WLi256ELi40ELi640EEv26Group_norm_nhwc_fwd_params)
        .other          _Z35group_norm_nhwc_fwd_one_pass_kernelI11Fp32IOFp16WLi256ELi40ELi640EEv26Group_norm_nhwc_fwd_params,@"STO_CUDA_ENTRY STV_DEFAULT"
_Z35group_norm_nhwc_fwd_one_pass_kernelI11Fp32IOFp16WLi256ELi40ELi640EEv26Group_norm_nhwc_fwd_params:
.text._Z35group_norm_nhwc_fwd_one_pass_kernelI11Fp32IOFp16WLi256ELi40ELi640EEv26Group_norm_nhwc_fwd_params:
        /* <DEDUP_REMOVED lines=25> */
.L_x_3162:
        /* <DEDUP_REMOVED lines=298> */
.L_x_3130:
[----:B------:R-:W-:Y:S05]  /*1430*/  BSYNC B0 ;  /* 0x0000000000007941 */ /* 0x000fea0003800000 */
.L_x_3129:
        /* <DEDUP_REMOVED lines=28> */
.L_x_3133:
[----:B-1----:R-:W2:Y:S04]  /*1600*/  LDG.E.STRONG.GPU R18, desc[UR8][R16.64] ;  /* 0x0000000810127981 */ /* 0x002ea8000c1ef900 */
[----:B--2---:R-:W-:Y:S01]  /*1610*/  CCTL.IVALL ;  /* 0x00000000ff00798f */ /* 0x004fe20002000000 */
[----:B------:R-:W-:Y:S05]  /*1620*/  YIELD ;  /* 0x0000000000007946 */ /* 0x000fea0003800000 */
[----:B------:R-:W-:-:S13]  /*1630*/  ISETP.NE.AND P1, PT, R18, R21, PT ;  /* 0x000000151200720c */ /* 0x000fda0003f25270 */
[----:B------:R-:W-:Y:S05]  /*1640*/  @P1 BRA `(.L_x_3133) ;  /* 0xfffffffc00ec1947 */ /* 0x000fea000383ffff */
.L_x_3132:
        /* <DEDUP_REMOVED lines=11> */
.L_x_3135:
        /* <DEDUP_REMOVED lines=63> */
.L_x_3134:
        /* <DEDUP_REMOVED lines=19> */
.L_x_3137:
[----:B------:R-:W-:Y:S05]  /*1c20*/  BSYNC B0 ;  /* 0x0000000000007941 */ /* 0x000fea0003800000 */
.L_x_3136:
        /* <DEDUP_REMOVED lines=32> */
.L_x_3131:
        /* <DEDUP_REMOVED lines=57> */
[----:B--2---:R-:W-:Y:S02]  /*21c0*/  HADD2.F32 R0, -RZ, R0.H0_H0 ;  /* 0x20000000ff007230 */ /* 0x004fe40000004100 */
[----:B---3--:R-:W-:Y:S02]  /*21d0*/  HADD2.F32 R18, -RZ, R18.H0_H0 ;  /* 0x20000012ff127230 */ /* 0x008fe40000004100 */
[----:B----4-:R-:W-:Y:S02]  /*21e0*/  HADD2.F32 R19, -RZ, R19.H0_H0 ;  /* 0x20000013ff137230 */ /* 0x010fe40000004100 */
[----:B-----5:R-:W-:Y:S02]  /*21f0*/  HADD2.F32 R23, -RZ, R20.H0_H0 ;  /* 0x20000014ff177230 */ /* 0x020fe40000004100 */
[C---:B------:R-:W-:Y:S01]  /*2200*/  FADD.FTZ R20, -R16.reuse, R14 ;  /* 0x0000000e10147221 */ /* 0x040fe20000010100 */
[----:B------:R-:W-:Y:S01]  /*2210*/  FADD.FTZ R16, -R16, R15 ;  /* 0x0000000f10107221 */ /* 0x000fe20000010100 */
        /* <DEDUP_REMOVED lines=13> */
.L_x_3138:
        /* <DEDUP_REMOVED lines=13> */
.L_x_3140:
[----:B------:R-:W-:Y:S05]  /*23c0*/  BSYNC B0 ;  /* 0x0000000000007941 */ /* 0x000fea0003800000 */
.L_x_3139:
        /* <DEDUP_REMOVED lines=17> */
.L_x_3141:
        /* <DEDUP_REMOVED lines=13> */
.L_x_3143:
[----:B------:R-:W-:Y:S05]  /*25b0*/  BSYNC B0 ;  /* 0x0000000000007941 */ /* 0x000fea0003800000 */
.L_x_3142:
        /* <DEDUP_REMOVED lines=13> */
.L_x_3144:
        /* <DEDUP_REMOVED lines=13> */
.L_x_3146:
[----:B------:R-:W-:Y:S05]  /*2760*/  BSYNC B0 ;  /* 0x0000000000007941 */ /* 0x000fea0003800000 */
.L_x_3145:
        /* <DEDUP_REMOVED lines=48> */
.L_x_3147:
        /* <DEDUP_REMOVED lines=13> */
.L_x_3149:
[----:B------:R-:W-:Y:S05]  /*2b40*/  BSYNC B0 ;  /* 0x0000000000007941 */ /* 0x000fea0003800000 */
.L_x_3148:
        /* <DEDUP_REMOVED lines=13> */
.L_x_3150:
        /* <DEDUP_REMOVED lines=13> */
.L_x_3152:
[----:B------:R-:W-:Y:S05]  /*2cf0*/  BSYNC B0 ;  /* 0x0000000000007941 */ /* 0x000fea0003800000 */
.L_x_3151:
        /* <DEDUP_REMOVED lines=13> */
.L_x_3153:
        /* <DEDUP_REMOVED lines=13> */
.L_x_3155:
[----:B------:R-:W-:Y:S05]  /*2ea0*/  BSYNC B0 ;  /* 0x0000000000007941 */ /* 0x000fea0003800000 */
.L_x_3154:
        /* <DEDUP_REMOVED lines=13> */
.L_x_3156:
        /* <DEDUP_REMOVED lines=13> */
.L_x_3158:
[----:B------:R-:W-:Y:S05]  /*3050*/  BSYNC B0 ;  /* 0x0000000000007941 */ /* 0x000fea0003800000 */
.L_x_3157:
        /* <DEDUP_REMOVED lines=13> */
.L_x_3159:
        /* <DEDUP_REMOVED lines=12> */
.L_x_3161:
[----:B------:R-:W-:Y:S05]  /*31f0*/  BSYNC B0 ;  /* 0x0000000000007941 */ /* 0x000fea0003800000 */
.L_x_3160:
[----:B-1----:R-:W1:Y:S01]  /*3200*/  LDC R3, c[0x0][0x10] ;  /* 0x00000400ff037b82 */ /* 0x002e620000000800 */
[----:B------:R-:W-:Y:S02]  /*3210*/  IADD3 R32, R32, 0x1, RZ ;  /* 0x0000000120207810 */ /* 0x000fe40007ffe0ff */
[----:B-1----:R-:W-:-:S04]  /*3220*/  IADD3 R38, R3, R38, RZ ;  /* 0x0000002603267210 */ /* 0x002fc80007ffe0ff */
[----:B------:R-:W-:-:S13]  /*3230*/  ISETP.GE.AND P1, PT, R38, UR4, PT ;  /* 0x0000000426007c0c */ /* 0x000fda000bf26270 */
[----:B------:R-:W-:Y:S05]  /*3240*/  @!P1 BRA `(.L_x_3162) ;  /* 0xffffffcc00d09947 */ /* 0x000fea000383ffff */
[----:B------:R-:W-:Y:S05]  /*3250*/  EXIT ;  /* 0x000000000000794d */ /* 0x000fea0003800000 */
.L_x_3163:
        /* <DEDUP_REMOVED lines=10> */
.L_x_3294:


//--------------------- .text._Z35group_norm_nhwc_fwd_one_pass_kernelI11Fp32IOFp16WLi512ELi40ELi640EEv26Group_norm_nhwc_fwd_params --------------------------
	.section	.text._Z35group_norm_nhwc_fwd_one_pass_kernelI11Fp32IOFp16WLi512ELi40ELi640EEv26Group_norm_nhwc_fwd_params,"ax",@progbits
	.align	128
        .global         _Z35group_norm_nhwc_fwd_one_pass_kernelI11Fp32IOFp16WLi512ELi40ELi640EEv26Group_norm_nhwc_fwd_params
        .type           _Z35group_norm_nhwc_fwd_one_pass_kernelI11Fp32IOFp16WLi512ELi40ELi640EEv26Group_norm_nhwc_fwd_params,@function
        .size           _Z35group_norm_nhwc_fwd_one_pass_kernelI11Fp32IOFp16WLi512ELi40ELi640EEv26Group_norm_nhwc_fwd_params,(.L_x_3295 - _Z35group_norm_nhwc_fwd_one_pass_kernelI11Fp32IOFp16WLi512ELi40ELi640EEv26Group_norm_nhwc_fwd_params)
        .other          _Z35group_norm_nhwc_fwd_one_pass_kernelI11Fp32IOFp16WLi512ELi40ELi640EEv26Group_norm_nhwc_fwd_params,@"STO_CUDA_ENTRY STV_DEFAULT"
_Z35group_norm_nhwc_fwd_one_pass_kernelI11Fp32IOFp16WLi512ELi40ELi640EEv26Group_norm_nhwc_fwd_params:
.text._Z35group_norm_nhwc_fwd_one_pass_kernelI11Fp32IOFp16WLi512ELi40ELi640EEv26Group_norm_nhwc_fwd_params:
        /* <DEDUP_REMOVED lines=46> */
.L_x_3221:
        /* <DEDUP_REMOVED lines=452> */
.L_x_3165:
[----:B------:R-:W-:Y:S05]  /*1f20*/  BSYNC B0 ;  /* 0x0000000000007941 */ /* 0x000fea0003800000 */
.L_x_3164:
        /* <DEDUP_REMOVED lines=28> */
.L_x_3168:
[----:B-1----:R-:W2:Y:S04]  /*20f0*/  LDG.E.STRONG.GPU R30, desc[UR8][R28.64] ;  /* 0x000000081c1e7981 */ /* 0x002ea8000c1ef900 */
[----:B--2---:R-:W-:Y:S01]  /*2100*/  CCTL.IVALL ;  /* 0x00000000ff00798f */ /* 0x004fe20002000000 */
[----:B------:R-:W-:Y:S05]  /*2110*/  YIELD ;  /* 0x0000000000007946 */ /* 0x000fea0003800000 */
[----:B------:R-:W-:-:S13]  /*2120*/  ISETP.NE.AND P1, PT, R30, R33, PT ;  /* 0x000000211e00720c */ /* 0x000fda0003f25270 */
[----:B------:R-:W-:Y:S05]  /*2130*/  @P1 BRA `(.L_x_3168) ;  /* 0xfffffffc00ec1947 */ /* 0x000fea000383ffff */
.L_x_3167:
        /* <DEDUP_REMOVED lines=11> */
.L_x_3170:
        /* <DEDUP_REMOVED lines=63> */
.L_x_3169:
        /* <DEDUP_REMOVED lines=19> */
.L_x_3172:
[----:B------:R-:W-:Y:S05]  /*2710*/  BSYNC B0 ;  /* 0x0000000000007941 */ /* 0x000fea0003800000 */
.L_x_3171:
        /* <DEDUP_REMOVED lines=32> */
.L_x_3166:
        /* <DEDUP_REMOVED lines=40> */
[----:B--2---:R-:W-:Y:S02]  /*2ba0*/  HADD2.F32 R35, -RZ, R37.H0_H0 ;  /* 0x20000025ff237230 */ /* 0x004fe40000004100 */
[----:B---3--:R-:W-:Y:S02]  /*2bb0*/  HADD2.F32 R34, -RZ, R36.H0_H0 ;  /* 0x20000024ff227230 */ /* 0x008fe40000004100 */
[----:B----4-:R-:W-:Y:S02]  /*2bc0*/  HADD2.F32 R37, -RZ, R39.H0_H0 ;  /* 0x20000027ff257230 */ /* 0x010fe40000004100 */
[----:B------:R-:W-:-:S03]  /*2bd0*/  HADD2.F32 R36, -RZ, R38.H0_H0 ;  /* 0x20000026ff247230 */ /* 0x000fc60000004100 */
        /* <DEDUP_REMOVED lines=13> */
.L_x_3173:
        /* <DEDUP_REMOVED lines=13> */
.L_x_3175:
[----:B------:R-:W-:Y:S05]  /*2d80*/  BSYNC B0 ;  /* 0x0000000000007941 */ /* 0x000fea0003800000 */
.L_x_3174:
        /* <DEDUP_REMOVED lines=33> */
.L_x_3176:
        /* <DEDUP_REMOVED lines=13> */
.L_x_3178:
[----:B------:R-:W-:Y:S05]  /*3070*/  BSYNC B0 ;  /* 0x0000000000007941 */ /* 0x000fea0003800000 */
.L_x_3177:
        /* <DEDUP_REMOVED lines=17> */
.L_x_3179:
        /* <DEDUP_REMOVED lines=13> */
.L_x_3181:
[----:B------:R-:W-:Y:S05]  /*3260*/  BSYNC B0 ;  /* 0x0000000000007941 */ /* 0x000fea0003800000 */
.L_x_3180:
        /* <DEDUP_REMOVED lines=17> */
.L_x_3182:
        /* <DEDUP_REMOVED lines=13> */
.L_x_3184:
[----:B------:R-:W-:Y:S05]  /*3450*/  BSYNC B0 ;  /* 0x0000000000007941 */ /* 0x000fea0003800000 */
.L_x_3183:
        /* <DEDUP_REMOVED lines=17> */
.L_x_3185:
        /* <DEDUP_REMOVED lines=13> */
.L_x_3187:
[----:B------:R-:W-:Y:S05]  /*3640*/  BSYNC B0 ;  /* 0x0000000000007941 */ /* 0x000fea0003800000 */
.L_x_3186:
        /* <DEDUP_REMOVED lines=17> */
.L_x_3188:
        /* <DEDUP_REMOVED lines=13> */
.L_x_3190:
[----:B------:R-:W-:Y:S05]  /*3830*/  BSYNC B0 ;  /* 0x0000000000007941 */ /* 0x000fea0003800000 */
.L_x_3189:
        /* <DEDUP_REMOVED lines=48> */
.L_x_3191:
        /* <DEDUP_REMOVED lines=13> */
.L_x_3193:
[----:B------:R-:W-:Y:S05]  /*3c10*/  BSYNC B0 ;  /* 0x0000000000007941 */ /* 0x000fea0003800000 */
.L_x_3192:
        /* <DEDUP_REMOVED lines=17> */
.L_x_3194:
        /* <DEDUP_REMOVED lines=13> */
.L_x_3196:
[----:B------:R-:W-:Y:S05]  /*3e00*/  BSYNC B0 ;  /* 0x0000000000007941 */ /* 0x000fea0003800000 */
.L_x_3195:
        /* <DEDUP_REMOVED lines=13> */
.L_x_3197:
        /* <DEDUP_REMOVED lines=13> */
.L_x_3199:
[----:B------:R-:W-:Y:S05]  /*3fb0*/  BSYNC B0 ;  /* 0x0000000000007941 */ /* 0x000fea0003800000 */
.L_x_3198:
        /* <DEDUP_REMOVED lines=17> */
.L_x_3200:
        /* <DEDUP_REMOVED lines=13> */
.L_x_3202:
[----:B------:R-:W-:Y:S05]  /*41a0*/  BSYNC B0 ;  /* 0x0000000000007941 */ /* 0x000fea0003800000 */
.L_x_3201:
        /* <DEDUP_REMOVED lines=13> */
.L_x_3203:
        /* <DEDUP_REMOVED lines=13> */
.L_x_3205:
[----:B------:R-:W-:Y:S05]  /*4350*/  BSYNC B0 ;  /* 0x0000000000007941 */ /* 0x000fea0003800000 */
.L_x_3204:
        /* <DEDUP_REMOVED lines=38> */
.L_x_3206:
        /* <DEDUP_REMOVED lines=13> */
.L_x_3208:
[----:B------:R-:W-:Y:S05]  /*4690*/  BSYNC B0 ;  /* 0x0000000000007941 */ /* 0x000fea0003800000 */
.L_x_3207:
        /* <DEDUP_REMOVED lines=13> */
.L_x_3209:
        /* <DEDUP_REMOVED lines=13> */
.L_x_3211:
[----:B------:R-:W-:Y:S05]  /*4840*/  BSYNC B0 ;  /* 0x0000000000007941 */ /* 0x000fea0003800000 */
.L_x_3210:
        /* <DEDUP_REMOVED lines=13> */
.L_x_3212:
        /* <DEDUP_REMOVED lines=13> */
.L_x_3214:
[----:B------:R-:W-:Y:S05]  /*49f0*/  BSYNC B0 ;  /* 0x0000000000007941 */ /* 0x000fea0003800000 */
.L_x_3213:
        /* <DEDUP_REMOVED lines=13> */
.L_x_3215:
        /* <DEDUP_REMOVED lines=13> */
.L_x_3217:
[----:B------:R-:W-:Y:S05]  /*4ba0*/  BSYNC B0 ;  /* 0x0000000000007941 */ /* 0x000fea0003800000 */
.L_x_3216:
        /* <DEDUP_REMOVED lines=13> */
.L_x_3218:
        /* <DEDUP_REMOVED lines=12> */
.L_x_3220:
[----:B------:R-:W-:Y:S05]  /*4d40*/  BSYNC B0 ;  /* 0x0000000000007941 */ /* 0x000fea0003800000 */
.L_x_3219:
[----:B01----:R-:W0:Y:S01]  /*4d50*/  LDC R13, c[0x0][0x10] ;  /* 0x00000400ff0d7b82 */ /* 0x003e220000000800 */
[----:B------:R-:W-:Y:S02]  /*4d60*/  IADD3 R4, R4, 0x1, RZ ;  /* 0x0000000104047810 */ /* 0x000fe40007ffe0ff */
[----:B0-----:R-:W-:-:S04]  /*4d70*/  IADD3 R82, R13, R82, RZ ;  /* 0x000000520d527210 */ /* 0x001fc80007ffe0ff */
[----:B------:R-:W-:-:S13]  /*4d80*/  ISETP.GE.AND P1, PT, R82, UR4, PT ;  /* 0x0000000452007c0c */ /* 0x000fda000bf26270 */
[----:B------:R-:W-:Y:S05]  /*4d90*/  @!P1 BRA `(.L_x_3221) ;  /* 0xffffffb400509947 */ /* 0x000fea000383ffff */
[----:B------:R-:W-:Y:S05]  /*4da0*/  EXIT ;  /* 0x000000000000794d */ /* 0x000fea0003800000 */
.L_x_3222:
        /* <DEDUP_REMOVED lines=13> */
.L_x_3295:


//--------------------- .nv.shared.reserved.0     --------------------------
	.section	.nv.shared.reserved.0,"aw",@nobits
	.weak		__nv_reservedSMEM_offset_0_alias
	.size		__nv_reservedSMEM_offset_0_alias, 0, 0
	.other		__nv_reservedSMEM_offset_0_alias,@"STO_CUDA_RESERVED_SHARED STV_DEFAULT"
__nv_reservedSMEM_offset_0_alias:
	.zero		0


//--------------------- .nv.global                --------------------------
	.section	.nv.global,"aw",@nobits
.nv.global:
	.type		_ZN61_INTERNAL_09d2a404_30_group_norm_nhwc_one_pass_40_cu_c3adb94c6thrust23THRUST_300001_SM_900_NS12placeholders2_5E,@object
	.size		_ZN61_INTERNAL_09d2a404_30_group_norm_nhwc_one_pass_40_cu_c3adb94c6thrust23THRUST_300001_SM_900_NS12placeholders2_5E,(_ZN61_INTERNAL_09d2a404_30_group_norm_nhwc_one_pass_40_cu_c3adb94c4cuda3std3__45__cpo6cbeginE - _ZN61_INTERNAL_09d2a404_30_group_norm_nhwc_one_pass_40_cu_c3adb94c6thrust23THRUST_300001_SM_900_NS12placeholders2_5E)
_ZN61_INTERNAL_09d2a404_30_group_norm_nhwc_one_pass_40_cu_c3adb94c6thrust23THRUST_300001_SM_900_NS12placeholders2_5E:
	.zero		1
	.type		_ZN61_INTERNAL_09d2a404_30_group_norm_nhwc_one_pass_40_cu_c3adb94c4cuda3std3__45__cpo6cbeginE,@object
	.size		_ZN61_INTERNAL_09d2a404_30_group_norm_nhwc_one_pass_40_cu_c3adb94c4cuda3std3__45__cpo6cbeginE,(_ZN61_INTERNAL_09d2a404_30_group_norm_nhwc_one_pass_40_cu_c3adb94c4cuda3std6ranges3__45__cpo6cbeginE - _ZN61_INTERNAL_09d2a404_30_group_norm_nhwc_one_pass_40_cu_c3adb94c4cuda3std3__45__cpo6cbeginE)
_ZN61_INTERNAL_09d2a404_30_group_norm_nhwc_one_pass_40_cu_c3adb94c4cuda3std3__45__cpo6cbeginE:
	.zero		1
	.type		_ZN61_INTERNAL_09d2a404_30_group_norm_nhwc_one_pass_40_cu_c3adb94c4cuda3std6ranges3__45__cpo6cbeginE,@object
	.size		_ZN61_INTERNAL_09d2a404_30_group_norm_nhwc_one_pass_40_cu_c3adb94c4cuda3std6ranges3__45__cpo6cbeginE,(_ZN61_INTERNAL_09d2a404_30_group_norm_nhwc_one_pass_40_cu_c3adb94c4cuda3std3__48in_placeE - _ZN61_INTERNAL_09d2a404_30_group_norm_nhwc_one_pass_40_cu_c3adb94c4cuda3std6ranges3__45__cpo6cbeginE)
_ZN61_INTERNAL_09d2a404_30_group_norm_nhwc_one_pass_40_cu_c3adb94c4cuda3std6ranges3__45__cpo6cbeginE:
	.zero		1
	.type		_ZN61_INTERNAL_09d2a404_30_group_norm_nhwc_one_pass_40_cu_c3adb94c4cuda3std3__48in_placeE,@object
	.size		_ZN61_INTERNAL_09d2a404_30_group_norm_nhwc_one_pass_40_cu_c3adb94c4cuda3std3__48in_placeE,(_ZN61_INTERNAL_09d2a404_30_group_norm_nhwc_one_pass_40_cu_c3adb94c4cuda3std6ranges3__45__cpo4sizeE - _ZN61_INTERNAL_09d2a404_30_group_norm_nhwc_one_pass_40_cu_c3adb94c4cuda3std3__48in_placeE)
_ZN61_INTERNAL_09d2a404_30_group_norm_nhwc_one_pass_40_cu_c3adb94c4cuda3std3__48in_placeE:
	.zero		1
	.type		_ZN61_INTERNAL_09d2a404_30_group_norm_nhwc_one_pass_40_cu_c3adb94c4cuda3std6ranges3__45__cpo4sizeE,@object
	.size		_ZN61_INTERNAL_09d2a404_30_group_norm_nhwc_one_pass_40_cu_c3adb94c4cuda3std6ranges3__45__cpo4sizeE,(_ZN61_INTERNAL_09d2a404_30_group_norm_nhwc_one_pass_40_cu_c3adb94c6thrust23THRUST_300001_SM_900_NS12placeholders2_9E - _ZN61_INTERNAL_09d2a404_30_group_norm_nhwc_one_pass_40_cu_c3adb94c4cuda3std6ranges3__45__cpo4sizeE)
_ZN61_INTERNAL_09d2a404_30_group_norm_nhwc_one_pass_40_cu_c3adb94c4cuda3std6ranges3__45__cpo4sizeE:
	.zero		1
	.type		_ZN61_INTERNAL_09d2a404_30_group_norm_nhwc_one_pass_40_cu_c3adb94c6thrust23THRUST_300001_SM_900_NS12placeholders2_9E,@object
	.size		_ZN61_INTERNAL_09d2a404_30_group_norm_nhwc_one_pass_40_cu_c3adb94c6thrust23THRUST_300001_SM_900_NS12placeholders2_9E,(_ZN61_INTERNAL_09d2a404_30_group_norm_nhwc_one_pass_40_cu_c3adb94c4cuda3std3__45__cpo7crbeginE - _ZN61_INTERNAL_09d2a404_30_group_norm_nhwc_one_pass_40_cu_c3adb94c6thrust23THRUST_300001_SM_900_NS12placeholders2_9E)
_ZN61_INTERNAL_09d2a404_30_group_norm_nhwc_one_pass_40_cu_c3adb94c6thrust23THRUST_300001_SM_900_NS12placeholders2_9E:
	.zero		1
	.type		_ZN61_INTERNAL_09d2a404_30_group_norm_nhwc_one_pass_40_cu_c3adb94c4cuda3std3__45__cpo7crbeginE,@object
	.size		_ZN61_INTERNAL_09d2a404_30_group_norm_nhwc_one_pass_40_cu_c3adb94c4cuda3std3__45__cpo7crbeginE,(_ZN61_INTERNAL_09d2a404_30_group_norm_nhwc_one_pass_40_cu_c3adb94c4cuda3std6ranges3__45__cpo4nextE - _ZN61_INTERNAL_09d2a404_30_group_norm_nhwc_one_pass_40_cu_c3adb94c4cuda3std3__45__cpo7crbeginE)
_ZN61_INTERNAL_09d2a404_30_group_norm_nhwc_one_pass_40_cu_c3adb94c4cuda3std3__45__cpo7crbeginE:
	.zero		1
	.type		_ZN61_INTERNAL_09d2a404_30_group_norm_nhwc_one_pass_40_cu_c3adb94c4cuda3std6ranges3__45__cpo4nextE,@object
	.size		_ZN61_INTERNAL_09d2a404_30_group_norm_nhwc_one_pass_40_cu_c3adb94c4cuda3std6ranges3__45__cpo4nextE,(_ZN61_INTERNAL_09d2a404_30_group_norm_nhwc_one_pass_40_cu_c3adb94c4cuda3std6ranges3__45__cpo4swapE - _ZN61_INTERNAL_09d2a404_30_group_norm_nhwc_one_pass_40_cu_c3adb94c4cuda3std6ranges3__45__cpo4nextE)
_ZN61_INTERNAL_09d2a404_30_group_norm_nhwc_one_pass_40_cu_c3adb94c4cuda3std6ranges3__45__cpo4nextE:
	.zero		1
	.type		_ZN61_INTERNAL_09d2a404_30_group_norm_nhwc_one_pass_40_cu_c3adb94c4cuda3std6ranges3__45__cpo4swapE,@object
	.size		_ZN61_INTERNAL_09d2a404_30_group_norm_nhwc_one_pass_40_cu_c3adb94c4cuda3std6ranges3__45__cpo4swapE,(_ZN61_INTERNAL_09d2a404_30_group_norm_nhwc_one_pass_40_cu_c3adb94c6thrust23THRUST_300001_SM_900_NS12placeholders2_1E - _ZN61_INTERNAL_09d2a404_30_group_norm_nhwc_one_pass_40_cu_c3adb94c4cuda3std6ranges3__45__cpo4swapE)
_ZN61_INTERNAL_09d2a404_30_group_norm_nhwc_one_pass_40_cu_c3adb94c4cuda3std6ranges3__45__cpo4swapE:
	.zero		1
	.type		_ZN61_INTERNAL_09d2a404_30_group_norm_nhwc_one_pass_40_cu_c3adb94c6thrust23THRUST_300001_SM_900_NS12placeholders2_1E,@object
	.size		_ZN61_INTERNAL_09d2a404_30_group_norm_nhwc_one_pass_40_cu_c3adb94c6thrust23THRUST_300001_SM_900_NS12placeholders2_1E,(_ZN61_INTERNAL_09d2a404_30_group_norm_nhwc_one_pass_40_cu_c3adb94c6thrust23THRUST_300001_SM_900_NS12placeholders2_3E - _ZN61_INTERNAL_09d2a404_30_group_norm_nhwc_one_pass_40_cu_c3adb94c6thrust23THRUST_300001_SM_900_NS12placeholders2_1E)
_ZN61_INTERNAL_09d2a404_30_group_norm_nhwc_one_pass_40_cu_c3adb94c6thrust23THRUST_300001_SM_900_NS12placeholders2_1E:
	.zero		1
	.type		_ZN61_INTERNAL_09d2a404_30_group_norm_nhwc_one_pass_40_cu_c3adb94c6thrust23THRUST_300001_SM_900_NS12placeholders2_3E,@object
	.size		_ZN61_INTERNAL_09d2a404_30_group_norm_nhwc_one_pass_40_cu_c3adb94c6thrust23THRUST_300001_SM_900_NS12placeholders2_3E,(_ZN61_INTERNAL_09d2a404_30_group_norm_nhwc_one_pass_40_cu_c3adb94c4cuda3std3__45__cpo5beginE - _ZN61_INTERNAL_09d2a404_30_group_norm_nhwc_one_pass_40_cu_c3adb94c6thrust23THRUST_300001_SM_900_NS12placeholders2_3E)
_ZN61_INTERNAL_09d2a404_30_group_norm_nhwc_one_pass_40_cu_c3adb94c6thrust23THRUST_300001_SM_900_NS12placeholders2_3E:
	.zero		1
	.type		_ZN61_INTERNAL_09d2a404_30_group_norm_nhwc_one_pass_40_cu_c3adb94c4cuda3std3__45__cpo5beginE,@object
	.size		_ZN61_INTERNAL_09d2a404_30_group_norm_nhwc_one_pass_40_cu_c3adb94c4cuda3std3__45__cpo5beginE,(_ZN61_INTERNAL_09d2a404_30_group_norm_nhwc_one_pass_40_cu_c3adb94c4cuda3std6ranges3__45__cpo5beginE - _ZN61_INTERNAL_09d2a404_30_group_norm_nhwc_one_pass_40_cu_c3adb94c4cuda3std3__45__cpo5beginE)
_ZN61_INTERNAL_09d2a404_30_group_norm_nhwc_one_pass_40_cu_c3adb94c4cuda3std3__45__cpo5beginE:
	.zero		1
	.type		_ZN61_INTERNAL_09d2a404_30_group_norm_nhwc_one_pass_40_cu_c3adb94c4cuda3std6ranges3__45__cpo5beginE,@object
	.size		_ZN61_INTERNAL_09d2a404_30_group_norm_nhwc_one_pass_40_cu_c3adb94c4cuda3std6ranges3__45__cpo5beginE,(_ZN61_INTERNAL_09d2a404_30_group_norm_nhwc_one_pass_40_cu_c3adb94c4cuda3std3__463_GLOBAL__N__09d2a404_30_group_norm_nhwc_one_pass_40_cu_c3adb94c6ignoreE - _ZN61_INTERNAL_09d2a404_30_group_norm_nhwc_one_pass_40_cu_c3adb94c4cuda3std6ranges3__45__cpo5beginE)
_ZN61_INTERNAL_09d2a404_30_group_norm_nhwc_one_pass_40_cu_c3adb94c4cuda3std6ranges3__45__cpo5beginE:
	.zero		1
	.type		_ZN61_INTERNAL_09d2a404_30_group_norm_nhwc_one_pass_40_cu_c3adb94c4cuda3std3__463_GLOBAL__N__09d2a404_30_group_norm_nhwc_one_pass_40_cu_c3adb94c6ignoreE,@object
	.size		_ZN61_INTERNAL_09d2a404_30_group_norm_nhwc_one_pass_40_cu_c3adb94c4cuda3std3__463_GLOBAL__N__09d2a404_30_group_norm_nhwc_one_pass_40_cu_c3adb94c6ignoreE,(_ZN61_INTERNAL_09d2a404_30_group_norm_nhwc_one_pass_40_cu_c3adb94c4cuda3std6ranges3__45__cpo4dataE - _ZN61_INTERNAL_09d2a404_30_group_norm_nhwc_one_pass_40_cu_c3adb94c4cuda3std3__463_GLOBAL__N__09d2a404_30_group_norm_nhwc_one_pass_40_cu_c3adb94c6ignoreE)
_ZN61_INTERNAL_09d2a404_30_group_norm_nhwc_one_pass_40_cu_c3adb94c4cuda3std3__463_GLOBAL__N__09d2a404_30_group_norm_nhwc_one_pass_40_cu_c3adb94c6ignoreE:
	.zero		1
	.type		_ZN61_INTERNAL_09d2a404_30_group_norm_nhwc_one_pass_40_cu_c3adb94c4cuda3std6ranges3__45__cpo4dataE,@object
	.size		_ZN61_INTERNAL_09d2a404_30_group_norm_nhwc_one_pass_40_cu_c3adb94c4cuda3std6ranges3__45__cpo4dataE,(_ZN61_INTERNAL_09d2a404_30_group_norm_nhwc_one_pass_40_cu_c3adb94c6thrust23THRUST_300001_SM_900_NS12placeholders2_7E - _ZN61_INTERNAL_09d2a404_30_group_norm_nhwc_one_pass_40_cu_c3adb94c4cuda3std6ranges3__45__cpo4dataE)
_ZN61_INTERNAL_09d2a404_30_group_norm_nhwc_one_pass_40_cu_c3adb94c4cuda3std6ranges3__45__cpo4dataE:
	.zero		1
	.type		_ZN61_INTERNAL_09d2a404_30_group_norm_nhwc_one_pass_40_cu_c3adb94c6thrust23THRUST_300001_SM_900_NS12placeholders2_7E,@object
	.size		_ZN61_INTERNAL_09d2a404_30_group_norm_nhwc_one_pass_40_cu_c3adb94c6thrust23THRUST_300001_SM_900_NS12placeholders2_7E,(_ZN61_INTERNAL_09d2a404_30_group_norm_nhwc_one_pass_40_cu_c3adb94c4cuda3std3__45__cpo6rbeginE - _ZN61_INTERNAL_09d2a404_30_group_norm_nhwc_one_pass_40_cu_c3adb94c6thrust23THRUST_300001_SM_900_NS12placeholders2_7E)
_ZN61_INTERNAL_09d2a404_30_group_norm_nhwc_one_pass_40_cu_c3adb94c6thrust23THRUST_300001_SM_900_NS12placeholders2_7E:
	.zero		1
	.type		_ZN61_INTERNAL_09d2a404_30_group_norm_nhwc_one_pass_40_cu_c3adb94c4cuda3std3__45__cpo6rbeginE,@object
	.size		_ZN61_INTERNAL_09d2a404_30_group_norm_nhwc_one_pass_40_cu_c3adb94c4cuda3std3__45__cpo6rbeginE,(_ZN61_INTERNAL_09d2a404_30_group_norm_nhwc_one_pass_40_cu_c3adb94c4cuda3std6ranges3__45__cpo7advanceE - _ZN61_INTERNAL_09d2a404_30_group_norm_nhwc_one_pass_40_cu_c3adb94c4cuda3std3__45__cpo6rbeginE)
_ZN61_INTERNAL_09d2a404_30_group_norm_nhwc_one_pass_40_cu_c3adb94c4cuda3std3__45__cpo6rbeginE:
	.zero		1
	.type		_ZN61_INTERNAL_09d2a404_30_group_norm_nhwc_one_pass_40_cu_c3adb94c4cuda3std6ranges3__45__cpo7advanceE,@object
	.size		_ZN61_INTERNAL_09d2a404_30_group_norm_nhwc_one_pass_40_cu_c3adb94c4cuda3std6ranges3__45__cpo7advanceE,(_ZN61_INTERNAL_09d2a404_30_group_norm_nhwc_one_pass_40_cu_c3adb94c4cuda3std3__47nulloptE - _ZN61_INTERNAL_09d2a404_30_group_norm_nhwc_one_pass_40_cu_c3adb94c4cuda3std6ranges3__45__cpo7advanceE)
_ZN61_INTERNAL_09d2a404_30_group_norm_nhwc_one_pass_40_cu_c3adb94c4cuda3std6ranges3__45__cpo7advanceE:
	.zero		1
	.type		_ZN61_INTERNAL_09d2a404_30_group_norm_nhwc_one_pass_40_cu_c3adb94c4cuda3std3__47nulloptE,@object
	.size		_ZN61_INTERNAL_09d2a404_30_group_norm_nhwc_one_pass_40_cu_c3adb94c4cuda3std3__47nulloptE,(_ZN61_INTERNAL_09d2a404_30_group_norm_nhwc_one_pass_40_cu_c3adb94c4cuda3std6ranges3__45__cpo8distanceE - _ZN61_INTERNAL_09d2a404_30_group_norm_nhwc_one_pass_40_cu_c3adb94c4cuda3std3__47nulloptE)
_ZN61_INTERNAL_09d2a404_30_group_norm_nhwc_one_pass_40_cu_c3adb94c4cuda3std3__47nulloptE:
	.zero		1
	.type		_ZN61_INTERNAL_09d2a404_30_group_norm_nhwc_one_pass_40_cu_c3adb94c4cuda3std6ranges3__45__cpo8distanceE,@object
	.size		_ZN61_INTERNAL_09d2a404_30_group_norm_nhwc_one_pass_40_cu_c3adb94c4cuda3std6ranges3__45__cpo8distanceE,(_ZN61_INTERNAL_09d2a404_30_group_norm_nhwc_one_pass_40_cu_c3adb94c6thrust23THRUST_300001_SM_900_NS12placeholders2_6E - _ZN61_INTERNAL_09d2a404_30_group_norm_nhwc_one_pass_40_cu_c3adb94c4cuda3std6ranges3__45__cpo8distanceE)
_ZN61_INTERNAL_09d2a404_30_group_norm_nhwc_one_pass_40_cu_c3adb94c4cuda3std6ranges3__45__cpo8distanceE:
	.zero		1
	.type		_ZN61_INTERNAL_09d2a404_30_group_norm_nhwc_one_pass_40_cu_c3adb94c6thrust23THRUST_300001_SM_900_NS12placeholders2_6E,@object
	.size		_ZN61_INTERNAL_09d2a404_30_group_norm_nhwc_one_pass_40_cu_c3adb94c6thrust23THRUST_300001_SM_900_NS12placeholders2_6E,(_ZN61_INTERNAL_09d2a404_30_group_norm_nhwc_one_pass_40_cu_c3adb94c4cuda3std3__45__cpo4cendE - _ZN61_INTERNAL_09d2a404_30_group_norm_nhwc_one_pass_40_cu_c3adb94c6thrust23THRUST_300001_SM_900_NS12placeholders2_6E)
_ZN61_INTERNAL_09d2a404_30_group_norm_nhwc_one_pass_40_cu_c3adb94c6thrust23THRUST_300001_SM_900_NS12placeholders2_6E:
	.zero		1
	.type		_ZN61_INTERNAL_09d2a404_30_group_norm_nhwc_one_pass_40_cu_c3adb94c4cuda3std3__45__cpo4cendE,@object
	.size		_ZN61_INTERNAL_09d2a404_30_group_norm_nhwc_one_pass_40_cu_c3adb94c4cuda3std3__45__cpo4cendE,(_ZN61_INTERNAL_09d2a404_30_group_norm_nhwc_one_pass_40_cu_c3adb94c4cuda3std6ranges3__45__cpo4cendE - _ZN61_INTERNAL_09d2a404_30_group_norm_nhwc_one_pass_40_cu_c3adb94c4cuda3std3__45__cpo4cendE)
_ZN61_INTERNAL_09d2a404_30_group_norm_nhwc_one_pass_40_cu_c3adb94c4cuda3std3__45__cpo4cendE:
	.zero		1
	.type		_ZN61_INTERNAL_09d2a404_30_group_norm_nhwc_one_pass_40_cu_c3adb94c4cuda3std6ranges3__45__cpo4cendE,@object
	.size		_ZN61_INTERNAL_09d2a404_30_group_norm_nhwc_one_pass_40_cu_c3adb94c4cuda3std6ranges3__45__cpo4cendE,(_ZN61_INTERNAL_09d2a404_30_group_norm_nhwc_one_pass_40_cu_c3adb94c4cuda3std3__420unreachable_sentinelE - _ZN61_INTERNAL_09d2a404_30_group_norm_nhwc_one_pass_40_cu_c3adb94c4cuda3std6ranges3__45__cpo4cendE)
_ZN61_INTERNAL_09d2a404_30_group_norm_nhwc_one_pass_40_cu_c3adb94c4cuda3std6ranges3__45__cpo4cendE:
	.zero		1
	.type		_ZN61_INTERNAL_09d2a404_30_group_norm_nhwc_one_pass_40_cu_c3adb94c4cuda3std3__420unreachable_sentinelE,@object
	.size		_ZN61_INTERNAL_09d2a404_30_group_norm_nhwc_one_pass_40_cu_c3adb94c4cuda3std3__420unreachable_sentinelE,(_ZN61_INTERNAL_09d2a404_30_group_norm_nhwc_one_pass_40_cu_c3adb94c4cuda3std6ranges3__45__cpo5ssizeE - _ZN61_INTERNAL_09d2a404_30_group_norm_nhwc_one_pass_40_cu_c3adb94c4cuda3std3__420unreachable_sentinelE)
_ZN61_INTERNAL_09d2a404_30_group_norm_nhwc_one_pass_40_cu_c3adb94c4cuda3std3__420unreachable_sentinelE:
	.zero		1
	.type		_ZN61_INTERNAL_09d2a404_30_group_norm_nhwc_one_pass_40_cu_c3adb94c4cuda3std6ranges3__45__cpo5ssizeE,@object
	.size		_ZN61_INTERNAL_09d2a404_30_group_norm_nhwc_one_pass_40_cu_c3adb94c4cuda3std6ranges3__45__cpo5ssizeE,(_ZN61_INTERNAL_09d2a404_30_group_norm_nhwc_one_pass_40_cu_c3adb94c6thrust23THRUST_300001_SM_900_NS12placeholders3_10E - _ZN61_INTERNAL_09d2a404_30_group_norm_nhwc_one_pass_40_cu_c3adb94c4cuda3std6ranges3__45__cpo5ssizeE)
_ZN61_INTERNAL_09d2a404_30_group_norm_nhwc_one_pass_40_cu_c3adb94c4cuda3std6ranges3__45__cpo5ssizeE:
	.zero		1
	.type		_ZN61_INTERNAL_09d2a404_30_group_norm_nhwc_one_pass_40_cu_c3adb94c6thrust23THRUST_300001_SM_900_NS12placeholders3_10E,@object
	.size		_ZN61_INTERNAL_09d2a404_30_group_norm_nhwc_one_pass_40_cu_c3adb94c6thrust23THRUST_300001_SM_900_NS12placeholders3_10E,(_ZN61_INTERNAL_09d2a404_30_group_norm_nhwc_one_pass_40_cu_c3adb94c4cuda3std3__45__cpo5crendE - _ZN61_INTERNAL_09d2a404_30_group_norm_nhwc_one_pass_40_cu_c3adb94c6thrust23THRUST_300001_SM_900_NS12placeholders3_10E)
_ZN61_INTERNAL_09d2a404_30_group_norm_nhwc_one_pass_40_cu_c3adb94c6thrust23THRUST_300001_SM_900_NS12placeholders3_10E:
	.zero		1
	.type		_ZN61_INTERNAL_09d2a404_30_group_norm_nhwc_one_pass_40_cu_c3adb94c4cuda3std3__45__cpo5crendE,@object
	.size		_ZN61_INTERNAL_09d2a404_30_group_norm_nhwc_one_pass_40_cu_c3adb94c4cuda3std3__45__cpo5crendE,(_ZN61_INTERNAL_09d2a404_30_group_norm_nhwc_one_pass_40_cu_c3adb94c4cuda3std6ranges3__45__cpo4prevE - _ZN61_INTERNAL_09d2a404_30_group_norm_nhwc_one_pass_40_cu_c3adb94c4cuda3std3__45__cpo5crendE)
_ZN61_INTERNAL_09d2a404_30_group_norm_nhwc_one_pass_40_cu_c3adb94c4cuda3std3__45__cpo5crendE:
	.zero		1
	.type		_ZN61_INTERNAL_09d2a404_30_group_norm_nhwc_one_pass_40_cu_c3adb94c4cuda3std6ranges3__45__cpo4prevE,@object
	.size		_ZN61_INTERNAL_09d2a404_30_group_norm_nhwc_one_pass_40_cu_c3adb94c4cuda3std6ranges3__45__cpo4prevE,(_ZN61_INTERNAL_09d2a404_30_group_norm_nhwc_one_pass_40_cu_c3adb94c4cuda3std6ranges3__45__cpo9iter_moveE - _ZN61_INTERNAL_09d2a404_30_group_norm_nhwc_one_pass_40_cu_c3adb94c4cuda3std6ranges3__45__cpo4prevE)
_ZN61_INTERNAL_09d2a404_30_group_norm_nhwc_one_pass_40_cu_c3adb94c4cuda3std6ranges3__45__cpo4prevE:
	.zero		1
	.type		_ZN61_INTERNAL_09d2a404_30_group_norm_nhwc_one_pass_40_cu_c3adb94c4cuda3std6ranges3__45__cpo9iter_moveE,@object
	.size		_ZN61_INTERNAL_09d2a404_30_group_norm_nhwc_one_pass_40_cu_c3adb94c4cuda3std6ranges3__45__cpo9iter_moveE,(_ZN61_INTERNAL_09d2a404_30_group_norm_nhwc_one_pass_40_cu_c3adb94c6thrust23THRUST_300001_SM_900_NS12placeholders2_2E - _ZN61_INTERNAL_09d2a404_30_group_norm_nhwc_one_pass_40_cu_c3adb94c4cuda3std6ranges3__45__cpo9iter_moveE)
_ZN61_INTERNAL_09d2a404_30_group_norm_nhwc_one_pass_40_cu_c3adb94c4cuda3std6ranges3__45__cpo9iter_moveE:
	.zero		1
	.type		_ZN61_INTERNAL_09d2a404_30_group_norm_nhwc_one_pass_40_cu_c3adb94c6thrust23THRUST_300001_SM_900_NS12placeholders2_2E,@object
	.size		_ZN61_INTERNAL_09d2a404_30_group_norm_nhwc_one_pass_40_cu_c3adb94c6thrust23THRUST_300001_SM_900_NS12placeholders2_2E,(_ZN61_INTERNAL_09d2a404_30_group_norm_nhwc_one_pass_40_cu_c3adb94c6thrust23THRUST_300001_SM_900_NS12placeholders2_4E - _ZN61_INTERNAL_09d2a404_30_group_norm_nhwc_one_pass_40_cu_c3adb94c6thrust23THRUST_300001_SM_900_NS12placeholders2_2E)
_ZN61_INTERNAL_09d2a404_30_group_norm_nhwc_one_pass_40_cu_c3adb94c6thrust23THRUST_300001_SM_900_NS12placeholders2_2E:
	.zero		1
	.type		_ZN61_INTERNAL_09d2a404_30_group_norm_nhwc_one_pass_40_cu_c3adb94c6thrust23THRUST_300001_SM_900_NS12placeholders2_4E,@object
	.size		_ZN61_INTERNAL_09d2a404_30_group_norm_nhwc_one_pass_40_cu_c3adb94c6thrust23THRUST_300001_SM_900_NS12placeholders2_4E,(_ZN61_INTERNAL_09d2a404_30_group_norm_nhwc_one_pass_40_cu_c3adb94c4cuda3std3__45__cpo3endE - _ZN61_INTERNAL_09d2a404_30_group_norm_nhwc_one_pass_40_cu_c3adb94c6thrust23THRUST_300001_SM_900_NS12placeholders2_4E)
_ZN61_INTERNAL_09d2a404_30_group_norm_nhwc_one_pass_40_cu_c3adb94c6thrust23THRUST_300001_SM_900_NS12placeholders2_4E:
	.zero		1
	.type		_ZN61_INTERNAL_09d2a404_30_group_norm_nhwc_one_pass_40_cu_c3adb94c4cuda3std3__45__cpo3endE,@object
	.size		_ZN61_INTERNAL_09d2a404_30_group_norm_nhwc_one_pass_40_cu_c3adb94c4cuda3std3__45__cpo3endE,(_ZN61_INTERNAL_09d2a404_30_group_norm_nhwc_one_pass_40_cu_c3adb94c4cuda3std6ranges3__45__cpo3endE - _ZN61_INTERNAL_09d2a404_30_group_norm_nhwc_one_pass_40_cu_c3adb94c4cuda3std3__45__cpo3endE)
_ZN61_INTERNAL_09d2a404_30_group_norm_nhwc_one_pass_40_cu_c3adb94c4cuda3std3__45__cpo3endE:
	.zero		1
	.type		_ZN61_INTERNAL_09d2a404_30_group_norm_nhwc_one_pass_40_cu_c3adb94c4cuda3std6ranges3__45__cpo3endE,@object
	.size		_ZN61_INTERNAL_09d2a404_30_group_norm_nhwc_one_pass_40_cu_c3adb94c4cuda3std6ranges3__45__cpo3endE,(_ZN61_INTERNAL_09d2a404_30_group_norm_nhwc_one_pass_40_cu_c3adb94c4cuda3std3__419piecewise_constructE - _ZN61_INTERNAL_09d2a404_30_group_norm_nhwc_one_pass_40_cu_c3adb94c4cuda3std6ranges3__45__cpo3endE)
_ZN61_INTERNAL_09d2a404_30_group_norm_nhwc_one_pass_40_cu_c3adb94c4cuda3std6ranges3__45__cpo3endE:
	.zero		1
	.type		_ZN61_INTERNAL_09d2a404_30_group_norm_nhwc_one_pass_40_cu_c3adb94c4cuda3std3__419piecewise_constructE,@object
	.size		_ZN61_INTERNAL_09d2a404_30_group_norm_nhwc_one_pass_40_cu_c3adb94c4cuda3std3__419piecewise_constructE,(_ZN61_INTERNAL_09d2a404_30_group_norm_nhwc_one_pass_40_cu_c3adb94c4cuda3std6ranges3__45__cpo5cdataE - _ZN61_INTERNAL_09d2a404_30_group_norm_nhwc_one_pass_40_cu_c3adb94c4cuda3std3__419piecewise_constructE)
_ZN61_INTERNAL_09d2a404_30_group_norm_nhwc_one_pass_40_cu_c3adb94c4cuda3std3__419piecewise_constructE:
	.zero		1
	.type		_ZN61_INTERNAL_09d2a404_30_group_norm_nhwc_one_pass_40_cu_c3adb94c4cuda3std6ranges3__45__cpo5cdataE,@object
	.size		_ZN61_INTERNAL_09d2a404_30_group_norm_nhwc_one_pass_40_cu_c3adb94c4cuda3std6ranges3__45__cpo5cdataE,(_ZN61_INTERNAL_09d2a404_30_group_norm_nhwc_one_pass_40_cu_c3adb94c6thrust23THRUST_300001_SM_900_NS12placeholders2_8E - _ZN61_INTERNAL_09d2a404_30_group_norm_nhwc_one_pass_40_cu_c3adb94c4cuda3std6ranges3__45__cpo5cdataE)
_ZN61_INTERNAL_09d2a404_30_group_norm_nhwc_one_pass_40_cu_c3adb94c4cuda3std6ranges3__45__cpo5cdataE:
	.zero		1
	.type		_ZN61_INTERNAL_09d2a404_30_group_norm_nhwc_one_pass_40_cu_c3adb94c6thrust23THRUST_300001_SM_900_NS12placeholders2_8E,@object
	.size		_ZN61_INTERNAL_09d2a404_30_group_norm_nhwc_one_pass_40_cu_c3adb94c6thrust23THRUST_300001_SM_900_NS12placeholders2_8E,(_ZN61_INTERNAL_09d2a404_30_group_norm_nhwc_one_pass_40_cu_c3adb94c4cuda3std3__45__cpo4rendE - _ZN61_INTERNAL_09d2a404_30_group_norm_nhwc_one_pass_40_cu_c3adb94c6thrust23THRUST_300001_SM_900_NS12placeholders2_8E)
_ZN61_INTERNAL_09d2a404_30_group_norm_nhwc_one_pass_40_cu_c3adb94c6thrust23THRUST_300001_SM_900_NS12placeholders2_8E:
	.zero		1
	.type		_ZN61_INTERNAL_09d2a404_30_group_norm_nhwc_one_pass_40_cu_c3adb94c4cuda3std3__45__cpo4rendE,@object
	.size		_ZN61_INTERNAL_09d2a404_30_group_norm_nhwc_one_pass_40_cu_c3adb94c4cuda3std3__45__cpo4rendE,(_ZN61_INTERNAL_09d2a404_30_group_norm_nhwc_one_pass_40_cu_c3adb94c4cuda3std6ranges3__45__cpo9iter_swapE - _ZN61_INTERNAL_09d2a404_30_group_norm_nhwc_one_pass_40_cu_c3adb94c4cuda3std3__45__cpo4rendE)
_ZN61_INTERNAL_09d2a404_30_group_norm_nhwc_one_pass_40_cu_c3adb94c4cuda3std3__45__cpo4rendE:
	.zero		1
	.type		_ZN61_INTERNAL_09d2a404_30_group_norm_nhwc_one_pass_40_cu_c3adb94c4cuda3std6ranges3__45__cpo9iter_swapE,@object
	.size		_ZN61_INTERNAL_09d2a404_30_group_norm_nhwc_one_pass_40_cu_c3adb94c4cuda3std6ranges3__45__cpo9iter_swapE,(_ZN61_INTERNAL_09d2a404_30_group_norm_nhwc_one_pass_40_cu_c3adb94c4cuda3std3__48unexpectE - _ZN61_INTERNAL_09d2a404_30_group_norm_nhwc_one_pass_40_cu_c3adb94c4cuda3std6ranges3__45__cpo9iter_swapE)
_ZN61_INTERNAL_09d2a404_30_group_norm_nhwc_one_pass_40_cu_c3adb94c4cuda3std6ranges3__45__cpo9iter_swapE:
	.zero		1
	.type		_ZN61_INTERNAL_09d2a404_30_group_norm_nhwc_one_pass_40_cu_c3adb94c4cuda3std3__48unexpectE,@object
	.size		_ZN61_INTERNAL_09d2a404_30_group_norm_nhwc_one_pass_40_cu_c3adb94c4cuda3std3__48unexpectE,(_ZN61_INTERNAL_09d2a404_30_group_norm_nhwc_one_pass_40_cu_c3adb94c6thrust23THRUST_300001_SM_900_NS6system6detail10sequential3seqE - _ZN61_INTERNAL_09d2a404_30_group_norm_nhwc_one_pass_40_cu_c3adb94c4cuda3std3__48unexpectE)
_ZN61_INTERNAL_09d2a404_30_group_norm_nhwc_one_pass_40_cu_c3adb94c4cuda3std3__48unexpectE:
	.zero		1
	.type		_ZN61_INTERNAL_09d2a404_30_group_norm_nhwc_one_pass_40_cu_c3adb94c6thrust23THRUST_300001_SM_900_NS6system6detail10sequential3seqE,@object
	.size		_ZN61_INTERNAL_09d2a404_30_group_norm_nhwc_one_pass_40_cu_c3adb94c6thrust23THRUST_300001_SM_900_NS6system6detail10sequential3seqE,(.L_29 - _ZN61_INTERNAL_09d2a404_30_group_norm_nhwc_one_pass_40_cu_c3adb94c6thrust23THRUST_300001_SM_900_NS6system6detail10sequential3seqE)
_ZN61_INTERNAL_09d2a404_30_group_norm_nhwc_one_pass_40_cu_c3adb94c6thrust23THRUST_300001_SM_900_NS6system6detail10sequential3seqE:
	.zero		1
.L_29:


//--------------------- .nv.shared._Z35group_norm_nhwc_bwd_one_pass_kernelI11Bf16IOFp32WLi64ELi40ELi640EEv26Group_norm_nhwc_bwd_params --------------------------
	.section	.nv.shared._Z35group_norm_nhwc_bwd_one_pass_kernelI11Bf16IOFp32WLi64ELi40ELi640EEv26Group_norm_nhwc_bwd_params,"aw",@nobits
	.sectionflags	@""
	.align	16
.nv.shared._Z35group_norm_nhwc_bwd_one_pass_kernelI11Bf16IOFp32WLi64ELi40ELi640EEv26Group_norm_nhwc_bwd_params:
	.zero		11472


//--------------------- .nv.shared._Z35group_norm_nhwc_bwd_one_pass_kernelI11Bf16IOFp32WLi128ELi40ELi640EEv26Group_norm_nhwc_bwd_params --------------------------
	.section	.nv.shared._Z35group_norm_nhwc_bwd_one_pass_kernelI11Bf16IOFp32WLi128ELi40ELi640EEv26Group_norm_nhwc_bwd_params,"aw",@nobits
	.sectionflags	@""
	.align	16
.nv.shared._Z35group_norm_nhwc_bwd_one_pass_kernelI11Bf16IOFp32WLi128ELi40ELi640EEv26Group_norm_nhwc_bwd_params:
	.zero		11472


//--------------------- .nv.shared._Z35group_norm_nhwc_bwd_one_pass_kernelI11Bf16IOFp32WLi256ELi40ELi640EEv26Group_norm_nhwc_bwd_params --------------------------
	.section	.nv.shared._Z35group_norm_nhwc_bwd_one_pass_kernelI11Bf16IOFp32WLi256ELi40ELi640EEv26Group_norm_nhwc_bwd_params,"aw",@nobits
	.sectionflags	@""
	.align	16
.nv.shared._Z35group_norm_nhwc_bwd_one_pass_kernelI11Bf16IOFp32WLi256ELi40ELi640EEv26Group_norm_nhwc_bwd_params:
	.zero		11472


//--------------------- .nv.shared._Z35group_norm_nhwc_bwd_one_pass_kernelI11Bf16IOFp32WLi512ELi40ELi640EEv26Group_norm_nhwc_bwd_params --------------------------
	.section	.nv.shared._Z35group_norm_nhwc_bwd_one_pass_kernelI11Bf16IOFp32WLi512ELi40ELi640EEv26Group_norm_nhwc_bwd_params,"aw",@nobits
	.sectionflags	@""
	.align	16
.nv.shared._Z35group_norm_nhwc_bwd_one_pass_kernelI11Bf16IOFp32WLi512ELi40ELi640EEv26Group_norm_nhwc_bwd_params:
	.zero		11472


//--------------------- .nv.shared._Z35group_norm_nhwc_bwd_one_pass_kernelI11Bf16IOBf16WLi64ELi40ELi640EEv26Group_norm_nhwc_bwd_params --------------------------
	.section	.nv.shared._Z35group_norm_nhwc_bwd_one_pass_kernelI11Bf16IOBf16WLi64ELi40ELi640EEv26Group_norm_nhwc_bwd_params,"aw",@nobits
	.sectionflags	@""
	.align	16
.nv.shared._Z35group_norm_nhwc_bwd_one_pass_kernelI11Bf16IOBf16WLi64ELi40ELi640EEv26Group_norm_nhwc_bwd_params:
	.zero		11472


//--------------------- .nv.shared._Z35group_norm_nhwc_bwd_one_pass_kernelI11Bf16IOBf16WLi128ELi40ELi640EEv26Group_norm_nhwc_bwd_params --------------------------
	.section	.nv.shared._Z35group_norm_nhwc_bwd_one_pass_kernelI11Bf16IOBf16WLi128ELi40ELi640EEv26Group_norm_nhwc_bwd_params,"aw",@nobits
	.sectionflags	@""
	.align	16
.nv.shared._Z35group_norm_nhwc_bwd_one_pass_kernelI11Bf16IOBf16WLi128ELi40ELi640EEv26Group_norm_nhwc_bwd_params:
	.zero		11472


//--------------------- .nv.shared._Z35group_norm_nhwc_bwd_one_pass_kernelI11Bf16IOBf16WLi256ELi40ELi640EEv26Group_norm_nhwc_bwd_params --------------------------
	.section	.nv.shared._Z35group_norm_nhwc_bwd_one_pass_kernelI11Bf16IOBf16WLi256ELi40ELi640EEv26Group_norm_nhwc_bwd_params,"aw",@nobits
	.sectionflags	@""
	.align	16
.nv.shared._Z35group_norm_nhwc_bwd_one_pass_kernelI11Bf16IOBf16WLi256ELi40ELi640EEv26Group_norm_nhwc_bwd_params:
	.zero		11472


//--------------------- .nv.shared._Z35group_norm_nhwc_bwd_one_pass_kernelI11Bf16IOBf16WLi512ELi40ELi640EEv26Group_norm_nhwc_bwd_params --------------------------
	.section	.nv.shared._Z35group_norm_nhwc_bwd_one_pass_kernelI11Bf16IOBf16WLi512ELi40ELi640EEv26Group_norm_nhwc_bwd_params,"aw",@nobits
	.sectionflags	@""
	.align	16
.nv.shared._Z35group_norm_nhwc_bwd_one_pass_kernelI11Bf16IOBf16WLi512ELi40ELi640EEv26Group_norm_nhwc_bwd_params:
	.zero		11472


//--------------------- .nv.shared._Z35group_norm_nhwc_bwd_one_pass_kernelI11Bf16IOFp16WLi64ELi40ELi640EEv26Group_norm_nhwc_bwd_params --------------------------
	.section	.nv.shared._Z35group_norm_nhwc_bwd_one_pass_kernelI11Bf16IOFp16WLi64ELi40ELi640EEv26Group_norm_nhwc_bwd_params,"aw",@nobits
	.sectionflags	@""
	.align	16
.nv.shared._Z35group_norm_nhwc_bwd_one_pass_kernelI11Bf16IOFp16WLi64ELi40ELi640EEv26Group_norm_nhwc_bwd_params:
	.zero		11472


//--------------------- .nv.shared._Z35group_norm_nhwc_bwd_one_pass_kernelI11Bf16IOFp16WLi128ELi40ELi640EEv26Group_norm_nhwc_bwd_params --------------------------
	.section	.nv.shared._Z35group_norm_nhwc_bwd_one_pass_kernelI11Bf16IOFp16WLi128ELi40ELi640EEv26Group_norm_nhwc_bwd_params,"aw",@nobits
	.sectionflags	@""
	.align	16
.nv.shared._Z35group_norm_nhwc_bwd_one_pass_kernelI11Bf16IOFp16WLi128ELi40ELi640EEv26Group_norm_nhwc_bwd_params:
	.zero		11472


//--------------------- .nv.shared._Z35group_norm_nhwc_bwd_one_pass_kernelI11Bf16IOFp16WLi256ELi40ELi640EEv26Group_norm_nhwc_bwd_params --------------------------
	.section	.nv.shared._Z35group_norm_nhwc_bwd_one_pass_kernelI11Bf16IOFp16WLi256ELi40ELi640EEv26Group_norm_nhwc_bwd_params,"aw",@nobits
	.sectionflags	@""
	.align	16
.nv.shared._Z35group_norm_nhwc_bwd_one_pass_kernelI11Bf16IOFp16WLi256ELi40ELi640EEv26Group_norm_nhwc_bwd_params:
	.zero		11472


//--------------------- .nv.shared._Z35group_norm_nhwc_bwd_one_pass_kernelI11Bf16IOFp16WLi512ELi40ELi640EEv26Group_norm_nhwc_bwd_params --------------------------
	.section	.nv.shared._Z35group_norm_nhwc_bwd_one_pass_kernelI11Bf16IOFp16WLi512ELi40ELi640EEv26Group_norm_nhwc_bwd_params,"aw",@nobits
	.sectionflags	@""
	.align	16
.nv.shared._Z35group_norm_nhwc_bwd_one_pass_kernelI11Bf16IOFp16WLi512ELi40ELi640EEv26Group_norm_nhwc_bwd_params:
	.zero		11472


//--------------------- .nv.shared._Z35group_norm_nhwc_bwd_one_pass_kernelI11Fp16IOFp32WLi64ELi40ELi640EEv26Group_norm_nhwc_bwd_params --------------------------
	.section	.nv.shared._Z35group_norm_nhwc_bwd_one_pass_kernelI11Fp16IOFp32WLi64ELi40ELi640EEv26Group_norm_nhwc_bwd_params,"aw",@nobits
	.sectionflags	@""
	.align	16
.nv.shared._Z35group_norm_nhwc_bwd_one_pass_kernelI11Fp16IOFp32WLi64ELi40ELi640EEv26Group_norm_nhwc_bwd_params:
	.zero		11472


//--------------------- .nv.shared._Z35group_norm_nhwc_bwd_one_pass_kernelI11Fp16IOFp32WLi128ELi40ELi640EEv26Group_norm_nhwc_bwd_params --------------------------
	.section	.nv.shared._Z35group_norm_nhwc_bwd_one_pass_kernelI11Fp16IOFp32WLi128ELi40ELi640EEv26Group_norm_nhwc_bwd_params,"aw",@nobits
	.sectionflags	@""
	.align	16
.nv.shared._Z35group_norm_nhwc_bwd_one_pass_kernelI11Fp16IOFp32WLi128ELi40ELi640EEv26Group_norm_nhwc_bwd_params:
	.zero		11472


//--------------------- .nv.shared._Z35group_norm_nhwc_bwd_one_pass_kernelI11Fp16IOFp32WLi256ELi40ELi640EEv26Group_norm_nhwc_bwd_params --------------------------
	.section	.nv.shared._Z35group_norm_nhwc_bwd_one_pass_kernelI11Fp16IOFp32WLi256ELi40ELi640EEv26Group_norm_nhwc_bwd_params,"aw",@nobits
	.sectionflags	@""
	.align	16
.nv.shared._Z35group_norm_nhwc_bwd_one_pass_kernelI11Fp16IOFp32WLi256ELi40ELi640EEv26Group_norm_nhwc_bwd_params:
	.zero		11472


//--------------------- .nv.shared._Z35group_norm_nhwc_bwd_one_pass_kernelI11Fp16IOFp32WLi512ELi40ELi640EEv26Group_norm_nhwc_bwd_params --------------------------
	.section	.nv.shared._Z35group_norm_nhwc_bwd_one_pass_kernelI11Fp16IOFp32WLi512ELi40ELi640EEv26Group_norm_nhwc_bwd_params,"aw",@nobits
	.sectionflags	@""
	.align	16
.nv.shared._Z35group_norm_nhwc_bwd_one_pass_kernelI11Fp16IOFp32WLi512ELi40ELi640EEv26Group_norm_nhwc_bwd_params:
	.zero		11472


//--------------------- .nv.shared._Z35group_norm_nhwc_bwd_one_pass_kernelI11Fp16IOBf16WLi64ELi40ELi640EEv26Group_norm_nhwc_bwd_params --------------------------
	.section	.nv.shared._Z35group_norm_nhwc_bwd_one_pass_kernelI11Fp16IOBf16WLi64ELi40ELi640EEv26Group_norm_nhwc_bwd_params,"aw",@nobits
	.sectionflags	@""
	.align	16
.nv.shared._Z35group_norm_nhwc_bwd_one_pass_kernelI11Fp16IOBf16WLi64ELi40ELi640EEv26Group_norm_nhwc_bwd_params:
	.zero		11472


//--------------------- .nv.shared._Z35group_norm_nhwc_bwd_one_pass_kernelI11Fp16IOBf16WLi128ELi40ELi640EEv26Group_norm_nhwc_bwd_params --------------------------
	.section	.nv.shared._Z35group_norm_nhwc_bwd_one_pass_kernelI11Fp16IOBf16WLi128ELi40ELi640EEv26Group_norm_nhwc_bwd_params,"aw",@nobits
	.sectionflags	@""
	.align	16
.nv.shared._Z35group_norm_nhwc_bwd_one_pass_kernelI11Fp16IOBf16WLi128ELi40ELi640EEv26Group_norm_nhwc_bwd_params:
	.zero		11472


//--------------------- .nv.shared._Z35group_norm_nhwc_bwd_one_pass_kernelI11Fp16IOBf16WLi256ELi40ELi640EEv26Group_norm_nhwc_bwd_params --------------------------
	.section	.nv.shared._Z35group_norm_nhwc_bwd_one_pass_kernelI11Fp16IOBf16WLi256ELi40ELi640EEv26Group_norm_nhwc_bwd_params,"aw",@nobits
	.sectionflags	@""
	.align	16
.nv.shared._Z35group_norm_nhwc_bwd_one_pass_kernelI11Fp16IOBf16WLi256ELi40ELi640EEv26Group_norm_nhwc_bwd_params:
	.zero		11472


//--------------------- .nv.shared._Z35group_norm_nhwc_bwd_one_pass_kernelI11Fp16IOBf16WLi512ELi40ELi640EEv26Group_norm_nhwc_bwd_params --------------------------
	.section	.nv.shared._Z35group_norm_nhwc_bwd_one_pass_kernelI11Fp16IOBf16WLi512ELi40ELi640EEv26Group_norm_nhwc_bwd_params,"aw",@nobits
	.sectionflags	@""
	.align	16
.nv.shared._Z35group_norm_nhwc_bwd_one_pass_kernelI11Fp16IOBf16WLi512ELi40ELi640EEv26Group_norm_nhwc_bwd_params:
	.zero		11472


//--------------------- .nv.shared._Z35group_norm_nhwc_bwd_one_pass_kernelI11Fp16IOFp16WLi64ELi40ELi640EEv26Group_norm_nhwc_bwd_params --------------------------
	.section	.nv.shared._Z35group_norm_nhwc_bwd_one_pass_kernelI11Fp16IOFp16WLi64ELi40ELi640EEv26Group_norm_nhwc_bwd_params,"aw",@nobits
	.sectionflags	@""
	.align	16
.nv.shared._Z35group_norm_nhwc_bwd_one_pass_kernelI11Fp16IOFp16WLi64ELi40ELi640EEv26Group_norm_nhwc_bwd_params:
	.zero		11472


//--------------------- .nv.shared._Z35group_norm_nhwc_bwd_one_pass_kernelI11Fp16IOFp16WLi128ELi40ELi640EEv26Group_norm_nhwc_bwd_params --------------------------
	.section	.nv.shared._Z35group_norm_nhwc_bwd_one_pass_kernelI11Fp16IOFp16WLi128ELi40ELi640EEv26Group_norm_nhwc_bwd_params,"aw",@nobits
	.sectionflags	@""
	.align	16
.nv.shared._Z35group_norm_nhwc_bwd_one_pass_kernelI11Fp16IOFp16WLi128ELi40ELi640EEv26Group_norm_nhwc_bwd_params:
	.zero		11472


//--------------------- .nv.shared._Z35group_norm_nhwc_bwd_one_pass_kernelI11Fp16IOFp16WLi256ELi40ELi640EEv26Group_norm_nhwc_bwd_params --------------------------
	.section	.nv.shared._Z35group_norm_nhwc_bwd_one_pass_kernelI11Fp16IOFp16WLi256ELi40ELi640EEv26Group_norm_nhwc_bwd_params,"aw",@nobits
	.sectionflags	@""
	.align	16
.nv.shared._Z35group_norm_nhwc_bwd_one_pass_kernelI11Fp16IOFp16WLi256ELi40ELi640EEv26Group_norm_nhwc_bwd_params:
	.zero		11472


//--------------------- .nv.shared._Z35group_norm_nhwc_bwd_one_pass_kernelI11Fp16IOFp16WLi512ELi40ELi640EEv26Group_norm_nhwc_bwd_params --------------------------
	.section	.nv.shared._Z35group_norm_nhwc_bwd_one_pass_kernelI11Fp16IOFp16WLi512ELi40ELi640EEv26Group_norm_nhwc_bwd_params,"aw",@nobits
	.sectionflags	@""
	.align	16
.nv.shared._Z35group_norm_nhwc_bwd_one_pass_kernelI11Fp16IOFp16WLi512ELi40ELi640EEv26Group_norm_nhwc_bwd_params:
	.zero		11472


//--------------------- .nv.shared._Z35group_norm_nhwc_bwd_one_pass_kernelI11Fp32IOFp32WLi64ELi40ELi640EEv26Group_norm_nhwc_bwd_params --------------------------
	.section	.nv.shared._Z35group_norm_nhwc_bwd_one_pass_kernelI11Fp32IOFp32WLi64ELi40ELi640EEv26Group_norm_nhwc_bwd_params,"aw",@nobits
	.sectionflags	@""
	.align	16
.nv.shared._Z35group_norm_nhwc_bwd_one_pass_kernelI11Fp32IOFp32WLi64ELi40ELi640EEv26Group_norm_nhwc_bwd_params:
	.zero		11472


//--------------------- .nv.shared._Z35group_norm_nhwc_bwd_one_pass_kernelI11Fp32IOFp32WLi128ELi40ELi640EEv26Group_norm_nhwc_bwd_params --------------------------
	.section	.nv.shared._Z35group_norm_nhwc_bwd_one_pass_kernelI11Fp32IOFp32WLi128ELi40ELi640EEv26Group_norm_nhwc_bwd_params,"aw",@nobits
	.sectionflags	@""
	.align	16
.nv.shared._Z35group_norm_nhwc_bwd_one_pass_kernelI11Fp32IOFp32WLi128ELi40ELi640EEv26Group_norm_nhwc_bwd_params:
	.zero		11472


//--------------------- .nv.shared._Z35group_norm_nhwc_bwd_one_pass_kernelI11Fp32IOFp32WLi256ELi40ELi640EEv26Group_norm_nhwc_bwd_params --------------------------
	.section	.nv.shared._Z35group_norm_nhwc_bwd_one_pass_kernelI11Fp32IOFp32WLi256ELi40ELi640EEv26Group_norm_nhwc_bwd_params,"aw",@nobits
	.sectionflags	@""
	.align	16
.nv.shared._Z35group_norm_nhwc_bwd_one_pass_kernelI11Fp32IOFp32WLi256ELi40ELi640EEv26Group_norm_nhwc_bwd_params:
	.zero		11472


//--------------------- .nv.shared._Z35group_norm_nhwc_bwd_one_pass_kernelI11Fp32IOFp32WLi512ELi40ELi640EEv26Group_norm_nhwc_bwd_params --------------------------
	.section	.nv.shared._Z35group_norm_nhwc_bwd_one_pass_kernelI11Fp32IOFp32WLi512ELi40ELi640EEv26Group_norm_nhwc_bwd_params,"aw",@nobits
	.sectionflags	@""
	.align	16
.nv.shared._Z35group_norm_nhwc_bwd_one_pass_kernelI11Fp32IOFp32WLi512ELi40ELi640EEv26Group_norm_nhwc_bwd_params:
	.zero		11472


//--------------------- .nv.shared._Z35group_norm_nhwc_bwd_one_pass_kernelI11Fp32IOBf16WLi64ELi40ELi640EEv26Group_norm_nhwc_bwd_params --------------------------
	.section	.nv.shared._Z35group_norm_nhwc_bwd_one_pass_kernelI11Fp32IOBf16WLi64ELi40ELi640EEv26Group_norm_nhwc_bwd_params,"aw",@nobits
	.sectionflags	@""
	.align	16
.nv.shared._Z35group_norm_nhwc_bwd_one_pass_kernelI11Fp32IOBf16WLi64ELi40ELi640EEv26Group_norm_nhwc_bwd_params:
	.zero		11472


//--------------------- .nv.shared._Z35group_norm_nhwc_bwd_one_pass_kernelI11Fp32IOBf16WLi128ELi40ELi640EEv26Group_norm_nhwc_bwd_params --------------------------
	.section	.nv.shared._Z35group_norm_nhwc_bwd_one_pass_kernelI11Fp32IOBf16WLi128ELi40ELi640EEv26Group_norm_nhwc_bwd_params,"aw",@nobits
	.sectionflags	@""
	.align	16
.nv.shared._Z35group_norm_nhwc_bwd_one_pass_kernelI11Fp32IOBf16WLi128ELi40ELi640EEv26Group_norm_nhwc_bwd_params:
	.zero		11472


//--------------------- .nv.shared._Z35group_norm_nhwc_bwd_one_pass_kernelI11Fp32IOBf16WLi256ELi40ELi640EEv26Group_norm_nhwc_bwd_params --------------------------
	.section	.nv.shared._Z35group_norm_nhwc_bwd_one_pass_kernelI11Fp32IOBf16WLi256ELi40ELi640EEv26Group_norm_nhwc_bwd_params,"aw",@nobits
	.sectionflags	@""
	.align	16
.nv.shared._Z35group_norm_nhwc_bwd_one_pass_kernelI11Fp32IOBf16WLi256ELi40ELi640EEv26Group_norm_nhwc_bwd_params:
	.zero		11472


//--------------------- .nv.shared._Z35group_norm_nhwc_bwd_one_pass_kernelI11Fp32IOBf16WLi512ELi40ELi640EEv26Group_norm_nhwc_bwd_params --------------------------
	.section	.nv.shared._Z35group_norm_nhwc_bwd_one_pass_kernelI11Fp32IOBf16WLi512ELi40ELi640EEv26Group_norm_nhwc_bwd_params,"aw",@nobits
	.sectionflags	@""
	.align	16
.nv.shared._Z35group_norm_nhwc_bwd_one_pass_kernelI11Fp32IOBf16WLi512ELi40ELi640EEv26Group_norm_nhwc_bwd_params:
	.zero		11472


//--------------------- .nv.shared._Z35group_norm_nhwc_bwd_one_pass_kernelI11Fp32IOFp16WLi64ELi40ELi640EEv26Group_norm_nhwc_bwd_params --------------------------
	.section	.nv.shared._Z35group_norm_nhwc_bwd_one_pass_kernelI11Fp32IOFp16WLi64ELi40ELi640EEv26Group_norm_nhwc_bwd_params,"aw",@nobits
	.sectionflags	@""
	.align	16
.nv.shared._Z35group_norm_nhwc_bwd_one_pass_kernelI11Fp32IOFp16WLi64ELi40ELi640EEv26Group_norm_nhwc_bwd_params:
	.zero		11472


//--------------------- .nv.shared._Z35group_norm_nhwc_bwd_one_pass_kernelI11Fp32IOFp16WLi128ELi40ELi640EEv26Group_norm_nhwc_bwd_params --------------------------
	.section	.nv.shared._Z35group_norm_nhwc_bwd_one_pass_kernelI11Fp32IOFp16WLi128ELi40ELi640EEv26Group_norm_nhwc_bwd_params,"aw",@nobits
	.sectionflags	@""
	.align	16
.nv.shared._Z35group_norm_nhwc_bwd_one_pass_kernelI11Fp32IOFp16WLi128ELi40ELi640EEv26Group_norm_nhwc_bwd_params:
	.zero		11472


//--------------------- .nv.shared._Z35group_norm_nhwc_bwd_one_pass_kernelI11Fp32IOFp16WLi256ELi40ELi640EEv26Group_norm_nhwc_bwd_params --------------------------
	.section	.nv.shared._Z35group_norm_nhwc_bwd_one_pass_kernelI11Fp32IOFp16WLi256ELi40ELi640EEv26Group_norm_nhwc_bwd_params,"aw",@nobits
	.sectionflags	@""
	.align	16
.nv.shared._Z35group_norm_nhwc_bwd_one_pass_kernelI11Fp32IOFp16WLi256ELi40ELi640EEv26Group_norm_nhwc_bwd_params:
	.zero		11472


//--------------------- .nv.shared._Z35group_norm_nhwc_bwd_one_pass_kernelI11Fp32IOFp16WLi512ELi40ELi640EEv26Group_norm_nhwc_bwd_params --------------------------
	.section	.nv.shared._Z35group_norm_nhwc_bwd_one_pass_kernelI11Fp32IOFp16WLi512ELi40ELi640EEv26Group_norm_nhwc_bwd_params,"aw",@nobits
	.sectionflags	@""
	.align	16
.nv.shared._Z35group_norm_nhwc_bwd_one_pass_kernelI11Fp32IOFp16WLi512ELi40ELi640EEv26Group_norm_nhwc_bwd_params:
	.zero		11472


//--------------------- .nv.shared._Z35group_norm_nhwc_fwd_one_pass_kernelI11Bf16IOFp32WLi64ELi40ELi640EEv26Group_norm_nhwc_fwd_params --------------------------
	.section	.nv.shared._Z35group_norm_nhwc_fwd_one_pass_kernelI11Bf16IOFp32WLi64ELi40ELi640EEv26Group_norm_nhwc_fwd_params,"aw",@nobits
	.sectionflags	@""
	.align	8
.nv.shared._Z35group_norm_nhwc_fwd_one_pass_kernelI11Bf16IOFp32WLi64ELi40ELi640EEv26Group_norm_nhwc_fwd_params:
	.zero		1224


//--------------------- .nv.shared._Z35group_norm_nhwc_fwd_one_pass_kernelI11Bf16IOFp32WLi128ELi40ELi640EEv26Group_norm_nhwc_fwd_params --------------------------
	.section	.nv.shared._Z35group_norm_nhwc_fwd_one_pass_kernelI11Bf16IOFp32WLi128ELi40ELi640EEv26Group_norm_nhwc_fwd_params,"aw",@nobits
	.sectionflags	@""
	.align	8
.nv.shared._Z35group_norm_nhwc_fwd_one_pass_kernelI11Bf16IOFp32WLi128ELi40ELi640EEv26Group_norm_nhwc_fwd_params:
	.zero		1224


//--------------------- .nv.shared._Z35group_norm_nhwc_fwd_one_pass_kernelI11Bf16IOFp32WLi256ELi40ELi640EEv26Group_norm_nhwc_fwd_params --------------------------
	.section	.nv.shared._Z35group_norm_nhwc_fwd_one_pass_kernelI11Bf16IOFp32WLi256ELi40ELi640EEv26Group_norm_nhwc_fwd_params,"aw",@nobits
	.sectionflags	@""
	.align	8
.nv.shared._Z35group_norm_nhwc_fwd_one_pass_kernelI11Bf16IOFp32WLi256ELi40ELi640EEv26Group_norm_nhwc_fwd_params:
	.zero		1224


//--------------------- .nv.shared._Z35group_norm_nhwc_fwd_one_pass_kernelI11Bf16IOFp32WLi512ELi40ELi640EEv26Group_norm_nhwc_fwd_params --------------------------
	.section	.nv.shared._Z35group_norm_nhwc_fwd_one_pass_kernelI11Bf16IOFp32WLi512ELi40ELi640EEv26Group_norm_nhwc_fwd_params,"aw",@nobits
	.sectionflags	@""
	.align	8
.nv.shared._Z35group_norm_nhwc_fwd_one_pass_kernelI11Bf16IOFp32WLi512ELi40ELi640EEv26Group_norm_nhwc_fwd_params:
	.zero		1224


//--------------------- .nv.shared._Z35group_norm_nhwc_fwd_one_pass_kernelI11Bf16IOBf16WLi64ELi40ELi640EEv26Group_norm_nhwc_fwd_params --------------------------
	.section	.nv.shared._Z35group_norm_nhwc_fwd_one_pass_kernelI11Bf16IOBf16WLi64ELi40ELi640EEv26Group_norm_nhwc_fwd_params,"aw",@nobits
	.sectionflags	@""
	.align	8
.nv.shared._Z35group_norm_nhwc_fwd_one_pass_kernelI11Bf16IOBf16WLi64ELi40ELi640EEv26Group_norm_nhwc_fwd_params:
	.zero		1224


//--------------------- .nv.shared._Z35group_norm_nhwc_fwd_one_pass_kernelI11Bf16IOBf16WLi128ELi40ELi640EEv26Group_norm_nhwc_fwd_params --------------------------
	.section	.nv.shared._Z35group_norm_nhwc_fwd_one_pass_kernelI11Bf16IOBf16WLi128ELi40ELi640EEv26Group_norm_nhwc_fwd_params,"aw",@nobits
	.sectionflags	@""
	.align	8
.nv.shared._Z35group_norm_nhwc_fwd_one_pass_kernelI11Bf16IOBf16WLi128ELi40ELi640EEv26Group_norm_nhwc_fwd_params:
	.zero		1224


//--------------------- .nv.shared._Z35group_norm_nhwc_fwd_one_pass_kernelI11Bf16IOBf16WLi256ELi40ELi640EEv26Group_norm_nhwc_fwd_params --------------------------
	.section	.nv.shared._Z35group_norm_nhwc_fwd_one_pass_kernelI11Bf16IOBf16WLi256ELi40ELi640EEv26Group_norm_nhwc_fwd_params,"aw",@nobits
	.sectionflags	@""
	.align	8
.nv.shared._Z35group_norm_nhwc_fwd_one_pass_kernelI11Bf16IOBf16WLi256ELi40ELi640EEv26Group_norm_nhwc_fwd_params:
	.zero		1224


//--------------------- .nv.shared._Z35group_norm_nhwc_fwd_one_pass_kernelI11Bf16IOBf16WLi512ELi40ELi640EEv26Group_norm_nhwc_fwd_params --------------------------
	.section	.nv.shared._Z35group_norm_nhwc_fwd_one_pass_kernelI11Bf16IOBf16WLi512ELi40ELi640EEv26Group_norm_nhwc_fwd_params,"aw",@nobits
	.sectionflags	@""
	.align	8
.nv.shared._Z35group_norm_nhwc_fwd_one_pass_kernelI11Bf16IOBf16WLi512ELi40ELi640EEv26Group_norm_nhwc_fwd_params:
	.zero		1224


//--------------------- .nv.shared._Z35group_norm_nhwc_fwd_one_pass_kernelI11Bf16IOFp16WLi64ELi40ELi640EEv26Group_norm_nhwc_fwd_params --------------------------
	.section	.nv.shared._Z35group_norm_nhwc_fwd_one_pass_kernelI11Bf16IOFp16WLi64ELi40ELi640EEv26Group_norm_nhwc_fwd_params,"aw",@nobits
	.sectionflags	@""
	.align	8
.nv.shared._Z35group_norm_nhwc_fwd_one_pass_kernelI11Bf16IOFp16WLi64ELi40ELi640EEv26Group_norm_nhwc_fwd_params:
	.zero		1224


//--------------------- .nv.shared._Z35group_norm_nhwc_fwd_one_pass_kernelI11Bf16IOFp16WLi128ELi40ELi640EEv26Group_norm_nhwc_fwd_params --------------------------
	.section	.nv.shared._Z35group_norm_nhwc_fwd_one_pass_kernelI11Bf16IOFp16WLi128ELi40ELi640EEv26Group_norm_nhwc_fwd_params,"aw",@nobits
	.sectionflags	@""
	.align	8
.nv.shared._Z35group_norm_nhwc_fwd_one_pass_kernelI11Bf16IOFp16WLi128ELi40ELi640EEv26Group_norm_nhwc_fwd_params:
	.zero		1224


//--------------------- .nv.shared._Z35group_norm_nhwc_fwd_one_pass_kernelI11Bf16IOFp16WLi256ELi40ELi640EEv26Group_norm_nhwc_fwd_params --------------------------
	.section	.nv.shared._Z35group_norm_nhwc_fwd_one_pass_kernelI11Bf16IOFp16WLi256ELi40ELi640EEv26Group_norm_nhwc_fwd_params,"aw",@nobits
	.sectionflags	@""
	.align	8
.nv.shared._Z35group_norm_nhwc_fwd_one_pass_kernelI11Bf16IOFp16WLi256ELi40ELi640EEv26Group_norm_nhwc_fwd_params:
	.zero		1224


//--------------------- .nv.shared._Z35group_norm_nhwc_fwd_one_pass_kernelI11Bf16IOFp16WLi512ELi40ELi640EEv26Group_norm_nhwc_fwd_params --------------------------
	.section	.nv.shared._Z35group_norm_nhwc_fwd_one_pass_kernelI11Bf16IOFp16WLi512ELi40ELi640EEv26Group_norm_nhwc_fwd_params,"aw",@nobits
	.sectionflags	@""
	.align	8
.nv.shared._Z35group_norm_nhwc_fwd_one_pass_kernelI11Bf16IOFp16WLi512ELi40ELi640EEv26Group_norm_nhwc_fwd_params:
	.zero		1224


//--------------------- .nv.shared._Z35group_norm_nhwc_fwd_one_pass_kernelI11Fp16IOFp32WLi64ELi40ELi640EEv26Group_norm_nhwc_fwd_params --------------------------
	.section	.nv.shared._Z35group_norm_nhwc_fwd_one_pass_kernelI11Fp16IOFp32WLi64ELi40ELi640EEv26Group_norm_nhwc_fwd_params,"aw",@nobits
	.sectionflags	@""
	.align	8
.nv.shared._Z35group_norm_nhwc_fwd_one_pass_kernelI11Fp16IOFp32WLi64ELi40ELi640EEv26Group_norm_nhwc_fwd_params:
	.zero		1224


//--------------------- .nv.shared._Z35group_norm_nhwc_fwd_one_pass_kernelI11Fp16IOFp32WLi128ELi40ELi640EEv26Group_norm_nhwc_fwd_params --------------------------
	.section	.nv.shared._Z35group_norm_nhwc_fwd_one_pass_kernelI11Fp16IOFp32WLi128ELi40ELi640EEv26Group_norm_nhwc_fwd_params,"aw",@nobits
	.sectionflags	@""
	.align	8
.nv.shared._Z35group_norm_nhwc_fwd_one_pass_kernelI11Fp16IOFp32WLi128ELi40ELi640EEv26Group_norm_nhwc_fwd_params:
	.zero		1224


//--------------------- .nv.shared._Z35group_norm_nhwc_fwd_one_pass_kernelI11Fp16IOFp32WLi256ELi40ELi640EEv26Group_norm_nhwc_fwd_params --------------------------
	.section	.nv.shared._Z35group_norm_nhwc_fwd_one_pass_kernelI11Fp16IOFp32WLi256ELi40ELi640EEv26Group_norm_nhwc_fwd_params,"aw",@nobits
	.sectionflags	@""
	.align	8
.nv.shared._Z35group_norm_nhwc_fwd_one_pass_kernelI11Fp16IOFp32WLi256ELi40ELi640EEv26Group_norm_nhwc_fwd_params:
	.zero		1224


//--------------------- .nv.shared._Z35group_norm_nhwc_fwd_one_pass_kernelI11Fp16IOFp32WLi512ELi40ELi640EEv26Group_norm_nhwc_fwd_params --------------------------
	.section	.nv.shared._Z35group_norm_nhwc_fwd_one_pass_kernelI11Fp16IOFp32WLi512ELi40ELi640EEv26Group_norm_nhwc_fwd_params,"aw",@nobits
	.sectionflags	@""
	.align	8
.nv.shared._Z35group_norm_nhwc_fwd_one_pass_kernelI11Fp16IOFp32WLi512ELi40ELi640EEv26Group_norm_nhwc_fwd_params:
	.zero		1224


//--------------------- .nv.shared._Z35group_norm_nhwc_fwd_one_pass_kernelI11Fp16IOBf16WLi64ELi40ELi640EEv26Group_norm_nhwc_fwd_params --------------------------
	.section	.nv.shared._Z35group_norm_nhwc_fwd_one_pass_kernelI11Fp16IOBf16WLi64ELi40ELi640EEv26Group_norm_nhwc_fwd_params,"aw",@nobits
	.sectionflags	@""
	.align	8
.nv.shared._Z35group_norm_nhwc_fwd_one_pass_kernelI11Fp16IOBf16WLi64ELi40ELi640EEv26Group_norm_nhwc_fwd_params:
	.zero		1224


//--------------------- .nv.shared._Z35group_norm_nhwc_fwd_one_pass_kernelI11Fp16IOBf16WLi128ELi40ELi640EEv26Group_norm_nhwc_fwd_params --------------------------
	.section	.nv.shared._Z35group_norm_nhwc_fwd_one_pass_kernelI11Fp16IOBf16WLi128ELi40ELi640EEv26Group_norm_nhwc_fwd_params,"aw",@nobits
	.sectionflags	@""
	.align	8
.nv.shared._Z35group_norm_nhwc_fwd_one_pass_kernelI11Fp16IOBf16WLi128ELi40ELi640EEv26Group_norm_nhwc_fwd_params:
	.zero		1224


//--------------------- .nv.shared._Z35group_norm_nhwc_fwd_one_pass_kernelI11Fp16IOBf16WLi256ELi40ELi640EEv26Group_norm_nhwc_fwd_params --------------------------
	.section	.nv.shared._Z35group_norm_nhwc_fwd_one_pass_kernelI11Fp16IOBf16WLi256ELi40ELi640EEv26Group_norm_nhwc_fwd_params,"aw",@nobits
	.sectionflags	@""
	.align	8
.nv.shared._Z35group_norm_nhwc_fwd_one_pass_kernelI11Fp16IOBf16WLi256ELi40ELi640EEv26Group_norm_nhwc_fwd_params:
	.zero		1224


//--------------------- .nv.shared._Z35group_norm_nhwc_fwd_one_pass_kernelI11Fp16IOBf16WLi512ELi40ELi640EEv26Group_norm_nhwc_fwd_params --------------------------
	.section	.nv.shared._Z35group_norm_nhwc_fwd_one_pass_kernelI11Fp16IOBf16WLi512ELi40ELi640EEv26Group_norm_nhwc_fwd_params,"aw",@nobits
	.sectionflags	@""
	.align	8
.nv.shared._Z35group_norm_nhwc_fwd_one_pass_kernelI11Fp16IOBf16WLi512ELi40ELi640EEv26Group_norm_nhwc_fwd_params:
	.zero		1224


//--------------------- .nv.shared._Z35group_norm_nhwc_fwd_one_pass_kernelI11Fp16IOFp16WLi64ELi40ELi640EEv26Group_norm_nhwc_fwd_params --------------------------
	.section	.nv.shared._Z35group_norm_nhwc_fwd_one_pass_kernelI11Fp16IOFp16WLi64ELi40ELi640EEv26Group_norm_nhwc_fwd_params,"aw",@nobits
	.sectionflags	@""
	.align	8
.nv.shared._Z35group_norm_nhwc_fwd_one_pass_kernelI11Fp16IOFp16WLi64ELi40ELi640EEv26Group_norm_nhwc_fwd_params:
	.zero		1224


//--------------------- .nv.shared._Z35group_norm_nhwc_fwd_one_pass_kernelI11Fp16IOFp16WLi128ELi40ELi640EEv26Group_norm_nhwc_fwd_params --------------------------
	.section	.nv.shared._Z35group_norm_nhwc_fwd_one_pass_kernelI11Fp16IOFp16WLi128ELi40ELi640EEv26Group_norm_nhwc_fwd_params,"aw",@nobits
	.sectionflags	@""
	.align	8
.nv.shared._Z35group_norm_nhwc_fwd_one_pass_kernelI11Fp16IOFp16WLi128ELi40ELi640EEv26Group_norm_nhwc_fwd_params:
	.zero		1224


//--------------------- .nv.shared._Z35group_norm_nhwc_fwd_one_pass_kernelI11Fp16IOFp16WLi256ELi40ELi640EEv26Group_norm_nhwc_fwd_params --------------------------
	.section	.nv.shared._Z35group_norm_nhwc_fwd_one_pass_kernelI11Fp16IOFp16WLi256ELi40ELi640EEv26Group_norm_nhwc_fwd_params,"aw",@nobits
	.sectionflags	@""
	.align	8
.nv.shared._Z35group_norm_nhwc_fwd_one_pass_kernelI11Fp16IOFp16WLi256ELi40ELi640EEv26Group_norm_nhwc_fwd_params:
	.zero		1224


//--------------------- .nv.shared._Z35group_norm_nhwc_fwd_one_pass_kernelI11Fp16IOFp16WLi512ELi40ELi640EEv26Group_norm_nhwc_fwd_params --------------------------
	.section	.nv.shared._Z35group_norm_nhwc_fwd_one_pass_kernelI11Fp16IOFp16WLi512ELi40ELi640EEv26Group_norm_nhwc_fwd_params,"aw",@nobits
	.sectionflags	@""
	.align	8
.nv.shared._Z35group_norm_nhwc_fwd_one_pass_kernelI11Fp16IOFp16WLi512ELi40ELi640EEv26Group_norm_nhwc_fwd_params:
	.zero		1224


//--------------------- .nv.shared._Z35group_norm_nhwc_fwd_one_pass_kernelI11Fp32IOFp32WLi64ELi40ELi640EEv26Group_norm_nhwc_fwd_params --------------------------
	.section	.nv.shared._Z35group_norm_nhwc_fwd_one_pass_kernelI11Fp32IOFp32WLi64ELi40ELi640EEv26Group_norm_nhwc_fwd_params,"aw",@nobits
	.sectionflags	@""
	.align	8
.nv.shared._Z35group_norm_nhwc_fwd_one_pass_kernelI11Fp32IOFp32WLi64ELi40ELi640EEv26Group_norm_nhwc_fwd_params:
	.zero		1224


//--------------------- .nv.shared._Z35group_norm_nhwc_fwd_one_pass_kernelI11Fp32IOFp32WLi128ELi40ELi640EEv26Group_norm_nhwc_fwd_params --------------------------
	.section	.nv.shared._Z35group_norm_nhwc_fwd_one_pass_kernelI11Fp32IOFp32WLi128ELi40ELi640EEv26Group_norm_nhwc_fwd_params,"aw",@nobits
	.sectionflags	@""
	.align	8
.nv.shared._Z35group_norm_nhwc_fwd_one_pass_kernelI11Fp32IOFp32WLi128ELi40ELi640EEv26Group_norm_nhwc_fwd_params:
	.zero		1224


//--------------------- .nv.shared._Z35group_norm_nhwc_fwd_one_pass_kernelI11Fp32IOFp32WLi256ELi40ELi640EEv26Group_norm_nhwc_fwd_params --------------------------
	.section	.nv.shared._Z35group_norm_nhwc_fwd_one_pass_kernelI11Fp32IOFp32WLi256ELi40ELi640EEv26Group_norm_nhwc_fwd_params,"aw",@nobits
	.sectionflags	@""
	.align	8
.nv.shared._Z35group_norm_nhwc_fwd_one_pass_kernelI11Fp32IOFp32WLi256ELi40ELi640EEv26Group_norm_nhwc_fwd_params:
	.zero		1224


//--------------------- .nv.shared._Z35group_norm_nhwc_fwd_one_pass_kernelI11Fp32IOFp32WLi512ELi40ELi640EEv26Group_norm_nhwc_fwd_params --------------------------
	.section	.nv.shared._Z35group_norm_nhwc_fwd_one_pass_kernelI11Fp32IOFp32WLi512ELi40ELi640EEv26Group_norm_nhwc_fwd_params,"aw",@nobits
	.sectionflags	@""
	.align	8
.nv.shared._Z35group_norm_nhwc_fwd_one_pass_kernelI11Fp32IOFp32WLi512ELi40ELi640EEv26Group_norm_nhwc_fwd_params:
	.zero		1224


//--------------------- .nv.shared._Z35group_norm_nhwc_fwd_one_pass_kernelI11Fp32IOBf16WLi64ELi40ELi640EEv26Group_norm_nhwc_fwd_params --------------------------
	.section	.nv.shared._Z35group_norm_nhwc_fwd_one_pass_kernelI11Fp32IOBf16WLi64ELi40ELi640EEv26Group_norm_nhwc_fwd_params,"aw",@nobits
	.sectionflags	@""
	.align	8
.nv.shared._Z35group_norm_nhwc_fwd_one_pass_kernelI11Fp32IOBf16WLi64ELi40ELi640EEv26Group_norm_nhwc_fwd_params:
	.zero		1224


//--------------------- .nv.shared._Z35group_norm_nhwc_fwd_one_pass_kernelI11Fp32IOBf16WLi128ELi40ELi640EEv26Group_norm_nhwc_fwd_params --------------------------
	.section	.nv.shared._Z35group_norm_nhwc_fwd_one_pass_kernelI11Fp32IOBf16WLi128ELi40ELi640EEv26Group_norm_nhwc_fwd_params,"aw",@nobits
	.sectionflags	@""
	.align	8
.nv.shared._Z35group_norm_nhwc_fwd_one_pass_kernelI11Fp32IOBf16WLi128ELi40ELi640EEv26Group_norm_nhwc_fwd_params:
	.zero		1224


//--------------------- .nv.shared._Z35group_norm_nhwc_fwd_one_pass_kernelI11Fp32IOBf16WLi256ELi40ELi640EEv26Group_norm_nhwc_fwd_params --------------------------
	.section	.nv.shared._Z35group_norm_nhwc_fwd_one_pass_kernelI11Fp32IOBf16WLi256ELi40ELi640EEv26Group_norm_nhwc_fwd_params,"aw",@nobits
	.sectionflags	@""
	.align	8
.nv.shared._Z35group_norm_nhwc_fwd_one_pass_kernelI11Fp32IOBf16WLi256ELi40ELi640EEv26Group_norm_nhwc_fwd_params:
	.zero		1224


//--------------------- .nv.shared._Z35group_norm_nhwc_fwd_one_pass_kernelI11Fp32IOBf16WLi512ELi40ELi640EEv26Group_norm_nhwc_fwd_params --------------------------
	.section	.nv.shared._Z35group_norm_nhwc_fwd_one_pass_kernelI11Fp32IOBf16WLi512ELi40ELi640EEv26Group_norm_nhwc_fwd_params,"aw",@nobits
	.sectionflags	@""
	.align	8
.nv.shared._Z35group_norm_nhwc_fwd_one_pass_kernelI11Fp32IOBf16WLi512ELi40ELi640EEv26Group_norm_nhwc_fwd_params:
	.zero		1224


//--------------------- .nv.shared._Z35group_norm_nhwc_fwd_one_pass_kernelI11Fp32IOFp16WLi64ELi40ELi640EEv26Group_norm_nhwc_fwd_params --------------------------
	.section	.nv.shared._Z35group_norm_nhwc_fwd_one_pass_kernelI11Fp32IOFp16WLi64ELi40ELi640EEv26Group_norm_nhwc_fwd_params,"aw",@nobits
	.sectionflags	@""
	.align	8
.nv.shared._Z35group_norm_nhwc_fwd_one_pass_kernelI11Fp32IOFp16WLi64ELi40ELi640EEv26Group_norm_nhwc_fwd_params:
	.zero		1224


//--------------------- .nv.shared._Z35group_norm_nhwc_fwd_one_pass_kernelI11Fp32IOFp16WLi128ELi40ELi640EEv26Group_norm_nhwc_fwd_params --------------------------
	.section	.nv.shared._Z35group_norm_nhwc_fwd_one_pass_kernelI11Fp32IOFp16WLi128ELi40ELi640EEv26Group_norm_nhwc_fwd_params,"aw",@nobits
	.sectionflags	@""
	.align	8
.nv.shared._Z35group_norm_nhwc_fwd_one_pass_kernelI11Fp32IOFp16WLi128ELi40ELi640EEv26Group_norm_nhwc_fwd_params:
	.zero		1224


//--------------------- .nv.shared._Z35group_norm_nhwc_fwd_one_pass_kernelI11Fp32IOFp16WLi256ELi40ELi640EEv26Group_norm_nhwc_fwd_params --------------------------
	.section	.nv.shared._Z35group_norm_nhwc_fwd_one_pass_kernelI11Fp32IOFp16WLi256ELi40ELi640EEv26Group_norm_nhwc_fwd_params,"aw",@nobits
	.sectionflags	@""
	.align	8
.nv.shared._Z35group_norm_nhwc_fwd_one_pass_kernelI11Fp32IOFp16WLi256ELi40ELi640EEv26Group_norm_nhwc_fwd_params:
	.zero		1224


//--------------------- .nv.shared._Z35group_norm_nhwc_fwd_one_pass_kernelI11Fp32IOFp16WLi512ELi40ELi640EEv26Group_norm_nhwc_fwd_params --------------------------
	.section	.nv.shared._Z35group_norm_nhwc_fwd_one_pass_kernelI11Fp32IOFp16WLi512ELi40ELi640EEv26Group_norm_nhwc_fwd_params,"aw",@nobits
	.sectionflags	@""
	.align	8
.nv.shared._Z35group_norm_nhwc_fwd_one_pass_kernelI11Fp32IOFp16WLi512ELi40ELi640EEv26Group_norm_nhwc_fwd_params:
	.zero		1224


//--------------------- .nv.constant0._ZN3cub17CUB_300001_SM_9006detail11EmptyKernelIvEEvv --------------------------
	.section	.nv.constant0._ZN3cub17CUB_300001_SM_9006detail11EmptyKernelIvEEvv,"a",@progbits
	.sectionflags	@""
	.align	4
.nv.constant0._ZN3cub17CUB_300001_SM_9006detail11EmptyKernelIvEEvv:
	.zero		528


//--------------------- .nv.constant0._Z35group_norm_nhwc_bwd_one_pass_kernelI11Bf16IOFp32WLi64ELi40ELi640EEv26Group_norm_nhwc_bwd_params --------------------------
	.section	.nv.constant0._Z35group_norm_nhwc_bwd_one_pass_kernelI11Bf16IOFp32WLi64ELi40ELi640EEv26Group_norm_nhwc_bwd_params,"a",@progbits
	.sectionflags	@""
	.align	4
.nv.constant0._Z35group_norm_nhwc_bwd_one_pass_kernelI11Bf16IOFp32WLi64ELi40ELi640EEv26Group_norm_nhwc_bwd_params:
	.zero		712


//--------------------- .nv.constant0._Z35group_norm_nhwc_bwd_one_pass_kernelI11Bf16IOFp32WLi128ELi40ELi640EEv26Group_norm_nhwc_bwd_params --------------------------
	.section	.nv.constant0._Z35group_norm_nhwc_bwd_one_pass_kernelI11Bf16IOFp32WLi128ELi40ELi640EEv26Group_norm_nhwc_bwd_params,"a",@progbits
	.sectionflags	@""
	.align	4
.nv.constant0._Z35group_norm_nhwc_bwd_one_pass_kernelI11Bf16IOFp32WLi128ELi40ELi640EEv26Group_norm_nhwc_bwd_params:
	.zero		712


//--------------------- .nv.constant0._Z35group_norm_nhwc_bwd_one_pass_kernelI11Bf16IOFp32WLi256ELi40ELi640EEv26Group_norm_nhwc_bwd_params --------------------------
	.section	.nv.constant0._Z35group_norm_nhwc_bwd_one_pass_kernelI11Bf16IOFp32WLi256ELi40ELi640EEv26Group_norm_nhwc_bwd_params,"a",@progbits
	.sectionflags	@""
	.align	4
.nv.constant0._Z35group_norm_nhwc_bwd_one_pass_kernelI11Bf16IOFp32WLi256ELi40ELi640EEv26Group_norm_nhwc_bwd_params:
	.zero		712


//--------------------- .nv.constant0._Z35group_norm_nhwc_bwd_one_pass_kernelI11Bf16IOFp32WLi512ELi40ELi640EEv26Group_norm_nhwc_bwd_params --------------------------
	.section	.nv.constant0._Z35group_norm_nhwc_bwd_one_pass_kernelI11Bf16IOFp32WLi512ELi40ELi640EEv26Group_norm_nhwc_bwd_params,"a",@progbits
	.sectionflags	@""
	.align	4
.nv.constant0._Z35group_norm_nhwc_bwd_one_pass_kernelI11Bf16IOFp32WLi512ELi40ELi640EEv26Group_norm_nhwc_bwd_params:
	.zero		712


//--------------------- .nv.constant0._Z35group_norm_nhwc_bwd_one_pass_kernelI11Bf16IOBf16WLi64ELi40ELi640EEv26Group_norm_nhwc_bwd_params --------------------------
	.section	.nv.constant0._Z35group_norm_nhwc_bwd_one_pass_kernelI11Bf16IOBf16WLi64ELi40ELi640EEv26Group_norm_nhwc_bwd_params,"a",@progbits
	.sectionflags	@""
	.align	4
.nv.constant0._Z35group_norm_nhwc_bwd_one_pass_kernelI11Bf16IOBf16WLi64ELi40ELi640EEv26Group_norm_nhwc_bwd_params:
	.zero		712


//--------------------- .nv.constant0._Z35group_norm_nhwc_bwd_one_pass_kernelI11Bf16IOBf16WLi128ELi40ELi640EEv26Group_norm_nhwc_bwd_params --------------------------
	.section	.nv.constant0._Z35group_norm_nhwc_bwd_one_pass_kernelI11Bf16IOBf16WLi128ELi40ELi640EEv26Group_norm_nhwc_bwd_params,"a",@progbits
	.sectionflags	@""
	.align	4
.nv.constant0._Z35group_norm_nhwc_bwd_one_pass_kernelI11Bf16IOBf16WLi128ELi40ELi640EEv26Group_norm_nhwc_bwd_params:
	.zero		712


//--------------------- .nv.constant0._Z35group_norm_nhwc_bwd_one_pass_kernelI11Bf16IOBf16WLi256ELi40ELi640EEv26Group_norm_nhwc_bwd_params --------------------------
	.section	.nv.constant0._Z35group_norm_nhwc_bwd_one_pass_kernelI11Bf16IOBf16WLi256ELi40ELi640EEv26Group_norm_nhwc_bwd_params,"a",@progbits
	.sectionflags	@""
	.align	4
.nv.constant0._Z35group_norm_nhwc_bwd_one_pass_kernelI11Bf16IOBf16WLi256ELi40ELi640EEv26Group_norm_nhwc_bwd_params:
	.zero		712


//--------------------- .nv.constant0._Z35group_norm_nhwc_bwd_one_pass_kernelI11Bf16IOBf16WLi512ELi40ELi640EEv26Group_norm_nhwc_bwd_params --------------------------
	.section	.nv.constant0._Z35group_norm_nhwc_bwd_one_pass_kernelI11Bf16IOBf16WLi512ELi40ELi640EEv26Group_norm_nhwc_bwd_params,"a",@progbits
	.sectionflags	@""
	.align	4
.nv.constant0._Z35group_norm_nhwc_bwd_one_pass_kernelI11Bf16IOBf16WLi512ELi40ELi640EEv26Group_norm_nhwc_bwd_params:
	.zero		712


//--------------------- .nv.constant0._Z35group_norm_nhwc_bwd_one_pass_kernelI11Bf16IOFp16WLi64ELi40ELi640EEv26Group_norm_nhwc_bwd_params --------------------------
	.section	.nv.constant0._Z35group_norm_nhwc_bwd_one_pass_kernelI11Bf16IOFp16WLi64ELi40ELi640EEv26Group_norm_nhwc_bwd_params,"a",@progbits
	.sectionflags	@""
	.align	4
.nv.constant0._Z35group_norm_nhwc_bwd_one_pass_kernelI11Bf16IOFp16WLi64ELi40ELi640EEv26Group_norm_nhwc_bwd_params:
	.zero		712


//--------------------- .nv.constant0._Z35group_norm_nhwc_bwd_one_pass_kernelI11Bf16IOFp16WLi128ELi40ELi640EEv26Group_norm_nhwc_bwd_params --------------------------
	.section	.nv.constant0._Z35group_norm_nhwc_bwd_one_pass_kernelI11Bf16IOFp16WLi128ELi40ELi640EEv26Group_norm_nhwc_bwd_params,"a",@progbits
	.sectionflags	@""
	.align	4
.nv.constant0._Z35group_norm_nhwc_bwd_one_pass_kernelI11Bf16IOFp16WLi128ELi40ELi640EEv26Group_norm_nhwc_bwd_params:
	.zero		712


//--------------------- .nv.constant0._Z35group_norm_nhwc_bwd_one_pass_kernelI11Bf16IOFp16WLi256ELi40ELi640EEv26Group_norm_nhwc_bwd_params --------------------------
	.section	.nv.constant0._Z35group_norm_nhwc_bwd_one_pass_kernelI11Bf16IOFp16WLi256ELi40ELi640EEv26Group_norm_nhwc_bwd_params,"a",@progbits
	.sectionflags	@""
	.align	4
.nv.constant0._Z35group_norm_nhwc_bwd_one_pass_kernelI11Bf16IOFp16WLi256ELi40ELi640EEv26Group_norm_nhwc_bwd_params:
	.zero		712


//--------------------- .nv.constant0._Z35group_norm_nhwc_bwd_one_pass_kernelI11Bf16IOFp16WLi512ELi40ELi640EEv26Group_norm_nhwc_bwd_params --------------------------
	.section	.nv.constant0._Z35group_norm_nhwc_bwd_one_pass_kernelI11Bf16IOFp16WLi512ELi40ELi640EEv26Group_norm_nhwc_bwd_params,"a",@progbits
	.sectionflags	@""
	.align	4
.nv.constant0._Z35group_norm_nhwc_bwd_one_pass_kernelI11Bf16IOFp16WLi512ELi40ELi640EEv26Group_norm_nhwc_bwd_params:
	.zero		712


//--------------------- .nv.constant0._Z35group_norm_nhwc_bwd_one_pass_kernelI11Fp16IOFp32WLi64ELi40ELi640EEv26Group_norm_nhwc_bwd_params --------------------------
	.section	.nv.constant0._Z35group_norm_nhwc_bwd_one_pass_kernelI11Fp16IOFp32WLi64ELi40ELi640EEv26Group_norm_nhwc_bwd_params,"a",@progbits
	.sectionflags	@""
	.align	4
.nv.constant0._Z35group_norm_nhwc_bwd_one_pass_kernelI11Fp16IOFp32WLi64ELi40ELi640EEv26Group_norm_nhwc_bwd_params:
	.zero		712


//--------------------- .nv.constant0._Z35group_norm_nhwc_bwd_one_pass_kernelI11Fp16IOFp32WLi128ELi40ELi640EEv26Group_norm_nhwc_bwd_params --------------------------
	.section	.nv.constant0._Z35group_norm_nhwc_bwd_one_pass_kernelI11Fp16IOFp32WLi128ELi40ELi640EEv26Group_norm_nhwc_bwd_params,"a",@progbits
	.sectionflags	@""
	.align	4
.nv.constant0._Z35group_norm_nhwc_bwd_one_pass_kernelI11Fp16IOFp32WLi128ELi40ELi640EEv26Group_norm_nhwc_bwd_params:
	.zero		712


//--------------------- .nv.constant0._Z35group_norm_nhwc_bwd_one_pass_kernelI11Fp16IOFp32WLi256ELi40ELi640EEv26Group_norm_nhwc_bwd_params --------------------------
	.section	.nv.constant0._Z35group_norm_nhwc_bwd_one_pass_kernelI11Fp16IOFp32WLi256ELi40ELi640EEv26Group_norm_nhwc_bwd_params,"a",@progbits
	.sectionflags	@""
	.align	4
.nv.constant0._Z35group_norm_nhwc_bwd_one_pass_kernelI11Fp16IOFp32WLi256ELi40ELi640EEv26Group_norm_nhwc_bwd_params:
	.zero		712


//--------------------- .nv.constant0._Z35group_norm_nhwc_bwd_one_pass_kernelI11Fp16IOFp32WLi512ELi40ELi640EEv26Group_norm_nhwc_bwd_params --------------------------
	.section	.nv.constant0._Z35group_norm_nhwc_bwd_one_pass_kernelI11Fp16IOFp32WLi512ELi40ELi640EEv26Group_norm_nhwc_bwd_params,"a",@progbits
	.sectionflags	@""
	.align	4
.nv.constant0._Z35group_norm_nhwc_bwd_one_pass_kernelI11Fp16IOFp32WLi512ELi40ELi640EEv26Group_norm_nhwc_bwd_params:
	.zero		712


//--------------------- .nv.constant0._Z35group_norm_nhwc_bwd_one_pass_kernelI11Fp16IOBf16WLi64ELi40ELi640EEv26Group_norm_nhwc_bwd_params --------------------------
	.section	.nv.constant0._Z35group_norm_nhwc_bwd_one_pass_kernelI11Fp16IOBf16WLi64ELi40ELi640EEv26Group_norm_nhwc_bwd_params,"a",@progbits
	.sectionflags	@""
	.align	4
.nv.constant0._Z35group_norm_nhwc_bwd_one_pass_kernelI11Fp16IOBf16WLi64ELi40ELi640EEv26Group_norm_nhwc_bwd_params:
	.zero		712


//--------------------- .nv.constant0._Z35group_norm_nhwc_bwd_one_pass_kernelI11Fp16IOBf16WLi128ELi40ELi640EEv26Group_norm_nhwc_bwd_params --------------------------
	.section	.nv.constant0._Z35group_norm_nhwc_bwd_one_pass_kernelI11Fp16IOBf16WLi128ELi40ELi640EEv26Group_norm_nhwc_bwd_params,"a",@progbits
	.sectionflags	@""
	.align	4
.nv.constant0._Z35group_norm_nhwc_bwd_one_pass_kernelI11Fp16IOBf16WLi128ELi40ELi640EEv26Group_norm_nhwc_bwd_params:
	.zero		712


//--------------------- .nv.constant0._Z35group_norm_nhwc_bwd_one_pass_kernelI11Fp16IOBf16WLi256ELi40ELi640EEv26Group_norm_nhwc_bwd_params --------------------------
	.section	.nv.constant0._Z35group_norm_nhwc_bwd_one_pass_kernelI11Fp16IOBf16WLi256ELi40ELi640EEv26Group_norm_nhwc_bwd_params,"a",@progbits
	.sectionflags	@""
	.align	4
.nv.constant0._Z35group_norm_nhwc_bwd_one_pass_kernelI11Fp16IOBf16WLi256ELi40ELi640EEv26Group_norm_nhwc_bwd_params:
	.zero		712


//--------------------- .nv.constant0._Z35group_norm_nhwc_bwd_one_pass_kernelI11Fp16IOBf16WLi512ELi40ELi640EEv26Group_norm_nhwc_bwd_params --------------------------
	.section	.nv.constant0._Z35group_norm_nhwc_bwd_one_pass_kernelI11Fp16IOBf16WLi512ELi40ELi640EEv26Group_norm_nhwc_bwd_params,"a",@progbits
	.sectionflags	@""
	.align	4
.nv.constant0._Z35group_norm_nhwc_bwd_one_pass_kernelI11Fp16IOBf16WLi512ELi40ELi640EEv26Group_norm_nhwc_bwd_params:
	.zero		712


//--------------------- .nv.constant0._Z35group_norm_nhwc_bwd_one_pass_kernelI11Fp16IOFp16WLi64ELi40ELi640EEv26Group_norm_nhwc_bwd_params --------------------------
	.section	.nv.constant0._Z35group_norm_nhwc_bwd_one_pass_kernelI11Fp16IOFp16WLi64ELi40ELi640EEv26Group_norm_nhwc_bwd_params,"a",@progbits
	.sectionflags	@""
	.align	4
.nv.constant0._Z35group_norm_nhwc_bwd_one_pass_kernelI11Fp16IOFp16WLi64ELi40ELi640EEv26Group_norm_nhwc_bwd_params:
	.zero		712


//--------------------- .nv.constant0._Z35group_norm_nhwc_bwd_one_pass_kernelI11Fp16IOFp16WLi128ELi40ELi640EEv26Group_norm_nhwc_bwd_params --------------------------
	.section	.nv.constant0._Z35group_norm_nhwc_bwd_one_pass_kernelI11Fp16IOFp16WLi128ELi40ELi640EEv26Group_norm_nhwc_bwd_params,"a",@progbits
	.sectionflags	@""
	.align	4
.nv.constant0._Z35group_norm_nhwc_bwd_one_pass_kernelI11Fp16IOFp16WLi128ELi40ELi640EEv26Group_norm_nhwc_bwd_params:
	.zero		712


//--------------------- .nv.constant0._Z35group_norm_nhwc_bwd_one_pass_kernelI11Fp16IOFp16WLi256ELi40ELi640EEv26Group_norm_nhwc_bwd_params --------------------------
	.section	.nv.constant0._Z35group_norm_nhwc_bwd_one_pass_kernelI11Fp16IOFp16WLi256ELi40ELi640EEv26Group_norm_nhwc_bwd_params,"a",@progbits
	.sectionflags	@""
	.align	4
.nv.constant0._Z35group_norm_nhwc_bwd_one_pass_kernelI11Fp16IOFp16WLi256ELi40ELi640EEv26Group_norm_nhwc_bwd_params:
	.zero		712


//--------------------- .nv.constant0._Z35group_norm_nhwc_bwd_one_pass_kernelI11Fp16IOFp16WLi512ELi40ELi640EEv26Group_norm_nhwc_bwd_params --------------------------
	.section	.nv.constant0._Z35group_norm_nhwc_bwd_one_pass_kernelI11Fp16IOFp16WLi512ELi40ELi640EEv26Group_norm_nhwc_bwd_params,"a",@progbits
	.sectionflags	@""
	.align	4
.nv.constant0._Z35group_norm_nhwc_bwd_one_pass_kernelI11Fp16IOFp16WLi512ELi40ELi640EEv26Group_norm_nhwc_bwd_params:
	.zero		712


//--------------------- .nv.constant0._Z35group_norm_nhwc_bwd_one_pass_kernelI11Fp32IOFp32WLi64ELi40ELi640EEv26Group_norm_nhwc_bwd_params --------------------------
	.section	.nv.constant0._Z35group_norm_nhwc_bwd_one_pass_kernelI11Fp32IOFp32WLi64ELi40ELi640EEv26Group_norm_nhwc_bwd_params,"a",@progbits
	.sectionflags	@""
	.align	4
.nv.constant0._Z35group_norm_nhwc_bwd_one_pass_kernelI11Fp32IOFp32WLi64ELi40ELi640EEv26Group_norm_nhwc_bwd_params:
	.zero		712


//--------------------- .nv.constant0._Z35group_norm_nhwc_bwd_one_pass_kernelI11Fp32IOFp32WLi128ELi40ELi640EEv26Group_norm_nhwc_bwd_params --------------------------
	.section	.nv.constant0._Z35group_norm_nhwc_bwd_one_pass_kernelI11Fp32IOFp32WLi128ELi40ELi640EEv26Group_norm_nhwc_bwd_params,"a",@progbits
	.sectionflags	@""
	.align	4
.nv.constant0._Z35group_norm_nhwc_bwd_one_pass_kernelI11Fp32IOFp32WLi128ELi40ELi640EEv26Group_norm_nhwc_bwd_params:
	.zero		712


//--------------------- .nv.constant0._Z35group_norm_nhwc_bwd_one_pass_kernelI11Fp32IOFp32WLi256ELi40ELi640EEv26Group_norm_nhwc_bwd_params --------------------------
	.section	.nv.constant0._Z35group_norm_nhwc_bwd_one_pass_kernelI11Fp32IOFp32WLi256ELi40ELi640EEv26Group_norm_nhwc_bwd_params,"a",@progbits
	.sectionflags	@""
	.align	4
.nv.constant0._Z35group_norm_nhwc_bwd_one_pass_kernelI11Fp32IOFp32WLi256ELi40ELi640EEv26Group_norm_nhwc_bwd_params:
	.zero		712


//--------------------- .nv.constant0._Z35group_norm_nhwc_bwd_one_pass_kernelI11Fp32IOFp32WLi512ELi40ELi640EEv26Group_norm_nhwc_bwd_params --------------------------
	.section	.nv.constant0._Z35group_norm_nhwc_bwd_one_pass_kernelI11Fp32IOFp32WLi512ELi40ELi640EEv26Group_norm_nhwc_bwd_params,"a",@progbits
	.sectionflags	@""
	.align	4
.nv.constant0._Z35group_norm_nhwc_bwd_one_pass_kernelI11Fp32IOFp32WLi512ELi40ELi640EEv26Group_norm_nhwc_bwd_params:
	.zero		712


//--------------------- .nv.constant0._Z35group_norm_nhwc_bwd_one_pass_kernelI11Fp32IOBf16WLi64ELi40ELi640EEv26Group_norm_nhwc_bwd_params --------------------------
	.section	.nv.constant0._Z35group_norm_nhwc_bwd_one_pass_kernelI11Fp32IOBf16WLi64ELi40ELi640EEv26Group_norm_nhwc_bwd_params,"a",@progbits
	.sectionflags	@""
	.align	4
.nv.constant0._Z35group_norm_nhwc_bwd_one_pass_kernelI11Fp32IOBf16WLi64ELi40ELi640EEv26Group_norm_nhwc_bwd_params:
	.zero		712


//--------------------- .nv.constant0._Z35group_norm_nhwc_bwd_one_pass_kernelI11Fp32IOBf16WLi128ELi40ELi640EEv26Group_norm_nhwc_bwd_params --------------------------
	.section	.nv.constant0._Z35group_norm_nhwc_bwd_one_pass_kernelI11Fp32IOBf16WLi128ELi40ELi640EEv26Group_norm_nhwc_bwd_params,"a",@progbits
	.sectionflags	@""
	.align	4
.nv.constant0._Z35group_norm_nhwc_bwd_one_pass_kernelI11Fp32IOBf16WLi128ELi40ELi640EEv26Group_norm_nhwc_bwd_params:
	.zero		712


//--------------------- .nv.constant0._Z35group_norm_nhwc_bwd_one_pass_kernelI11Fp32IOBf16WLi256ELi40ELi640EEv26Group_norm_nhwc_bwd_params --------------------------
	.section	.nv.constant0._Z35group_norm_nhwc_bwd_one_pass_kernelI11Fp32IOBf16WLi256ELi40ELi640EEv26Group_norm_nhwc_bwd_params,"a",@progbits
	.sectionflags	@""
	.align	4
.nv.constant0._Z35group_norm_nhwc_bwd_one_pass_kernelI11Fp32IOBf16WLi256ELi40ELi640EEv26Group_norm_nhwc_bwd_params:
	.zero		712


//--------------------- .nv.constant0._Z35group_norm_nhwc_bwd_one_pass_kernelI11Fp32IOBf16WLi512ELi40ELi640EEv26Group_norm_nhwc_bwd_params --------------------------
	.section	.nv.constant0._Z35group_norm_nhwc_bwd_one_pass_kernelI11Fp32IOBf16WLi512ELi40ELi640EEv26Group_norm_nhwc_bwd_params,"a",@progbits
	.sectionflags	@""
	.align	4
.nv.constant0._Z35group_norm_nhwc_bwd_one_pass_kernelI11Fp32IOBf16WLi512ELi40ELi640EEv26Group_norm_nhwc_bwd_params:
	.zero		712


//--------------------- .nv.constant0._Z35group_norm_nhwc_bwd_one_pass_kernelI11Fp32IOFp16WLi64ELi40ELi640EEv26Group_norm_nhwc_bwd_params --------------------------
	.section	.nv.constant0._Z35group_norm_nhwc_bwd_one_pass_kernelI11Fp32IOFp16WLi64ELi40ELi640EEv26Group_norm_nhwc_bwd_params,"a",@progbits
	.sectionflags	@""
	.align	4
.nv.constant0._Z35group_norm_nhwc_bwd_one_pass_kernelI11Fp32IOFp16WLi64ELi40ELi640EEv26Group_norm_nhwc_bwd_params:
	.zero		712


//--------------------- .nv.constant0._Z35group_norm_nhwc_bwd_one_pass_kernelI11Fp32IOFp16WLi128ELi40ELi640EEv26Group_norm_nhwc_bwd_params --------------------------
	.section	.nv.constant0._Z35group_norm_nhwc_bwd_one_pass_kernelI11Fp32IOFp16WLi128ELi40ELi640EEv26Group_norm_nhwc_bwd_params,"a",@progbits
	.sectionflags	@""
	.align	4
.nv.constant0._Z35group_norm_nhwc_bwd_one_pass_kernelI11Fp32IOFp16WLi128ELi40ELi640EEv26Group_norm_nhwc_bwd_params:
	.zero		712


//--------------------- .nv.constant0._Z35group_norm_nhwc_bwd_one_pass_kernelI11Fp32IOFp16WLi256ELi40ELi640EEv26Group_norm_nhwc_bwd_params --------------------------
	.section	.nv.constant0._Z35group_norm_nhwc_bwd_one_pass_kernelI11Fp32IOFp16WLi256ELi40ELi640EEv26Group_norm_nhwc_bwd_params,"a",@progbits
	.sectionflags	@""
	.align	4
.nv.constant0._Z35group_norm_nhwc_bwd_one_pass_kernelI11Fp32IOFp16WLi256ELi40ELi640EEv26Group_norm_nhwc_bwd_params:
	.zero		712


//--------------------- .nv.constant0._Z35group_norm_nhwc_bwd_one_pass_kernelI11Fp32IOFp16WLi512ELi40ELi640EEv26Group_norm_nhwc_bwd_params --------------------------
	.section	.nv.constant0._Z35group_norm_nhwc_bwd_one_pass_kernelI11Fp32IOFp16WLi512ELi40ELi640EEv26Group_norm_nhwc_bwd_params,"a",@progbits
	.sectionflags	@""
	.align	4
.nv.constant0._Z35group_norm_nhwc_bwd_one_pass_kernelI11Fp32IOFp16WLi512ELi40ELi640EEv26Group_norm_nhwc_bwd_params:
	.zero		712


//--------------------- .nv.constant0._Z35group_norm_nhwc_fwd_one_pass_kernelI11Bf16IOFp32WLi64ELi40ELi640EEv26Group_norm_nhwc_fwd_params --------------------------
	.section	.nv.constant0._Z35group_norm_nhwc_fwd_one_pass_kernelI11Bf16IOFp32WLi64ELi40ELi640EEv26Group_norm_nhwc_fwd_params,"a",@progbits
	.sectionflags	@""
	.align	4
.nv.constant0._Z35group_norm_nhwc_fwd_one_pass_kernelI11Bf16IOFp32WLi64ELi40ELi640EEv26Group_norm_nhwc_fwd_params:
	.zero		688


//--------------------- .nv.constant0._Z35group_norm_nhwc_fwd_one_pass_kernelI11Bf16IOFp32WLi128ELi40ELi640EEv26Group_norm_nhwc_fwd_params --------------------------
	.section	.nv.constant0._Z35group_norm_nhwc_fwd_one_pass_kernelI11Bf16IOFp32WLi128ELi40ELi640EEv26Group_norm_nhwc_fwd_params,"a",@progbits
	.sectionflags	@""
	.align	4
.nv.constant0._Z35group_norm_nhwc_fwd_one_pass_kernelI11Bf16IOFp32WLi128ELi40ELi640EEv26Group_norm_nhwc_fwd_params:
	.zero		688


//--------------------- .nv.constant0._Z35group_norm_nhwc_fwd_one_pass_kernelI11Bf16IOFp32WLi256ELi40ELi640EEv26Group_norm_nhwc_fwd_params --------------------------
	.section	.nv.constant0._Z35group_norm_nhwc_fwd_one_pass_kernelI11Bf16IOFp32WLi256ELi40ELi640EEv26Group_norm_nhwc_fwd_params,"a",@progbits
	.sectionflags	@""
	.align	4
.nv.constant0._Z35group_norm_nhwc_fwd_one_pass_kernelI11Bf16IOFp32WLi256ELi40ELi640EEv26Group_norm_nhwc_fwd_params:
	.zero		688


//--------------------- .nv.constant0._Z35group_norm_nhwc_fwd_one_pass_kernelI11Bf16IOFp32WLi512ELi40ELi640EEv26Group_norm_nhwc_fwd_params --------------------------
	.section	.nv.constant0._Z35group_norm_nhwc_fwd_one_pass_kernelI11Bf16IOFp32WLi512ELi40ELi640EEv26Group_norm_nhwc_fwd_params,"a",@progbits
	.sectionflags	@""
	.align	4
.nv.constant0._Z35group_norm_nhwc_fwd_one_pass_kernelI11Bf16IOFp32WLi512ELi40ELi640EEv26Group_norm_nhwc_fwd_params:
	.zero		688


//--------------------- .nv.constant0._Z35group_norm_nhwc_fwd_one_pass_kernelI11Bf16IOBf16WLi64ELi40ELi640EEv26Group_norm_nhwc_fwd_params --------------------------
	.section	.nv.constant0._Z35group_norm_nhwc_fwd_one_pass_kernelI11Bf16IOBf16WLi64ELi40ELi640EEv26Group_norm_nhwc_fwd_params,"a",@progbits
	.sectionflags	@""
	.align	4
.nv.constant0._Z35group_norm_nhwc_fwd_one_pass_kernelI11Bf16IOBf16WLi64ELi40ELi640EEv26Group_norm_nhwc_fwd_params:
	.zero		688


//--------------------- .nv.constant0._Z35group_norm_nhwc_fwd_one_pass_kernelI11Bf16IOBf16WLi128ELi40ELi640EEv26Group_norm_nhwc_fwd_params --------------------------
	.section	.nv.constant0._Z35group_norm_nhwc_fwd_one_pass_kernelI11Bf16IOBf16WLi128ELi40ELi640EEv26Group_norm_nhwc_fwd_params,"a",@progbits
	.sectionflags	@""
	.align	4
.nv.constant0._Z35group_norm_nhwc_fwd_one_pass_kernelI11Bf16IOBf16WLi128ELi40ELi640EEv26Group_norm_nhwc_fwd_params:
	.zero		688


//--------------------- .nv.constant0._Z35group_norm_nhwc_fwd_one_pass_kernelI11Bf16IOBf16WLi256ELi40ELi640EEv26Group_norm_nhwc_fwd_params --------------------------
	.section	.nv.constant0._Z35group_norm_nhwc_fwd_one_pass_kernelI11Bf16IOBf16WLi256ELi40ELi640EEv26Group_norm_nhwc_fwd_params,"a",@progbits
	.sectionflags	@""
	.align	4
.nv.constant0._Z35group_norm_nhwc_fwd_one_pass_kernelI11Bf16IOBf16WLi256ELi40ELi640EEv26Group_norm_nhwc_fwd_params:
	.zero		688


//--------------------- .nv.constant0._Z35group_norm_nhwc_fwd_one_pass_kernelI11Bf16IOBf16WLi512ELi40ELi640EEv26Group_norm_nhwc_fwd_params --------------------------
	.section	.nv.constant0._Z35group_norm_nhwc_fwd_one_pass_kernelI11Bf16IOBf16WLi512ELi40ELi640EEv26Group_norm_nhwc_fwd_params,"a",@progbits
	.sectionflags	@""
	.align	4
.nv.constant0._Z35group_norm_nhwc_fwd_one_pass_kernelI11Bf16IOBf16WLi512ELi40ELi640EEv26Group_norm_nhwc_fwd_params:
	.zero		688


//--------------------- .nv.constant0._Z35group_norm_nhwc_fwd_one_pass_kernelI11Bf16IOFp16WLi64ELi40ELi640EEv26Group_norm_nhwc_fwd_params --------------------------
	.section	.nv.constant0._Z35group_norm_nhwc_fwd_one_pass_kernelI11Bf16IOFp16WLi64ELi40ELi640EEv26Group_norm_nhwc_fwd_params,"a",@progbits
	.sectionflags	@""
	.align	4
.nv.constant0._Z35group_norm_nhwc_fwd_one_pass_kernelI11Bf16IOFp16WLi64ELi40ELi640EEv26Group_norm_nhwc_fwd_params:
	.zero		688


//--------------------- .nv.constant0._Z35group_norm_nhwc_fwd_one_pass_kernelI11Bf16IOFp16WLi128ELi40ELi640EEv26Group_norm_nhwc_fwd_params --------------------------
	.section	.nv.constant0._Z35group_norm_nhwc_fwd_one_pass_kernelI11Bf16IOFp16WLi128ELi40ELi640EEv26Group_norm_nhwc_fwd_params,"a",@progbits
	.sectionflags	@""
	.align	4
.nv.constant0._Z35group_norm_nhwc_fwd_one_pass_kernelI11Bf16IOFp16WLi128ELi40ELi640EEv26Group_norm_nhwc_fwd_params:
	.zero		688


//--------------------- .nv.constant0._Z35group_norm_nhwc_fwd_one_pass_kernelI11Bf16IOFp16WLi256ELi40ELi640EEv26Group_norm_nhwc_fwd_params --------------------------
	.section	.nv.constant0._Z35group_norm_nhwc_fwd_one_pass_kernelI11Bf16IOFp16WLi256ELi40ELi640EEv26Group_norm_nhwc_fwd_params,"a",@progbits
	.sectionflags	@""
	.align	4
.nv.constant0._Z35group_norm_nhwc_fwd_one_pass_kernelI11Bf16IOFp16WLi256ELi40ELi640EEv26Group_norm_nhwc_fwd_params:
	.zero		688


//--------------------- .nv.constant0._Z35group_norm_nhwc_fwd_one_pass_kernelI11Bf16IOFp16WLi512ELi40ELi640EEv26Group_norm_nhwc_fwd_params --------------------------
	.section	.nv.constant0._Z35group_norm_nhwc_fwd_one_pass_kernelI11Bf16IOFp16WLi512ELi40ELi640EEv26Group_norm_nhwc_fwd_params,"a",@progbits
	.sectionflags	@""
	.align	4
.nv.constant0._Z35group_norm_nhwc_fwd_one_pass_kernelI11Bf16IOFp16WLi512ELi40ELi640EEv26Group_norm_nhwc_fwd_params:
	.zero		688


//--------------------- .nv.constant0._Z35group_norm_nhwc_fwd_one_pass_kernelI11Fp16IOFp32WLi64ELi40ELi640EEv26Group_norm_nhwc_fwd_params --------------------------
	.section	.nv.constant0._Z35group_norm_nhwc_fwd_one_pass_kernelI11Fp16IOFp32WLi64ELi40ELi640EEv26Group_norm_nhwc_fwd_params,"a",@progbits
	.sectionflags	@""
	.align	4
.nv.constant0._Z35group_norm_nhwc_fwd_one_pass_kernelI11Fp16IOFp32WLi64ELi40ELi640EEv26Group_norm_nhwc_fwd_params:
	.zero		688


//--------------------- .nv.constant0._Z35group_norm_nhwc_fwd_one_pass_kernelI11Fp16IOFp32WLi128ELi40ELi640EEv26Group_norm_nhwc_fwd_params --------------------------
	.section	.nv.constant0._Z35group_norm_nhwc_fwd_one_pass_kernelI11Fp16IOFp32WLi128ELi40ELi640EEv26Group_norm_nhwc_fwd_params,"a",@progbits
	.sectionflags	@""
	.align	4
.nv.constant0._Z35group_norm_nhwc_fwd_one_pass_kernelI11Fp16IOFp32WLi128ELi40ELi640EEv26Group_norm_nhwc_fwd_params:
	.zero		688


//--------------------- .nv.constant0._Z35group_norm_nhwc_fwd_one_pass_kernelI11Fp16IOFp32WLi256ELi40ELi640EEv26Group_norm_nhwc_fwd_params --------------------------
	.section	.nv.constant0._Z35group_norm_nhwc_fwd_one_pass_kernelI11Fp16IOFp32WLi256ELi40ELi640EEv26Group_norm_nhwc_fwd_params,"a",@progbits
	.sectionflags	@""
	.align	4
.nv.constant0._Z35group_norm_nhwc_fwd_one_pass_kernelI11Fp16IOFp32WLi256ELi40ELi640EEv26Group_norm_nhwc_fwd_params:
	.zero		688


//--------------------- .nv.constant0._Z35group_norm_nhwc_fwd_one_pass_kernelI11Fp16IOFp32WLi512ELi40ELi640EEv26Group_norm_nhwc_fwd_params --------------------------
	.section	.nv.constant0._Z35group_norm_nhwc_fwd_one_pass_kernelI11Fp16IOFp32WLi512ELi40ELi640EEv26Group_norm_nhwc_fwd_params,"a",@progbits
	.sectionflags	@""
	.align	4
.nv.constant0._Z35group_norm_nhwc_fwd_one_pass_kernelI11Fp16IOFp32WLi512ELi40ELi640EEv26Group_norm_nhwc_fwd_params:
	.zero		688


//--------------------- .nv.constant0._Z35group_norm_nhwc_fwd_one_pass_kernelI11Fp16IOBf16WLi64ELi40ELi640EEv26Group_norm_nhwc_fwd_params --------------------------
	.section	.nv.constant0._Z35group_norm_nhwc_fwd_one_pass_kernelI11Fp16IOBf16WLi64ELi40ELi640EEv26Group_norm_nhwc_fwd_params,"a",@progbits
	.sectionflags	@""
	.align	4
.nv.constant0._Z35group_norm_nhwc_fwd_one_pass_kernelI11Fp16IOBf16WLi64ELi40ELi640EEv26Group_norm_nhwc_fwd_params:
	.zero		688


//--------------------- .nv.constant0._Z35group_norm_nhwc_fwd_one_pass_kernelI11Fp16IOBf16WLi128ELi40ELi640EEv26Group_norm_nhwc_fwd_params --------------------------
	.section	.nv.constant0._Z35group_norm_nhwc_fwd_one_pass_kernelI11Fp16IOBf16WLi128ELi40ELi640EEv26Group_norm_nhwc_fwd_params,"a",@progbits
	.sectionflags	@""
	.align	4
.nv.constant0._Z35group_norm_nhwc_fwd_one_pass_kernelI11Fp16IOBf16WLi128ELi40ELi640EEv26Group_norm_nhwc_fwd_params:
	.zero		688


//--------------------- .nv.constant0._Z35group_norm_nhwc_fwd_one_pass_kernelI11Fp16IOBf16WLi256ELi40ELi640EEv26Group_norm_nhwc_fwd_params --------------------------
	.section	.nv.constant0._Z35group_norm_nhwc_fwd_one_pass_kernelI11Fp16IOBf16WLi256ELi40ELi640EEv26Group_norm_nhwc_fwd_params,"a",@progbits
	.sectionflags	@""
	.align	4
.nv.constant0._Z35group_norm_nhwc_fwd_one_pass_kernelI11Fp16IOBf16WLi256ELi40ELi640EEv26Group_norm_nhwc_fwd_params:
	.zero		688


//--------------------- .nv.constant0._Z35group_norm_nhwc_fwd_one_pass_kernelI11Fp16IOBf16WLi512ELi40ELi640EEv26Group_norm_nhwc_fwd_params --------------------------
	.section	.nv.constant0._Z35group_norm_nhwc_fwd_one_pass_kernelI11Fp16IOBf16WLi512ELi40ELi640EEv26Group_norm_nhwc_fwd_params,"a",@progbits
	.sectionflags	@""
	.align	4
.nv.constant0._Z35group_norm_nhwc_fwd_one_pass_kernelI11Fp16IOBf16WLi512ELi40ELi640EEv26Group_norm_nhwc_fwd_params:
	.zero		688


//--------------------- .nv.constant0._Z35group_norm_nhwc_fwd_one_pass_kernelI11Fp16IOFp16WLi64ELi40ELi640EEv26Group_norm_nhwc_fwd_params --------------------------
	.section	.nv.constant0._Z35group_norm_nhwc_fwd_one_pass_kernelI11Fp16IOFp16WLi64ELi40ELi640EEv26Group_norm_nhwc_fwd_params,"a",@progbits
	.sectionflags	@""
	.align	4
.nv.constant0._Z35group_norm_nhwc_fwd_one_pass_kernelI11Fp16IOFp16WLi64ELi40ELi640EEv26Group_norm_nhwc_fwd_params:
	.zero		688


//--------------------- .nv.constant0._Z35group_norm_nhwc_fwd_one_pass_kernelI11Fp16IOFp16WLi128ELi40ELi640EEv26Group_norm_nhwc_fwd_params --------------------------
	.section	.nv.constant0._Z35group_norm_nhwc_fwd_one_pass_kernelI11Fp16IOFp16WLi128ELi40ELi640EEv26Group_norm_nhwc_fwd_params,"a",@progbits
	.sectionflags	@""
	.align	4
.nv.constant0._Z35group_norm_nhwc_fwd_one_pass_kernelI11Fp16IOFp16WLi128ELi40ELi640EEv26Group_norm_nhwc_fwd_params:
	.zero		688


//--------------------- .nv.constant0._Z35group_norm_nhwc_fwd_one_pass_kernelI11Fp16IOFp16WLi256ELi40ELi640EEv26Group_norm_nhwc_fwd_params --------------------------
	.section	.nv.constant0._Z35group_norm_nhwc_fwd_one_pass_kernelI11Fp16IOFp16WLi256ELi40ELi640EEv26Group_norm_nhwc_fwd_params,"a",@progbits
	.sectionflags	@""
	.align	4
.nv.constant0._Z35group_norm_nhwc_fwd_one_pass_kernelI11Fp16IOFp16WLi256ELi40ELi640EEv26Group_norm_nhwc_fwd_params:
	.zero		688


//--------------------- .nv.constant0._Z35group_norm_nhwc_fwd_one_pass_kernelI11Fp16IOFp16WLi512ELi40ELi640EEv26Group_norm_nhwc_fwd_params --------------------------
	.section	.nv.constant0._Z35group_norm_nhwc_fwd_one_pass_kernelI11Fp16IOFp16WLi512ELi40ELi640EEv26Group_norm_nhwc_fwd_params,"a",@progbits
	.sectionflags	@""
	.align	4
.nv.constant0._Z35group_norm_nhwc_fwd_one_pass_kernelI11Fp16IOFp16WLi512ELi40ELi640EEv26Group_norm_nhwc_fwd_params:
	.zero		688


//--------------------- .nv.constant0._Z35group_norm_nhwc_fwd_one_pass_kernelI11Fp32IOFp32WLi64ELi40ELi640EEv26Group_norm_nhwc_fwd_params --------------------------
	.section	.nv.constant0._Z35group_norm_nhwc_fwd_one_pass_kernelI11Fp32IOFp32WLi64ELi40ELi640EEv26Group_norm_nhwc_fwd_params,"a",@progbits
	.sectionflags	@""
	.align	4
.nv.constant0._Z35group_norm_nhwc_fwd_one_pass_kernelI11Fp32IOFp32WLi64ELi40ELi640EEv26Group_norm_nhwc_fwd_params:
	.zero		688


//--------------------- .nv.constant0._Z35group_norm_nhwc_fwd_one_pass_kernelI11Fp32IOFp32WLi128ELi40ELi640EEv26Group_norm_nhwc_fwd_params --------------------------
	.section	.nv.constant0._Z35group_norm_nhwc_fwd_one_pass_kernelI11Fp32IOFp32WLi128ELi40ELi640EEv26Group_norm_nhwc_fwd_params,"a",@progbits
	.sectionflags	@""
	.align	4
.nv.constant0._Z35group_norm_nhwc_fwd_one_pass_kernelI11Fp32IOFp32WLi128ELi40ELi640EEv26Group_norm_nhwc_fwd_params:
	.zero		688


//--------------------- .nv.constant0._Z35group_norm_nhwc_fwd_one_pass_kernelI11Fp32IOFp32WLi256ELi40ELi640EEv26Group_norm_nhwc_fwd_params --------------------------
	.section	.nv.constant0._Z35group_norm_nhwc_fwd_one_pass_kernelI11Fp32IOFp32WLi256ELi40ELi640EEv26Group_norm_nhwc_fwd_params,"a",@progbits
	.sectionflags	@""
	.align	4
.nv.constant0._Z35group_norm_nhwc_fwd_one_pass_kernelI11Fp32IOFp32WLi256ELi40ELi640EEv26Group_norm_nhwc_fwd_params:
	.zero		688


//--------------------- .nv.constant0._Z35group_norm_nhwc_fwd_one_pass_kernelI11Fp32IOFp32WLi512ELi40ELi640EEv26Group_norm_nhwc_fwd_params --------------------------
	.section	.nv.constant0._Z35group_norm_nhwc_fwd_one_pass_kernelI11Fp32IOFp32WLi512ELi40ELi640EEv26Group_norm_nhwc_fwd_params,"a",@progbits
	.sectionflags	@""
	.align	4
.nv.constant0._Z35group_norm_nhwc_fwd_one_pass_kernelI11Fp32IOFp32WLi512ELi40ELi640EEv26Group_norm_nhwc_fwd_params:
	.zero		688


//--------------------- .nv.constant0._Z35group_norm_nhwc_fwd_one_pass_kernelI11Fp32IOBf16WLi64ELi40ELi640EEv26Group_norm_nhwc_fwd_params --------------------------
	.section	.nv.constant0._Z35group_norm_nhwc_fwd_one_pass_kernelI11Fp32IOBf16WLi64ELi40ELi640EEv26Group_norm_nhwc_fwd_params,"a",@progbits
	.sectionflags	@""
	.align	4
.nv.constant0._Z35group_norm_nhwc_fwd_one_pass_kernelI11Fp32IOBf16WLi64ELi40ELi640EEv26Group_norm_nhwc_fwd_params:
	.zero		688


//--------------------- .nv.constant0._Z35group_norm_nhwc_fwd_one_pass_kernelI11Fp32IOBf16WLi128ELi40ELi640EEv26Group_norm_nhwc_fwd_params --------------------------
	.section	.nv.constant0._Z35group_norm_nhwc_fwd_one_pass_kernelI11Fp32IOBf16WLi128ELi40ELi640EEv26Group_norm_nhwc_fwd_params,"a",@progbits
	.sectionflags	@""
	.align	4
.nv.constant0._Z35group_norm_nhwc_fwd_one_pass_kernelI11Fp32IOBf16WLi128ELi40ELi640EEv26Group_norm_nhwc_fwd_params:
	.zero		688


//--------------------- .nv.constant0._Z35group_norm_nhwc_fwd_one_pass_kernelI11Fp32IOBf16WLi256ELi40ELi640EEv26Group_norm_nhwc_fwd_params --------------------------
	.section	.nv.constant0._Z35group_norm_nhwc_fwd_one_pass_kernelI11Fp32IOBf16WLi256ELi40ELi640EEv26Group_norm_nhwc_fwd_params,"a",@progbits
	.sectionflags	@""
	.align	4
.nv.constant0._Z35group_norm_nhwc_fwd_one_pass_kernelI11Fp32IOBf16WLi256ELi40ELi640EEv26Group_norm_nhwc_fwd_params:
	.zero		688


//--------------------- .nv.constant0._Z35group_norm_nhwc_fwd_one_pass_kernelI11Fp32IOBf16WLi512ELi40ELi640EEv26Group_norm_nhwc_fwd_params --------------------------
	.section	.nv.constant0._Z35group_norm_nhwc_fwd_one_pass_kernelI11Fp32IOBf16WLi512ELi40ELi640EEv26Group_norm_nhwc_fwd_params,"a",@progbits
	.sectionflags	@""
	.align	4
.nv.constant0._Z35group_norm_nhwc_fwd_one_pass_kernelI11Fp32IOBf16WLi512ELi40ELi640EEv26Group_norm_nhwc_fwd_params:
	.zero		688


//--------------------- .nv.constant0._Z35group_norm_nhwc_fwd_one_pass_kernelI11Fp32IOFp16WLi64ELi40ELi640EEv26Group_norm_nhwc_fwd_params --------------------------
	.section	.nv.constant0._Z35group_norm_nhwc_fwd_one_pass_kernelI11Fp32IOFp16WLi64ELi40ELi640EEv26Group_norm_nhwc_fwd_params,"a",@progbits
	.sectionflags	@""
	.align	4
.nv.constant0._Z35group_norm_nhwc_fwd_one_pass_kernelI11Fp32IOFp16WLi64ELi40ELi640EEv26Group_norm_nhwc_fwd_params:
	.zero		688


//--------------------- .nv.constant0._Z35group_norm_nhwc_fwd_one_pass_kernelI11Fp32IOFp16WLi128ELi40ELi640EEv26Group_norm_nhwc_fwd_params --------------------------
	.section	.nv.constant0._Z35group_norm_nhwc_fwd_one_pass_kernelI11Fp32IOFp16WLi128ELi40ELi640EEv26Group_norm_nhwc_fwd_params,"a",@progbits
	.sectionflags	@""
	.align	4
.nv.constant0._Z35group_norm_nhwc_fwd_one_pass_kernelI11Fp32IOFp16WLi128ELi40ELi640EEv26Group_norm_nhwc_fwd_params:
	.zero		688


//--------------------- .nv.constant0._Z35group_norm_nhwc_fwd_one_pass_kernelI11Fp32IOFp16WLi256ELi40ELi640EEv26Group_norm_nhwc_fwd_params --------------------------
	.section	.nv.constant0._Z35group_norm_nhwc_fwd_one_pass_kernelI11Fp32IOFp16WLi256ELi40ELi640EEv26Group_norm_nhwc_fwd_params,"a",@progbits
	.sectionflags	@""
	.align	4
.nv.constant0._Z35group_norm_nhwc_fwd_one_pass_kernelI11Fp32IOFp16WLi256ELi40ELi640EEv26Group_norm_nhwc_fwd_params:
	.zero		688


//--------------------- .nv.constant0._Z35group_norm_nhwc_fwd_one_pass_kernelI11Fp32IOFp16WLi512ELi40ELi640EEv26Group_norm_nhwc_fwd_params --------------------------
	.section	.nv.constant0._Z35group_norm_nhwc_fwd_one_pass_kernelI11Fp32IOFp16WLi512ELi40ELi640EEv26Group_norm_nhwc_fwd_params,"a",@progbits
	.sectionflags	@""
	.align	4
.nv.constant0._Z35group_norm_nhwc_fwd_one_pass_kernelI11Fp32IOFp16WLi512ELi40ELi640EEv26Group_norm_nhwc_fwd_params:
	.zero		688


//--------------------- SYMBOLS --------------------------

	.type		.nv.reservedSmem.offset0,@object
	.size		.nv.reservedSmem.offset0,0x4
